//
// Generated by NVIDIA NVVM Compiler
//
// Compiler Build ID: CL-36424714
// Cuda compilation tools, release 13.0, V13.0.88
// Based on NVVM 20.0.0
//

.version 9.0
.target sm_100
.address_size 64

	// .globl	_ZN3cub18CUB_300001_SM_10006detail11EmptyKernelIvEEvv
// _ZZN3cub18CUB_300001_SM_10006detail6reduce28DeviceReduceSingleTileKernelINS2_10policy_hubIdjN4cuda3std3__44plusIdEEE10Policy1000EN6thrust24THRUST_300001_SM_1000_NS10device_ptrIdEEPdjS9_ddNS7_10__identityEEEvT0_T1_T2_T3_T4_T6_E12temp_storage has been demoted
// _ZZN3cub18CUB_300001_SM_10006detail6reduce18DeviceReduceKernelINS2_10policy_hubIdjN4cuda3std3__44plusIdEEE10Policy1000EN6thrust24THRUST_300001_SM_1000_NS10device_ptrIdEEjS9_dNS7_10__identityEEEvT0_PT3_T1_NS0_13GridEvenShareISK_EET2_T4_E12temp_storage has been demoted
// _ZZN3cub18CUB_300001_SM_10006detail6reduce28DeviceReduceSingleTileKernelINS2_10policy_hubIdjN4cuda3std3__44plusIdEEE10Policy1000EPdSC_iS9_ddNS7_10__identityEEEvT0_T1_T2_T3_T4_T6_E12temp_storage has been demoted
// _ZZN3cub18CUB_300001_SM_10006detail6reduce28DeviceReduceSingleTileKernelINS2_10policy_hubIdyN4cuda3std3__44plusIdEEE10Policy1000EN6thrust24THRUST_300001_SM_1000_NS10device_ptrIdEEPdyS9_ddNS7_10__identityEEEvT0_T1_T2_T3_T4_T6_E12temp_storage has been demoted
// _ZZN3cub18CUB_300001_SM_10006detail6reduce18DeviceReduceKernelINS2_10policy_hubIdyN4cuda3std3__44plusIdEEE10Policy1000EN6thrust24THRUST_300001_SM_1000_NS10device_ptrIdEEyS9_dNS7_10__identityEEEvT0_PT3_T1_NS0_13GridEvenShareISK_EET2_T4_E12temp_storage has been demoted
// _ZZN3cub18CUB_300001_SM_10006detail6reduce28DeviceReduceSingleTileKernelINS2_10policy_hubIdyN4cuda3std3__44plusIdEEE10Policy1000EPdSC_iS9_ddNS7_10__identityEEEvT0_T1_T2_T3_T4_T6_E12temp_storage has been demoted
// _ZZN3cub18CUB_300001_SM_10006detail6reduce28DeviceReduceSingleTileKernelINS2_10policy_hubIfjN4cuda3std3__44plusIfEEE10Policy1000EN6thrust24THRUST_300001_SM_1000_NS6detail15normal_iteratorINSD_10device_ptrIfEEEEPfjS9_ff6squareIfEEEvT0_T1_T2_T3_T4_T6_E12temp_storage has been demoted
// _ZZN3cub18CUB_300001_SM_10006detail6reduce18DeviceReduceKernelINS2_10policy_hubIfjN4cuda3std3__44plusIfEEE10Policy1000EN6thrust24THRUST_300001_SM_1000_NS6detail15normal_iteratorINSD_10device_ptrIfEEEEjS9_f6squareIfEEEvT0_PT3_T1_NS0_13GridEvenShareISO_EET2_T4_E12temp_storage has been demoted
// _ZZN3cub18CUB_300001_SM_10006detail6reduce28DeviceReduceSingleTileKernelINS2_10policy_hubIfjN4cuda3std3__44plusIfEEE10Policy1000EPfSC_iS9_ffNS7_10__identityEEEvT0_T1_T2_T3_T4_T6_E12temp_storage has been demoted
// _ZZN3cub18CUB_300001_SM_10006detail6reduce28DeviceReduceSingleTileKernelINS2_10policy_hubIfyN4cuda3std3__44plusIfEEE10Policy1000EN6thrust24THRUST_300001_SM_1000_NS6detail15normal_iteratorINSD_10device_ptrIfEEEEPfyS9_ff6squareIfEEEvT0_T1_T2_T3_T4_T6_E12temp_storage has been demoted
// _ZZN3cub18CUB_300001_SM_10006detail6reduce18DeviceReduceKernelINS2_10policy_hubIfyN4cuda3std3__44plusIfEEE10Policy1000EN6thrust24THRUST_300001_SM_1000_NS6detail15normal_iteratorINSD_10device_ptrIfEEEEyS9_f6squareIfEEEvT0_PT3_T1_NS0_13GridEvenShareISO_EET2_T4_E12temp_storage has been demoted
// _ZZN3cub18CUB_300001_SM_10006detail6reduce28DeviceReduceSingleTileKernelINS2_10policy_hubIfyN4cuda3std3__44plusIfEEE10Policy1000EPfSC_iS9_ffNS7_10__identityEEEvT0_T1_T2_T3_T4_T6_E12temp_storage has been demoted
.global .align 1 .b8 _ZN30_INTERNAL_d2c16fa2_4_k_cu_main4cuda3std3__45__cpo5beginE[1];
.global .align 1 .b8 _ZN30_INTERNAL_d2c16fa2_4_k_cu_main4cuda3std3__45__cpo3endE[1];
.global .align 1 .b8 _ZN30_INTERNAL_d2c16fa2_4_k_cu_main4cuda3std3__45__cpo6cbeginE[1];
.global .align 1 .b8 _ZN30_INTERNAL_d2c16fa2_4_k_cu_main4cuda3std3__45__cpo4cendE[1];
.global .align 1 .b8 _ZN30_INTERNAL_d2c16fa2_4_k_cu_main4cuda3std3__45__cpo6rbeginE[1];
.global .align 1 .b8 _ZN30_INTERNAL_d2c16fa2_4_k_cu_main4cuda3std3__45__cpo4rendE[1];
.global .align 1 .b8 _ZN30_INTERNAL_d2c16fa2_4_k_cu_main4cuda3std3__45__cpo7crbeginE[1];
.global .align 1 .b8 _ZN30_INTERNAL_d2c16fa2_4_k_cu_main4cuda3std3__45__cpo5crendE[1];
.global .align 1 .b8 _ZN30_INTERNAL_d2c16fa2_4_k_cu_main4cuda3std3__432_GLOBAL__N__d2c16fa2_4_k_cu_main6ignoreE[1];
.global .align 1 .b8 _ZN30_INTERNAL_d2c16fa2_4_k_cu_main4cuda3std3__419piecewise_constructE[1];
.global .align 1 .b8 _ZN30_INTERNAL_d2c16fa2_4_k_cu_main4cuda3std3__48in_placeE[1];
.global .align 1 .b8 _ZN30_INTERNAL_d2c16fa2_4_k_cu_main4cuda3std3__420unreachable_sentinelE[1];
.global .align 1 .b8 _ZN30_INTERNAL_d2c16fa2_4_k_cu_main4cuda3std3__47nulloptE[1];
.global .align 1 .b8 _ZN30_INTERNAL_d2c16fa2_4_k_cu_main4cuda3std3__48unexpectE[1];
.global .align 1 .b8 _ZN30_INTERNAL_d2c16fa2_4_k_cu_main4cuda3std6ranges3__45__cpo4swapE[1];
.global .align 1 .b8 _ZN30_INTERNAL_d2c16fa2_4_k_cu_main4cuda3std6ranges3__45__cpo9iter_moveE[1];
.global .align 1 .b8 _ZN30_INTERNAL_d2c16fa2_4_k_cu_main4cuda3std6ranges3__45__cpo5beginE[1];
.global .align 1 .b8 _ZN30_INTERNAL_d2c16fa2_4_k_cu_main4cuda3std6ranges3__45__cpo3endE[1];
.global .align 1 .b8 _ZN30_INTERNAL_d2c16fa2_4_k_cu_main4cuda3std6ranges3__45__cpo6cbeginE[1];
.global .align 1 .b8 _ZN30_INTERNAL_d2c16fa2_4_k_cu_main4cuda3std6ranges3__45__cpo4cendE[1];
.global .align 1 .b8 _ZN30_INTERNAL_d2c16fa2_4_k_cu_main4cuda3std6ranges3__45__cpo7advanceE[1];
.global .align 1 .b8 _ZN30_INTERNAL_d2c16fa2_4_k_cu_main4cuda3std6ranges3__45__cpo9iter_swapE[1];
.global .align 1 .b8 _ZN30_INTERNAL_d2c16fa2_4_k_cu_main4cuda3std6ranges3__45__cpo4nextE[1];
.global .align 1 .b8 _ZN30_INTERNAL_d2c16fa2_4_k_cu_main4cuda3std6ranges3__45__cpo4prevE[1];
.global .align 1 .b8 _ZN30_INTERNAL_d2c16fa2_4_k_cu_main4cuda3std6ranges3__45__cpo4dataE[1];
.global .align 1 .b8 _ZN30_INTERNAL_d2c16fa2_4_k_cu_main4cuda3std6ranges3__45__cpo5cdataE[1];
.global .align 1 .b8 _ZN30_INTERNAL_d2c16fa2_4_k_cu_main4cuda3std6ranges3__45__cpo4sizeE[1];
.global .align 1 .b8 _ZN30_INTERNAL_d2c16fa2_4_k_cu_main4cuda3std6ranges3__45__cpo5ssizeE[1];
.global .align 1 .b8 _ZN30_INTERNAL_d2c16fa2_4_k_cu_main4cuda3std6ranges3__45__cpo8distanceE[1];
.global .align 1 .b8 _ZN30_INTERNAL_d2c16fa2_4_k_cu_main6thrust24THRUST_300001_SM_1000_NS8cuda_cub3parE[1];
.global .align 1 .b8 _ZN30_INTERNAL_d2c16fa2_4_k_cu_main6thrust24THRUST_300001_SM_1000_NS8cuda_cub10par_nosyncE[1];
.global .align 1 .b8 _ZN30_INTERNAL_d2c16fa2_4_k_cu_main6thrust24THRUST_300001_SM_1000_NS6system6detail10sequential3seqE[1];
.global .align 1 .b8 _ZN30_INTERNAL_d2c16fa2_4_k_cu_main6thrust24THRUST_300001_SM_1000_NS12placeholders2_1E[1];
.global .align 1 .b8 _ZN30_INTERNAL_d2c16fa2_4_k_cu_main6thrust24THRUST_300001_SM_1000_NS12placeholders2_2E[1];
.global .align 1 .b8 _ZN30_INTERNAL_d2c16fa2_4_k_cu_main6thrust24THRUST_300001_SM_1000_NS12placeholders2_3E[1];
.global .align 1 .b8 _ZN30_INTERNAL_d2c16fa2_4_k_cu_main6thrust24THRUST_300001_SM_1000_NS12placeholders2_4E[1];
.global .align 1 .b8 _ZN30_INTERNAL_d2c16fa2_4_k_cu_main6thrust24THRUST_300001_SM_1000_NS12placeholders2_5E[1];
.global .align 1 .b8 _ZN30_INTERNAL_d2c16fa2_4_k_cu_main6thrust24THRUST_300001_SM_1000_NS12placeholders2_6E[1];
.global .align 1 .b8 _ZN30_INTERNAL_d2c16fa2_4_k_cu_main6thrust24THRUST_300001_SM_1000_NS12placeholders2_7E[1];
.global .align 1 .b8 _ZN30_INTERNAL_d2c16fa2_4_k_cu_main6thrust24THRUST_300001_SM_1000_NS12placeholders2_8E[1];
.global .align 1 .b8 _ZN30_INTERNAL_d2c16fa2_4_k_cu_main6thrust24THRUST_300001_SM_1000_NS12placeholders2_9E[1];
.global .align 1 .b8 _ZN30_INTERNAL_d2c16fa2_4_k_cu_main6thrust24THRUST_300001_SM_1000_NS12placeholders3_10E[1];
.global .align 1 .b8 _ZN30_INTERNAL_d2c16fa2_4_k_cu_main6thrust24THRUST_300001_SM_1000_NS3seqE[1];

.visible .entry _ZN3cub18CUB_300001_SM_10006detail11EmptyKernelIvEEvv()
{


	ret;

}
	// .globl	_ZN3cub18CUB_300001_SM_10006detail6reduce28DeviceReduceSingleTileKernelINS2_10policy_hubIdjN4cuda3std3__44plusIdEEE10Policy1000EN6thrust24THRUST_300001_SM_1000_NS10device_ptrIdEEPdjS9_ddNS7_10__identityEEEvT0_T1_T2_T3_T4_T6_
.visible .entry _ZN3cub18CUB_300001_SM_10006detail6reduce28DeviceReduceSingleTileKernelINS2_10policy_hubIdjN4cuda3std3__44plusIdEEE10Policy1000EN6thrust24THRUST_300001_SM_1000_NS10device_ptrIdEEPdjS9_ddNS7_10__identityEEEvT0_T1_T2_T3_T4_T6_(
	.param .align 8 .b8 _ZN3cub18CUB_300001_SM_10006detail6reduce28DeviceReduceSingleTileKernelINS2_10policy_hubIdjN4cuda3std3__44plusIdEEE10Policy1000EN6thrust24THRUST_300001_SM_1000_NS10device_ptrIdEEPdjS9_ddNS7_10__identityEEEvT0_T1_T2_T3_T4_T6__param_0[8],
	.param .u64 .ptr .align 1 _ZN3cub18CUB_300001_SM_10006detail6reduce28DeviceReduceSingleTileKernelINS2_10policy_hubIdjN4cuda3std3__44plusIdEEE10Policy1000EN6thrust24THRUST_300001_SM_1000_NS10device_ptrIdEEPdjS9_ddNS7_10__identityEEEvT0_T1_T2_T3_T4_T6__param_1,
	.param .u32 _ZN3cub18CUB_300001_SM_10006detail6reduce28DeviceReduceSingleTileKernelINS2_10policy_hubIdjN4cuda3std3__44plusIdEEE10Policy1000EN6thrust24THRUST_300001_SM_1000_NS10device_ptrIdEEPdjS9_ddNS7_10__identityEEEvT0_T1_T2_T3_T4_T6__param_2,
	.param .align 1 .b8 _ZN3cub18CUB_300001_SM_10006detail6reduce28DeviceReduceSingleTileKernelINS2_10policy_hubIdjN4cuda3std3__44plusIdEEE10Policy1000EN6thrust24THRUST_300001_SM_1000_NS10device_ptrIdEEPdjS9_ddNS7_10__identityEEEvT0_T1_T2_T3_T4_T6__param_3[1],
	.param .f64 _ZN3cub18CUB_300001_SM_10006detail6reduce28DeviceReduceSingleTileKernelINS2_10policy_hubIdjN4cuda3std3__44plusIdEEE10Policy1000EN6thrust24THRUST_300001_SM_1000_NS10device_ptrIdEEPdjS9_ddNS7_10__identityEEEvT0_T1_T2_T3_T4_T6__param_4,
	.param .align 1 .b8 _ZN3cub18CUB_300001_SM_10006detail6reduce28DeviceReduceSingleTileKernelINS2_10policy_hubIdjN4cuda3std3__44plusIdEEE10Policy1000EN6thrust24THRUST_300001_SM_1000_NS10device_ptrIdEEPdjS9_ddNS7_10__identityEEEvT0_T1_T2_T3_T4_T6__param_5[1]
)
.maxntid 640
.minnctapersm 1
{
	.reg .pred 	%p<71>;
	.reg .b32 	%r<288>;
	.reg .b64 	%rd<114>;
	.reg .b64 	%fd<380>;
	// demoted variable
	.shared .align 8 .b8 _ZZN3cub18CUB_300001_SM_10006detail6reduce28DeviceReduceSingleTileKernelINS2_10policy_hubIdjN4cuda3std3__44plusIdEEE10Policy1000EN6thrust24THRUST_300001_SM_1000_NS10device_ptrIdEEPdjS9_ddNS7_10__identityEEEvT0_T1_T2_T3_T4_T6_E12temp_storage[192];
	ld.param.u64 	%rd9, [_ZN3cub18CUB_300001_SM_10006detail6reduce28DeviceReduceSingleTileKernelINS2_10policy_hubIdjN4cuda3std3__44plusIdEEE10Policy1000EN6thrust24THRUST_300001_SM_1000_NS10device_ptrIdEEPdjS9_ddNS7_10__identityEEEvT0_T1_T2_T3_T4_T6__param_0];
	ld.param.u64 	%rd10, [_ZN3cub18CUB_300001_SM_10006detail6reduce28DeviceReduceSingleTileKernelINS2_10policy_hubIdjN4cuda3std3__44plusIdEEE10Policy1000EN6thrust24THRUST_300001_SM_1000_NS10device_ptrIdEEPdjS9_ddNS7_10__identityEEEvT0_T1_T2_T3_T4_T6__param_1];
	ld.param.u32 	%r51, [_ZN3cub18CUB_300001_SM_10006detail6reduce28DeviceReduceSingleTileKernelINS2_10policy_hubIdjN4cuda3std3__44plusIdEEE10Policy1000EN6thrust24THRUST_300001_SM_1000_NS10device_ptrIdEEPdjS9_ddNS7_10__identityEEEvT0_T1_T2_T3_T4_T6__param_2];
	ld.param.f64 	%fd42, [_ZN3cub18CUB_300001_SM_10006detail6reduce28DeviceReduceSingleTileKernelINS2_10policy_hubIdjN4cuda3std3__44plusIdEEE10Policy1000EN6thrust24THRUST_300001_SM_1000_NS10device_ptrIdEEPdjS9_ddNS7_10__identityEEEvT0_T1_T2_T3_T4_T6__param_4];
	cvta.to.global.u64 	%rd1, %rd10;
	setp.ne.s32 	%p1, %r51, 0;
	@%p1 bra 	$L__BB1_3;
	mov.u32 	%r270, %tid.x;
	setp.ne.s32 	%p70, %r270, 0;
	@%p70 bra 	$L__BB1_52;
	st.global.f64 	[%rd1], %fd42;
	bra.uni 	$L__BB1_52;
$L__BB1_3:
	cvta.to.global.u64 	%rd2, %rd9;
	setp.gt.u32 	%p2, %r51, 5119;
	@%p2 bra 	$L__BB1_28;
	mov.u32 	%r1, %tid.x;
	setp.ge.u32 	%p24, %r1, %r51;
	mov.f64 	%fd367, 0d0000000000000000;
	mov.u32 	%r274, %r1;
	@%p24 bra 	$L__BB1_6;
	mul.wide.u32 	%rd83, %r1, 8;
	add.s64 	%rd84, %rd2, %rd83;
	ld.global.f64 	%fd367, [%rd84];
	add.s32 	%r274, %r1, 640;
$L__BB1_6:
	setp.ge.u32 	%p25, %r274, %r51;
	@%p25 bra 	$L__BB1_19;
	not.b32 	%r146, %r274;
	add.s32 	%r147, %r51, %r146;
	mul.hi.u32 	%r148, %r147, -858993459;
	shr.u32 	%r149, %r148, 9;
	add.s32 	%r4, %r149, 1;
	and.b32  	%r5, %r4, 15;
	setp.lt.u32 	%p26, %r147, 9600;
	@%p26 bra 	$L__BB1_10;
	and.b32  	%r150, %r4, 16777200;
	neg.s32 	%r272, %r150;
	mul.wide.u32 	%rd85, %r274, 8;
	add.s64 	%rd86, %rd85, %rd2;
	add.s64 	%rd112, %rd86, 40960;
$L__BB1_9:
	.pragma "nounroll";
	ld.global.f64 	%fd181, [%rd112+-40960];
	add.f64 	%fd182, %fd367, %fd181;
	ld.global.f64 	%fd183, [%rd112+-35840];
	add.f64 	%fd184, %fd182, %fd183;
	ld.global.f64 	%fd185, [%rd112+-30720];
	add.f64 	%fd186, %fd184, %fd185;
	ld.global.f64 	%fd187, [%rd112+-25600];
	add.f64 	%fd188, %fd186, %fd187;
	ld.global.f64 	%fd189, [%rd112+-20480];
	add.f64 	%fd190, %fd188, %fd189;
	ld.global.f64 	%fd191, [%rd112+-15360];
	add.f64 	%fd192, %fd190, %fd191;
	ld.global.f64 	%fd193, [%rd112+-10240];
	add.f64 	%fd194, %fd192, %fd193;
	ld.global.f64 	%fd195, [%rd112+-5120];
	add.f64 	%fd196, %fd194, %fd195;
	ld.global.f64 	%fd197, [%rd112];
	add.f64 	%fd198, %fd196, %fd197;
	ld.global.f64 	%fd199, [%rd112+5120];
	add.f64 	%fd200, %fd198, %fd199;
	ld.global.f64 	%fd201, [%rd112+10240];
	add.f64 	%fd202, %fd200, %fd201;
	ld.global.f64 	%fd203, [%rd112+15360];
	add.f64 	%fd204, %fd202, %fd203;
	ld.global.f64 	%fd205, [%rd112+20480];
	add.f64 	%fd206, %fd204, %fd205;
	ld.global.f64 	%fd207, [%rd112+25600];
	add.f64 	%fd208, %fd206, %fd207;
	ld.global.f64 	%fd209, [%rd112+30720];
	add.f64 	%fd210, %fd208, %fd209;
	ld.global.f64 	%fd211, [%rd112+35840];
	add.f64 	%fd367, %fd210, %fd211;
	add.s32 	%r274, %r274, 10240;
	add.s32 	%r272, %r272, 16;
	add.s64 	%rd112, %rd112, 81920;
	setp.ne.s32 	%p27, %r272, 0;
	@%p27 bra 	$L__BB1_9;
$L__BB1_10:
	setp.eq.s32 	%p28, %r5, 0;
	@%p28 bra 	$L__BB1_19;
	and.b32  	%r12, %r4, 7;
	setp.lt.u32 	%p29, %r5, 8;
	@%p29 bra 	$L__BB1_13;
	mul.wide.u32 	%rd87, %r274, 8;
	add.s64 	%rd88, %rd2, %rd87;
	ld.global.f64 	%fd213, [%rd88];
	add.f64 	%fd214, %fd367, %fd213;
	ld.global.f64 	%fd215, [%rd88+5120];
	add.f64 	%fd216, %fd214, %fd215;
	ld.global.f64 	%fd217, [%rd88+10240];
	add.f64 	%fd218, %fd216, %fd217;
	ld.global.f64 	%fd219, [%rd88+15360];
	add.f64 	%fd220, %fd218, %fd219;
	ld.global.f64 	%fd221, [%rd88+20480];
	add.f64 	%fd222, %fd220, %fd221;
	ld.global.f64 	%fd223, [%rd88+25600];
	add.f64 	%fd224, %fd222, %fd223;
	ld.global.f64 	%fd225, [%rd88+30720];
	add.f64 	%fd226, %fd224, %fd225;
	ld.global.f64 	%fd227, [%rd88+35840];
	add.f64 	%fd367, %fd226, %fd227;
	add.s32 	%r274, %r274, 5120;
$L__BB1_13:
	setp.eq.s32 	%p30, %r12, 0;
	@%p30 bra 	$L__BB1_19;
	and.b32  	%r15, %r4, 3;
	setp.lt.u32 	%p31, %r12, 4;
	@%p31 bra 	$L__BB1_16;
	mul.wide.u32 	%rd89, %r274, 8;
	add.s64 	%rd90, %rd2, %rd89;
	ld.global.f64 	%fd229, [%rd90];
	add.f64 	%fd230, %fd367, %fd229;
	ld.global.f64 	%fd231, [%rd90+5120];
	add.f64 	%fd232, %fd230, %fd231;
	ld.global.f64 	%fd233, [%rd90+10240];
	add.f64 	%fd234, %fd232, %fd233;
	ld.global.f64 	%fd235, [%rd90+15360];
	add.f64 	%fd367, %fd234, %fd235;
	add.s32 	%r274, %r274, 2560;
$L__BB1_16:
	setp.eq.s32 	%p32, %r15, 0;
	@%p32 bra 	$L__BB1_19;
	mul.wide.u32 	%rd91, %r274, 8;
	add.s64 	%rd113, %rd2, %rd91;
	neg.s32 	%r277, %r15;
$L__BB1_18:
	.pragma "nounroll";
	ld.global.f64 	%fd236, [%rd113];
	add.f64 	%fd367, %fd367, %fd236;
	add.s64 	%rd113, %rd113, 5120;
	add.s32 	%r277, %r277, 1;
	setp.ne.s32 	%p33, %r277, 0;
	@%p33 bra 	$L__BB1_18;
$L__BB1_19:
	setp.lt.u32 	%p34, %r51, 640;
	@%p34 bra 	$L__BB1_24;
	// begin inline asm
	mov.u32 %r214, %laneid;
	// end inline asm
	mov.b64 	%rd102, %fd367;
	mov.b64 	{%r216, %r221}, %rd102;
	mov.b32 	%r222, 1;
	mov.b32 	%r263, 31;
	mov.b32 	%r264, -1;
	// begin inline asm
	shfl.sync.down.b32 %r215, %r216, %r222, %r263, %r264;
	// end inline asm
	// begin inline asm
	shfl.sync.down.b32 %r220, %r221, %r222, %r263, %r264;
	// end inline asm
	mov.b64 	%rd103, {%r215, %r220};
	mov.b64 	%fd307, %rd103;
	setp.gt.s32 	%p62, %r214, 30;
	add.f64 	%fd308, %fd367, %fd307;
	selp.f64 	%fd309, %fd367, %fd308, %p62;
	mov.b64 	%rd104, %fd309;
	mov.b64 	{%r226, %r231}, %rd104;
	mov.b32 	%r232, 2;
	// begin inline asm
	shfl.sync.down.b32 %r225, %r226, %r232, %r263, %r264;
	// end inline asm
	// begin inline asm
	shfl.sync.down.b32 %r230, %r231, %r232, %r263, %r264;
	// end inline asm
	mov.b64 	%rd105, {%r225, %r230};
	mov.b64 	%fd310, %rd105;
	setp.gt.s32 	%p63, %r214, 29;
	add.f64 	%fd311, %fd309, %fd310;
	selp.f64 	%fd312, %fd309, %fd311, %p63;
	mov.b64 	%rd106, %fd312;
	mov.b64 	{%r236, %r241}, %rd106;
	mov.b32 	%r242, 4;
	// begin inline asm
	shfl.sync.down.b32 %r235, %r236, %r242, %r263, %r264;
	// end inline asm
	// begin inline asm
	shfl.sync.down.b32 %r240, %r241, %r242, %r263, %r264;
	// end inline asm
	mov.b64 	%rd107, {%r235, %r240};
	mov.b64 	%fd313, %rd107;
	setp.gt.s32 	%p64, %r214, 27;
	add.f64 	%fd314, %fd312, %fd313;
	selp.f64 	%fd315, %fd312, %fd314, %p64;
	mov.b64 	%rd108, %fd315;
	mov.b64 	{%r246, %r251}, %rd108;
	mov.b32 	%r252, 8;
	// begin inline asm
	shfl.sync.down.b32 %r245, %r246, %r252, %r263, %r264;
	// end inline asm
	// begin inline asm
	shfl.sync.down.b32 %r250, %r251, %r252, %r263, %r264;
	// end inline asm
	mov.b64 	%rd109, {%r245, %r250};
	mov.b64 	%fd316, %rd109;
	setp.gt.s32 	%p65, %r214, 23;
	add.f64 	%fd317, %fd315, %fd316;
	selp.f64 	%fd318, %fd315, %fd317, %p65;
	mov.b64 	%rd110, %fd318;
	mov.b64 	{%r256, %r261}, %rd110;
	mov.b32 	%r262, 16;
	// begin inline asm
	shfl.sync.down.b32 %r255, %r256, %r262, %r263, %r264;
	// end inline asm
	// begin inline asm
	shfl.sync.down.b32 %r260, %r261, %r262, %r263, %r264;
	// end inline asm
	mov.b64 	%rd111, {%r255, %r260};
	mov.b64 	%fd319, %rd111;
	setp.gt.s32 	%p66, %r214, 15;
	add.f64 	%fd16, %fd318, %fd319;
	selp.f64 	%fd379, %fd318, %fd16, %p66;
	setp.ne.s32 	%p67, %r214, 0;
	@%p67 bra 	$L__BB1_22;
	shr.u32 	%r265, %r1, 2;
	and.b32  	%r266, %r265, 248;
	mov.u32 	%r267, _ZZN3cub18CUB_300001_SM_10006detail6reduce28DeviceReduceSingleTileKernelINS2_10policy_hubIdjN4cuda3std3__44plusIdEEE10Policy1000EN6thrust24THRUST_300001_SM_1000_NS10device_ptrIdEEPdjS9_ddNS7_10__identityEEEvT0_T1_T2_T3_T4_T6_E12temp_storage;
	add.s32 	%r268, %r267, %r266;
	st.shared.f64 	[%r268+24], %fd16;
$L__BB1_22:
	bar.sync 	0;
	setp.ne.s32 	%p68, %r1, 0;
	@%p68 bra 	$L__BB1_50;
	ld.shared.f64 	%fd320, [_ZZN3cub18CUB_300001_SM_10006detail6reduce28DeviceReduceSingleTileKernelINS2_10policy_hubIdjN4cuda3std3__44plusIdEEE10Policy1000EN6thrust24THRUST_300001_SM_1000_NS10device_ptrIdEEPdjS9_ddNS7_10__identityEEEvT0_T1_T2_T3_T4_T6_E12temp_storage+32];
	add.f64 	%fd321, %fd379, %fd320;
	ld.shared.f64 	%fd322, [_ZZN3cub18CUB_300001_SM_10006detail6reduce28DeviceReduceSingleTileKernelINS2_10policy_hubIdjN4cuda3std3__44plusIdEEE10Policy1000EN6thrust24THRUST_300001_SM_1000_NS10device_ptrIdEEPdjS9_ddNS7_10__identityEEEvT0_T1_T2_T3_T4_T6_E12temp_storage+40];
	add.f64 	%fd323, %fd321, %fd322;
	ld.shared.f64 	%fd324, [_ZZN3cub18CUB_300001_SM_10006detail6reduce28DeviceReduceSingleTileKernelINS2_10policy_hubIdjN4cuda3std3__44plusIdEEE10Policy1000EN6thrust24THRUST_300001_SM_1000_NS10device_ptrIdEEPdjS9_ddNS7_10__identityEEEvT0_T1_T2_T3_T4_T6_E12temp_storage+48];
	add.f64 	%fd325, %fd323, %fd324;
	ld.shared.f64 	%fd326, [_ZZN3cub18CUB_300001_SM_10006detail6reduce28DeviceReduceSingleTileKernelINS2_10policy_hubIdjN4cuda3std3__44plusIdEEE10Policy1000EN6thrust24THRUST_300001_SM_1000_NS10device_ptrIdEEPdjS9_ddNS7_10__identityEEEvT0_T1_T2_T3_T4_T6_E12temp_storage+56];
	add.f64 	%fd327, %fd325, %fd326;
	ld.shared.f64 	%fd328, [_ZZN3cub18CUB_300001_SM_10006detail6reduce28DeviceReduceSingleTileKernelINS2_10policy_hubIdjN4cuda3std3__44plusIdEEE10Policy1000EN6thrust24THRUST_300001_SM_1000_NS10device_ptrIdEEPdjS9_ddNS7_10__identityEEEvT0_T1_T2_T3_T4_T6_E12temp_storage+64];
	add.f64 	%fd329, %fd327, %fd328;
	ld.shared.f64 	%fd330, [_ZZN3cub18CUB_300001_SM_10006detail6reduce28DeviceReduceSingleTileKernelINS2_10policy_hubIdjN4cuda3std3__44plusIdEEE10Policy1000EN6thrust24THRUST_300001_SM_1000_NS10device_ptrIdEEPdjS9_ddNS7_10__identityEEEvT0_T1_T2_T3_T4_T6_E12temp_storage+72];
	add.f64 	%fd331, %fd329, %fd330;
	ld.shared.f64 	%fd332, [_ZZN3cub18CUB_300001_SM_10006detail6reduce28DeviceReduceSingleTileKernelINS2_10policy_hubIdjN4cuda3std3__44plusIdEEE10Policy1000EN6thrust24THRUST_300001_SM_1000_NS10device_ptrIdEEPdjS9_ddNS7_10__identityEEEvT0_T1_T2_T3_T4_T6_E12temp_storage+80];
	add.f64 	%fd333, %fd331, %fd332;
	ld.shared.f64 	%fd334, [_ZZN3cub18CUB_300001_SM_10006detail6reduce28DeviceReduceSingleTileKernelINS2_10policy_hubIdjN4cuda3std3__44plusIdEEE10Policy1000EN6thrust24THRUST_300001_SM_1000_NS10device_ptrIdEEPdjS9_ddNS7_10__identityEEEvT0_T1_T2_T3_T4_T6_E12temp_storage+88];
	add.f64 	%fd335, %fd333, %fd334;
	ld.shared.f64 	%fd336, [_ZZN3cub18CUB_300001_SM_10006detail6reduce28DeviceReduceSingleTileKernelINS2_10policy_hubIdjN4cuda3std3__44plusIdEEE10Policy1000EN6thrust24THRUST_300001_SM_1000_NS10device_ptrIdEEPdjS9_ddNS7_10__identityEEEvT0_T1_T2_T3_T4_T6_E12temp_storage+96];
	add.f64 	%fd337, %fd335, %fd336;
	ld.shared.f64 	%fd338, [_ZZN3cub18CUB_300001_SM_10006detail6reduce28DeviceReduceSingleTileKernelINS2_10policy_hubIdjN4cuda3std3__44plusIdEEE10Policy1000EN6thrust24THRUST_300001_SM_1000_NS10device_ptrIdEEPdjS9_ddNS7_10__identityEEEvT0_T1_T2_T3_T4_T6_E12temp_storage+104];
	add.f64 	%fd339, %fd337, %fd338;
	ld.shared.f64 	%fd340, [_ZZN3cub18CUB_300001_SM_10006detail6reduce28DeviceReduceSingleTileKernelINS2_10policy_hubIdjN4cuda3std3__44plusIdEEE10Policy1000EN6thrust24THRUST_300001_SM_1000_NS10device_ptrIdEEPdjS9_ddNS7_10__identityEEEvT0_T1_T2_T3_T4_T6_E12temp_storage+112];
	add.f64 	%fd341, %fd339, %fd340;
	ld.shared.f64 	%fd342, [_ZZN3cub18CUB_300001_SM_10006detail6reduce28DeviceReduceSingleTileKernelINS2_10policy_hubIdjN4cuda3std3__44plusIdEEE10Policy1000EN6thrust24THRUST_300001_SM_1000_NS10device_ptrIdEEPdjS9_ddNS7_10__identityEEEvT0_T1_T2_T3_T4_T6_E12temp_storage+120];
	add.f64 	%fd343, %fd341, %fd342;
	ld.shared.f64 	%fd344, [_ZZN3cub18CUB_300001_SM_10006detail6reduce28DeviceReduceSingleTileKernelINS2_10policy_hubIdjN4cuda3std3__44plusIdEEE10Policy1000EN6thrust24THRUST_300001_SM_1000_NS10device_ptrIdEEPdjS9_ddNS7_10__identityEEEvT0_T1_T2_T3_T4_T6_E12temp_storage+128];
	add.f64 	%fd345, %fd343, %fd344;
	ld.shared.f64 	%fd346, [_ZZN3cub18CUB_300001_SM_10006detail6reduce28DeviceReduceSingleTileKernelINS2_10policy_hubIdjN4cuda3std3__44plusIdEEE10Policy1000EN6thrust24THRUST_300001_SM_1000_NS10device_ptrIdEEPdjS9_ddNS7_10__identityEEEvT0_T1_T2_T3_T4_T6_E12temp_storage+136];
	add.f64 	%fd347, %fd345, %fd346;
	ld.shared.f64 	%fd348, [_ZZN3cub18CUB_300001_SM_10006detail6reduce28DeviceReduceSingleTileKernelINS2_10policy_hubIdjN4cuda3std3__44plusIdEEE10Policy1000EN6thrust24THRUST_300001_SM_1000_NS10device_ptrIdEEPdjS9_ddNS7_10__identityEEEvT0_T1_T2_T3_T4_T6_E12temp_storage+144];
	add.f64 	%fd349, %fd347, %fd348;
	ld.shared.f64 	%fd350, [_ZZN3cub18CUB_300001_SM_10006detail6reduce28DeviceReduceSingleTileKernelINS2_10policy_hubIdjN4cuda3std3__44plusIdEEE10Policy1000EN6thrust24THRUST_300001_SM_1000_NS10device_ptrIdEEPdjS9_ddNS7_10__identityEEEvT0_T1_T2_T3_T4_T6_E12temp_storage+152];
	add.f64 	%fd351, %fd349, %fd350;
	ld.shared.f64 	%fd352, [_ZZN3cub18CUB_300001_SM_10006detail6reduce28DeviceReduceSingleTileKernelINS2_10policy_hubIdjN4cuda3std3__44plusIdEEE10Policy1000EN6thrust24THRUST_300001_SM_1000_NS10device_ptrIdEEPdjS9_ddNS7_10__identityEEEvT0_T1_T2_T3_T4_T6_E12temp_storage+160];
	add.f64 	%fd353, %fd351, %fd352;
	ld.shared.f64 	%fd354, [_ZZN3cub18CUB_300001_SM_10006detail6reduce28DeviceReduceSingleTileKernelINS2_10policy_hubIdjN4cuda3std3__44plusIdEEE10Policy1000EN6thrust24THRUST_300001_SM_1000_NS10device_ptrIdEEPdjS9_ddNS7_10__identityEEEvT0_T1_T2_T3_T4_T6_E12temp_storage+168];
	add.f64 	%fd355, %fd353, %fd354;
	ld.shared.f64 	%fd356, [_ZZN3cub18CUB_300001_SM_10006detail6reduce28DeviceReduceSingleTileKernelINS2_10policy_hubIdjN4cuda3std3__44plusIdEEE10Policy1000EN6thrust24THRUST_300001_SM_1000_NS10device_ptrIdEEPdjS9_ddNS7_10__identityEEEvT0_T1_T2_T3_T4_T6_E12temp_storage+176];
	add.f64 	%fd379, %fd355, %fd356;
	bra.uni 	$L__BB1_50;
$L__BB1_24:
	// begin inline asm
	mov.u32 %r151, %laneid;
	// end inline asm
	and.b32  	%r202, %r1, 992;
	add.s32 	%r203, %r202, 32;
	setp.gt.u32 	%p35, %r203, %r51;
	not.b32 	%r204, %r202;
	add.s32 	%r205, %r51, %r204;
	selp.b32 	%r200, %r205, 31, %p35;
	mov.b64 	%rd92, %fd367;
	mov.b64 	{%r153, %r158}, %rd92;
	mov.b32 	%r159, 1;
	mov.b32 	%r201, -1;
	// begin inline asm
	shfl.sync.down.b32 %r152, %r153, %r159, %r200, %r201;
	// end inline asm
	// begin inline asm
	shfl.sync.down.b32 %r157, %r158, %r159, %r200, %r201;
	// end inline asm
	mov.b64 	%rd93, {%r152, %r157};
	mov.b64 	%fd237, %rd93;
	setp.lt.s32 	%p36, %r151, %r200;
	add.f64 	%fd238, %fd367, %fd237;
	selp.f64 	%fd239, %fd238, %fd367, %p36;
	mov.b64 	%rd94, %fd239;
	mov.b64 	{%r163, %r168}, %rd94;
	mov.b32 	%r169, 2;
	// begin inline asm
	shfl.sync.down.b32 %r162, %r163, %r169, %r200, %r201;
	// end inline asm
	// begin inline asm
	shfl.sync.down.b32 %r167, %r168, %r169, %r200, %r201;
	// end inline asm
	mov.b64 	%rd95, {%r162, %r167};
	mov.b64 	%fd240, %rd95;
	add.s32 	%r206, %r151, 2;
	setp.gt.s32 	%p37, %r206, %r200;
	add.f64 	%fd241, %fd239, %fd240;
	selp.f64 	%fd242, %fd239, %fd241, %p37;
	mov.b64 	%rd96, %fd242;
	mov.b64 	{%r173, %r178}, %rd96;
	mov.b32 	%r179, 4;
	// begin inline asm
	shfl.sync.down.b32 %r172, %r173, %r179, %r200, %r201;
	// end inline asm
	// begin inline asm
	shfl.sync.down.b32 %r177, %r178, %r179, %r200, %r201;
	// end inline asm
	mov.b64 	%rd97, {%r172, %r177};
	mov.b64 	%fd243, %rd97;
	add.s32 	%r207, %r151, 4;
	setp.gt.s32 	%p38, %r207, %r200;
	add.f64 	%fd244, %fd242, %fd243;
	selp.f64 	%fd245, %fd242, %fd244, %p38;
	mov.b64 	%rd98, %fd245;
	mov.b64 	{%r183, %r188}, %rd98;
	mov.b32 	%r189, 8;
	// begin inline asm
	shfl.sync.down.b32 %r182, %r183, %r189, %r200, %r201;
	// end inline asm
	// begin inline asm
	shfl.sync.down.b32 %r187, %r188, %r189, %r200, %r201;
	// end inline asm
	mov.b64 	%rd99, {%r182, %r187};
	mov.b64 	%fd246, %rd99;
	add.s32 	%r208, %r151, 8;
	setp.gt.s32 	%p39, %r208, %r200;
	add.f64 	%fd247, %fd245, %fd246;
	selp.f64 	%fd248, %fd245, %fd247, %p39;
	mov.b64 	%rd100, %fd248;
	mov.b64 	{%r193, %r198}, %rd100;
	mov.b32 	%r199, 16;
	// begin inline asm
	shfl.sync.down.b32 %r192, %r193, %r199, %r200, %r201;
	// end inline asm
	// begin inline asm
	shfl.sync.down.b32 %r197, %r198, %r199, %r200, %r201;
	// end inline asm
	mov.b64 	%rd101, {%r192, %r197};
	mov.b64 	%fd249, %rd101;
	add.s32 	%r209, %r151, 16;
	setp.gt.s32 	%p40, %r209, %r200;
	add.f64 	%fd250, %fd248, %fd249;
	selp.f64 	%fd379, %fd248, %fd250, %p40;
	setp.ne.s32 	%p41, %r151, 0;
	@%p41 bra 	$L__BB1_26;
	shr.u32 	%r210, %r1, 2;
	and.b32  	%r211, %r210, 248;
	mov.u32 	%r212, _ZZN3cub18CUB_300001_SM_10006detail6reduce28DeviceReduceSingleTileKernelINS2_10policy_hubIdjN4cuda3std3__44plusIdEEE10Policy1000EN6thrust24THRUST_300001_SM_1000_NS10device_ptrIdEEPdjS9_ddNS7_10__identityEEEvT0_T1_T2_T3_T4_T6_E12temp_storage;
	add.s32 	%r213, %r212, %r211;
	st.shared.f64 	[%r213+24], %fd379;
$L__BB1_26:
	bar.sync 	0;
	setp.ne.s32 	%p42, %r1, 0;
	@%p42 bra 	$L__BB1_50;
	setp.gt.u32 	%p43, %r51, 32;
	ld.shared.f64 	%fd251, [_ZZN3cub18CUB_300001_SM_10006detail6reduce28DeviceReduceSingleTileKernelINS2_10policy_hubIdjN4cuda3std3__44plusIdEEE10Policy1000EN6thrust24THRUST_300001_SM_1000_NS10device_ptrIdEEPdjS9_ddNS7_10__identityEEEvT0_T1_T2_T3_T4_T6_E12temp_storage+32];
	add.f64 	%fd252, %fd379, %fd251;
	selp.f64 	%fd253, %fd252, %fd379, %p43;
	setp.gt.u32 	%p44, %r51, 64;
	ld.shared.f64 	%fd254, [_ZZN3cub18CUB_300001_SM_10006detail6reduce28DeviceReduceSingleTileKernelINS2_10policy_hubIdjN4cuda3std3__44plusIdEEE10Policy1000EN6thrust24THRUST_300001_SM_1000_NS10device_ptrIdEEPdjS9_ddNS7_10__identityEEEvT0_T1_T2_T3_T4_T6_E12temp_storage+40];
	add.f64 	%fd255, %fd254, %fd253;
	selp.f64 	%fd256, %fd255, %fd253, %p44;
	setp.gt.u32 	%p45, %r51, 96;
	ld.shared.f64 	%fd257, [_ZZN3cub18CUB_300001_SM_10006detail6reduce28DeviceReduceSingleTileKernelINS2_10policy_hubIdjN4cuda3std3__44plusIdEEE10Policy1000EN6thrust24THRUST_300001_SM_1000_NS10device_ptrIdEEPdjS9_ddNS7_10__identityEEEvT0_T1_T2_T3_T4_T6_E12temp_storage+48];
	add.f64 	%fd258, %fd257, %fd256;
	selp.f64 	%fd259, %fd258, %fd256, %p45;
	setp.gt.u32 	%p46, %r51, 128;
	ld.shared.f64 	%fd260, [_ZZN3cub18CUB_300001_SM_10006detail6reduce28DeviceReduceSingleTileKernelINS2_10policy_hubIdjN4cuda3std3__44plusIdEEE10Policy1000EN6thrust24THRUST_300001_SM_1000_NS10device_ptrIdEEPdjS9_ddNS7_10__identityEEEvT0_T1_T2_T3_T4_T6_E12temp_storage+56];
	add.f64 	%fd261, %fd260, %fd259;
	selp.f64 	%fd262, %fd261, %fd259, %p46;
	setp.gt.u32 	%p47, %r51, 160;
	ld.shared.f64 	%fd263, [_ZZN3cub18CUB_300001_SM_10006detail6reduce28DeviceReduceSingleTileKernelINS2_10policy_hubIdjN4cuda3std3__44plusIdEEE10Policy1000EN6thrust24THRUST_300001_SM_1000_NS10device_ptrIdEEPdjS9_ddNS7_10__identityEEEvT0_T1_T2_T3_T4_T6_E12temp_storage+64];
	add.f64 	%fd264, %fd263, %fd262;
	selp.f64 	%fd265, %fd264, %fd262, %p47;
	setp.gt.u32 	%p48, %r51, 192;
	ld.shared.f64 	%fd266, [_ZZN3cub18CUB_300001_SM_10006detail6reduce28DeviceReduceSingleTileKernelINS2_10policy_hubIdjN4cuda3std3__44plusIdEEE10Policy1000EN6thrust24THRUST_300001_SM_1000_NS10device_ptrIdEEPdjS9_ddNS7_10__identityEEEvT0_T1_T2_T3_T4_T6_E12temp_storage+72];
	add.f64 	%fd267, %fd266, %fd265;
	selp.f64 	%fd268, %fd267, %fd265, %p48;
	setp.gt.u32 	%p49, %r51, 224;
	ld.shared.f64 	%fd269, [_ZZN3cub18CUB_300001_SM_10006detail6reduce28DeviceReduceSingleTileKernelINS2_10policy_hubIdjN4cuda3std3__44plusIdEEE10Policy1000EN6thrust24THRUST_300001_SM_1000_NS10device_ptrIdEEPdjS9_ddNS7_10__identityEEEvT0_T1_T2_T3_T4_T6_E12temp_storage+80];
	add.f64 	%fd270, %fd269, %fd268;
	selp.f64 	%fd271, %fd270, %fd268, %p49;
	setp.gt.u32 	%p50, %r51, 256;
	ld.shared.f64 	%fd272, [_ZZN3cub18CUB_300001_SM_10006detail6reduce28DeviceReduceSingleTileKernelINS2_10policy_hubIdjN4cuda3std3__44plusIdEEE10Policy1000EN6thrust24THRUST_300001_SM_1000_NS10device_ptrIdEEPdjS9_ddNS7_10__identityEEEvT0_T1_T2_T3_T4_T6_E12temp_storage+88];
	add.f64 	%fd273, %fd272, %fd271;
	selp.f64 	%fd274, %fd273, %fd271, %p50;
	setp.gt.u32 	%p51, %r51, 288;
	ld.shared.f64 	%fd275, [_ZZN3cub18CUB_300001_SM_10006detail6reduce28DeviceReduceSingleTileKernelINS2_10policy_hubIdjN4cuda3std3__44plusIdEEE10Policy1000EN6thrust24THRUST_300001_SM_1000_NS10device_ptrIdEEPdjS9_ddNS7_10__identityEEEvT0_T1_T2_T3_T4_T6_E12temp_storage+96];
	add.f64 	%fd276, %fd275, %fd274;
	selp.f64 	%fd277, %fd276, %fd274, %p51;
	setp.gt.u32 	%p52, %r51, 320;
	ld.shared.f64 	%fd278, [_ZZN3cub18CUB_300001_SM_10006detail6reduce28DeviceReduceSingleTileKernelINS2_10policy_hubIdjN4cuda3std3__44plusIdEEE10Policy1000EN6thrust24THRUST_300001_SM_1000_NS10device_ptrIdEEPdjS9_ddNS7_10__identityEEEvT0_T1_T2_T3_T4_T6_E12temp_storage+104];
	add.f64 	%fd279, %fd278, %fd277;
	selp.f64 	%fd280, %fd279, %fd277, %p52;
	setp.gt.u32 	%p53, %r51, 352;
	ld.shared.f64 	%fd281, [_ZZN3cub18CUB_300001_SM_10006detail6reduce28DeviceReduceSingleTileKernelINS2_10policy_hubIdjN4cuda3std3__44plusIdEEE10Policy1000EN6thrust24THRUST_300001_SM_1000_NS10device_ptrIdEEPdjS9_ddNS7_10__identityEEEvT0_T1_T2_T3_T4_T6_E12temp_storage+112];
	add.f64 	%fd282, %fd281, %fd280;
	selp.f64 	%fd283, %fd282, %fd280, %p53;
	setp.gt.u32 	%p54, %r51, 384;
	ld.shared.f64 	%fd284, [_ZZN3cub18CUB_300001_SM_10006detail6reduce28DeviceReduceSingleTileKernelINS2_10policy_hubIdjN4cuda3std3__44plusIdEEE10Policy1000EN6thrust24THRUST_300001_SM_1000_NS10device_ptrIdEEPdjS9_ddNS7_10__identityEEEvT0_T1_T2_T3_T4_T6_E12temp_storage+120];
	add.f64 	%fd285, %fd284, %fd283;
	selp.f64 	%fd286, %fd285, %fd283, %p54;
	setp.gt.u32 	%p55, %r51, 416;
	ld.shared.f64 	%fd287, [_ZZN3cub18CUB_300001_SM_10006detail6reduce28DeviceReduceSingleTileKernelINS2_10policy_hubIdjN4cuda3std3__44plusIdEEE10Policy1000EN6thrust24THRUST_300001_SM_1000_NS10device_ptrIdEEPdjS9_ddNS7_10__identityEEEvT0_T1_T2_T3_T4_T6_E12temp_storage+128];
	add.f64 	%fd288, %fd287, %fd286;
	selp.f64 	%fd289, %fd288, %fd286, %p55;
	setp.gt.u32 	%p56, %r51, 448;
	ld.shared.f64 	%fd290, [_ZZN3cub18CUB_300001_SM_10006detail6reduce28DeviceReduceSingleTileKernelINS2_10policy_hubIdjN4cuda3std3__44plusIdEEE10Policy1000EN6thrust24THRUST_300001_SM_1000_NS10device_ptrIdEEPdjS9_ddNS7_10__identityEEEvT0_T1_T2_T3_T4_T6_E12temp_storage+136];
	add.f64 	%fd291, %fd290, %fd289;
	selp.f64 	%fd292, %fd291, %fd289, %p56;
	setp.gt.u32 	%p57, %r51, 480;
	ld.shared.f64 	%fd293, [_ZZN3cub18CUB_300001_SM_10006detail6reduce28DeviceReduceSingleTileKernelINS2_10policy_hubIdjN4cuda3std3__44plusIdEEE10Policy1000EN6thrust24THRUST_300001_SM_1000_NS10device_ptrIdEEPdjS9_ddNS7_10__identityEEEvT0_T1_T2_T3_T4_T6_E12temp_storage+144];
	add.f64 	%fd294, %fd293, %fd292;
	selp.f64 	%fd295, %fd294, %fd292, %p57;
	setp.gt.u32 	%p58, %r51, 512;
	ld.shared.f64 	%fd296, [_ZZN3cub18CUB_300001_SM_10006detail6reduce28DeviceReduceSingleTileKernelINS2_10policy_hubIdjN4cuda3std3__44plusIdEEE10Policy1000EN6thrust24THRUST_300001_SM_1000_NS10device_ptrIdEEPdjS9_ddNS7_10__identityEEEvT0_T1_T2_T3_T4_T6_E12temp_storage+152];
	add.f64 	%fd297, %fd296, %fd295;
	selp.f64 	%fd298, %fd297, %fd295, %p58;
	setp.gt.u32 	%p59, %r51, 544;
	ld.shared.f64 	%fd299, [_ZZN3cub18CUB_300001_SM_10006detail6reduce28DeviceReduceSingleTileKernelINS2_10policy_hubIdjN4cuda3std3__44plusIdEEE10Policy1000EN6thrust24THRUST_300001_SM_1000_NS10device_ptrIdEEPdjS9_ddNS7_10__identityEEEvT0_T1_T2_T3_T4_T6_E12temp_storage+160];
	add.f64 	%fd300, %fd299, %fd298;
	selp.f64 	%fd301, %fd300, %fd298, %p59;
	setp.gt.u32 	%p60, %r51, 576;
	ld.shared.f64 	%fd302, [_ZZN3cub18CUB_300001_SM_10006detail6reduce28DeviceReduceSingleTileKernelINS2_10policy_hubIdjN4cuda3std3__44plusIdEEE10Policy1000EN6thrust24THRUST_300001_SM_1000_NS10device_ptrIdEEPdjS9_ddNS7_10__identityEEEvT0_T1_T2_T3_T4_T6_E12temp_storage+168];
	add.f64 	%fd303, %fd302, %fd301;
	selp.f64 	%fd304, %fd303, %fd301, %p60;
	setp.gt.u32 	%p61, %r51, 608;
	ld.shared.f64 	%fd305, [_ZZN3cub18CUB_300001_SM_10006detail6reduce28DeviceReduceSingleTileKernelINS2_10policy_hubIdjN4cuda3std3__44plusIdEEE10Policy1000EN6thrust24THRUST_300001_SM_1000_NS10device_ptrIdEEPdjS9_ddNS7_10__identityEEEvT0_T1_T2_T3_T4_T6_E12temp_storage+176];
	add.f64 	%fd306, %fd305, %fd304;
	selp.f64 	%fd379, %fd306, %fd304, %p61;
	bra.uni 	$L__BB1_50;
$L__BB1_28:
	mov.u32 	%r21, %tid.x;
	mul.wide.u32 	%rd11, %r21, 8;
	add.s64 	%rd12, %rd2, %rd11;
	ld.global.f64 	%fd43, [%rd12];
	ld.global.f64 	%fd44, [%rd12+5120];
	ld.global.f64 	%fd45, [%rd12+10240];
	ld.global.f64 	%fd46, [%rd12+15360];
	ld.global.f64 	%fd47, [%rd12+20480];
	ld.global.f64 	%fd48, [%rd12+25600];
	ld.global.f64 	%fd49, [%rd12+30720];
	ld.global.f64 	%fd50, [%rd12+35840];
	add.f64 	%fd51, %fd43, %fd44;
	add.f64 	%fd52, %fd51, %fd45;
	add.f64 	%fd53, %fd52, %fd46;
	add.f64 	%fd54, %fd53, %fd47;
	add.f64 	%fd55, %fd54, %fd48;
	add.f64 	%fd56, %fd55, %fd49;
	add.f64 	%fd378, %fd56, %fd50;
	add.s32 	%r22, %r51, -5120;
	setp.lt.u32 	%p3, %r22, 5120;
	mov.b32 	%r279, 5120;
	@%p3 bra 	$L__BB1_32;
	mov.b32 	%r279, 5120;
$L__BB1_30:
	add.s32 	%r54, %r21, %r279;
	mul.wide.u32 	%rd13, %r54, 8;
	add.s64 	%rd14, %rd2, %rd13;
	ld.global.f64 	%fd57, [%rd14];
	ld.global.f64 	%fd58, [%rd14+5120];
	ld.global.f64 	%fd59, [%rd14+10240];
	ld.global.f64 	%fd60, [%rd14+15360];
	ld.global.f64 	%fd61, [%rd14+20480];
	ld.global.f64 	%fd62, [%rd14+25600];
	ld.global.f64 	%fd63, [%rd14+30720];
	ld.global.f64 	%fd64, [%rd14+35840];
	add.f64 	%fd65, %fd378, %fd57;
	add.f64 	%fd66, %fd65, %fd58;
	add.f64 	%fd67, %fd66, %fd59;
	add.f64 	%fd68, %fd67, %fd60;
	add.f64 	%fd69, %fd68, %fd61;
	add.f64 	%fd70, %fd69, %fd62;
	add.f64 	%fd71, %fd70, %fd63;
	add.f64 	%fd378, %fd71, %fd64;
	sub.s32 	%r55, %r51, %r279;
	setp.lt.u32 	%p4, %r55, 5120;
	@%p4 bra 	$L__BB1_46;
	add.s32 	%r279, %r279, 5120;
	setp.le.u32 	%p5, %r279, %r22;
	@%p5 bra 	$L__BB1_30;
$L__BB1_32:
	setp.le.u32 	%p6, %r51, %r279;
	sub.s32 	%r56, %r51, %r279;
	setp.ge.s32 	%p7, %r21, %r56;
	or.pred  	%p8, %p6, %p7;
	@%p8 bra 	$L__BB1_46;
	not.b32 	%r58, %r21;
	add.s32 	%r59, %r51, %r58;
	sub.s32 	%r60, %r59, %r279;
	mul.hi.u32 	%r61, %r60, -858993459;
	shr.u32 	%r62, %r61, 9;
	add.s32 	%r26, %r62, 1;
	and.b32  	%r27, %r26, 15;
	setp.lt.u32 	%p9, %r60, 9600;
	mov.u32 	%r284, %r21;
	@%p9 bra 	$L__BB1_37;
	or.b32  	%r282, %r21, 5120;
	add.s32 	%r281, %r21, %r279;
	and.b32  	%r63, %r26, 16777200;
	neg.s32 	%r280, %r63;
$L__BB1_35:
	.pragma "nounroll";
	mul.wide.u32 	%rd15, %r281, 8;
	add.s64 	%rd16, %rd2, %rd15;
	ld.global.f64 	%fd73, [%rd16];
	add.f64 	%fd74, %fd378, %fd73;
	add.s32 	%r64, %r281, 640;
	mul.wide.u32 	%rd17, %r64, 8;
	add.s64 	%rd18, %rd2, %rd17;
	ld.global.f64 	%fd75, [%rd18];
	add.f64 	%fd76, %fd74, %fd75;
	add.s32 	%r65, %r281, 1280;
	mul.wide.u32 	%rd19, %r65, 8;
	add.s64 	%rd20, %rd2, %rd19;
	ld.global.f64 	%fd77, [%rd20];
	add.f64 	%fd78, %fd76, %fd77;
	add.s32 	%r66, %r281, 1920;
	mul.wide.u32 	%rd21, %r66, 8;
	add.s64 	%rd22, %rd2, %rd21;
	ld.global.f64 	%fd79, [%rd22];
	add.f64 	%fd80, %fd78, %fd79;
	add.s32 	%r67, %r281, 2560;
	mul.wide.u32 	%rd23, %r67, 8;
	add.s64 	%rd24, %rd2, %rd23;
	ld.global.f64 	%fd81, [%rd24];
	add.f64 	%fd82, %fd80, %fd81;
	add.s32 	%r68, %r281, 3200;
	mul.wide.u32 	%rd25, %r68, 8;
	add.s64 	%rd26, %rd2, %rd25;
	ld.global.f64 	%fd83, [%rd26];
	add.f64 	%fd84, %fd82, %fd83;
	add.s32 	%r69, %r281, 3840;
	mul.wide.u32 	%rd27, %r69, 8;
	add.s64 	%rd28, %rd2, %rd27;
	ld.global.f64 	%fd85, [%rd28];
	add.f64 	%fd86, %fd84, %fd85;
	add.s32 	%r70, %r281, 4480;
	mul.wide.u32 	%rd29, %r70, 8;
	add.s64 	%rd30, %rd2, %rd29;
	ld.global.f64 	%fd87, [%rd30];
	add.f64 	%fd88, %fd86, %fd87;
	add.s32 	%r71, %r281, 5120;
	mul.wide.u32 	%rd31, %r71, 8;
	add.s64 	%rd32, %rd2, %rd31;
	ld.global.f64 	%fd89, [%rd32];
	add.f64 	%fd90, %fd88, %fd89;
	add.s32 	%r72, %r281, 5760;
	mul.wide.u32 	%rd33, %r72, 8;
	add.s64 	%rd34, %rd2, %rd33;
	ld.global.f64 	%fd91, [%rd34];
	add.f64 	%fd92, %fd90, %fd91;
	add.s32 	%r73, %r281, 6400;
	mul.wide.u32 	%rd35, %r73, 8;
	add.s64 	%rd36, %rd2, %rd35;
	ld.global.f64 	%fd93, [%rd36];
	add.f64 	%fd94, %fd92, %fd93;
	add.s32 	%r74, %r281, 7040;
	mul.wide.u32 	%rd37, %r74, 8;
	add.s64 	%rd38, %rd2, %rd37;
	ld.global.f64 	%fd95, [%rd38];
	add.f64 	%fd96, %fd94, %fd95;
	add.s32 	%r75, %r281, 7680;
	mul.wide.u32 	%rd39, %r75, 8;
	add.s64 	%rd40, %rd2, %rd39;
	ld.global.f64 	%fd97, [%rd40];
	add.f64 	%fd98, %fd96, %fd97;
	add.s32 	%r76, %r281, 8320;
	mul.wide.u32 	%rd41, %r76, 8;
	add.s64 	%rd42, %rd2, %rd41;
	ld.global.f64 	%fd99, [%rd42];
	add.f64 	%fd100, %fd98, %fd99;
	add.s32 	%r77, %r281, 8960;
	mul.wide.u32 	%rd43, %r77, 8;
	add.s64 	%rd44, %rd2, %rd43;
	ld.global.f64 	%fd101, [%rd44];
	add.f64 	%fd102, %fd100, %fd101;
	add.s32 	%r78, %r281, 9600;
	mul.wide.u32 	%rd45, %r78, 8;
	add.s64 	%rd46, %rd2, %rd45;
	ld.global.f64 	%fd103, [%rd46];
	add.f64 	%fd378, %fd102, %fd103;
	add.s32 	%r282, %r282, 10240;
	add.s32 	%r281, %r281, 10240;
	add.s32 	%r280, %r280, 16;
	setp.ne.s32 	%p10, %r280, 0;
	@%p10 bra 	$L__BB1_35;
	add.s32 	%r284, %r282, -5120;
$L__BB1_37:
	setp.eq.s32 	%p11, %r27, 0;
	@%p11 bra 	$L__BB1_46;
	and.b32  	%r39, %r26, 7;
	setp.lt.u32 	%p12, %r27, 8;
	@%p12 bra 	$L__BB1_40;
	add.s32 	%r79, %r284, %r279;
	mul.wide.u32 	%rd47, %r79, 8;
	add.s64 	%rd48, %rd2, %rd47;
	ld.global.f64 	%fd105, [%rd48];
	add.f64 	%fd106, %fd378, %fd105;
	add.s32 	%r80, %r79, 640;
	mul.wide.u32 	%rd49, %r80, 8;
	add.s64 	%rd50, %rd2, %rd49;
	ld.global.f64 	%fd107, [%rd50];
	add.f64 	%fd108, %fd106, %fd107;
	add.s32 	%r81, %r79, 1280;
	mul.wide.u32 	%rd51, %r81, 8;
	add.s64 	%rd52, %rd2, %rd51;
	ld.global.f64 	%fd109, [%rd52];
	add.f64 	%fd110, %fd108, %fd109;
	add.s32 	%r82, %r79, 1920;
	mul.wide.u32 	%rd53, %r82, 8;
	add.s64 	%rd54, %rd2, %rd53;
	ld.global.f64 	%fd111, [%rd54];
	add.f64 	%fd112, %fd110, %fd111;
	add.s32 	%r83, %r79, 2560;
	mul.wide.u32 	%rd55, %r83, 8;
	add.s64 	%rd56, %rd2, %rd55;
	ld.global.f64 	%fd113, [%rd56];
	add.f64 	%fd114, %fd112, %fd113;
	add.s32 	%r84, %r79, 3200;
	mul.wide.u32 	%rd57, %r84, 8;
	add.s64 	%rd58, %rd2, %rd57;
	ld.global.f64 	%fd115, [%rd58];
	add.f64 	%fd116, %fd114, %fd115;
	add.s32 	%r85, %r79, 3840;
	mul.wide.u32 	%rd59, %r85, 8;
	add.s64 	%rd60, %rd2, %rd59;
	ld.global.f64 	%fd117, [%rd60];
	add.f64 	%fd118, %fd116, %fd117;
	add.s32 	%r86, %r79, 4480;
	mul.wide.u32 	%rd61, %r86, 8;
	add.s64 	%rd62, %rd2, %rd61;
	ld.global.f64 	%fd119, [%rd62];
	add.f64 	%fd378, %fd118, %fd119;
	add.s32 	%r284, %r284, 5120;
$L__BB1_40:
	setp.eq.s32 	%p13, %r39, 0;
	@%p13 bra 	$L__BB1_46;
	and.b32  	%r42, %r26, 3;
	setp.lt.u32 	%p14, %r39, 4;
	@%p14 bra 	$L__BB1_43;
	add.s32 	%r87, %r284, %r279;
	mul.wide.u32 	%rd63, %r87, 8;
	add.s64 	%rd64, %rd2, %rd63;
	ld.global.f64 	%fd121, [%rd64];
	add.f64 	%fd122, %fd378, %fd121;
	add.s32 	%r88, %r87, 640;
	mul.wide.u32 	%rd65, %r88, 8;
	add.s64 	%rd66, %rd2, %rd65;
	ld.global.f64 	%fd123, [%rd66];
	add.f64 	%fd124, %fd122, %fd123;
	add.s32 	%r89, %r87, 1280;
	mul.wide.u32 	%rd67, %r89, 8;
	add.s64 	%rd68, %rd2, %rd67;
	ld.global.f64 	%fd125, [%rd68];
	add.f64 	%fd126, %fd124, %fd125;
	add.s32 	%r90, %r87, 1920;
	mul.wide.u32 	%rd69, %r90, 8;
	add.s64 	%rd70, %rd2, %rd69;
	ld.global.f64 	%fd127, [%rd70];
	add.f64 	%fd378, %fd126, %fd127;
	add.s32 	%r284, %r284, 2560;
$L__BB1_43:
	setp.eq.s32 	%p15, %r42, 0;
	@%p15 bra 	$L__BB1_46;
	add.s32 	%r287, %r284, %r279;
	neg.s32 	%r286, %r42;
$L__BB1_45:
	.pragma "nounroll";
	mul.wide.u32 	%rd71, %r287, 8;
	add.s64 	%rd72, %rd2, %rd71;
	ld.global.f64 	%fd128, [%rd72];
	add.f64 	%fd378, %fd378, %fd128;
	add.s32 	%r287, %r287, 640;
	add.s32 	%r286, %r286, 1;
	setp.ne.s32 	%p16, %r286, 0;
	@%p16 bra 	$L__BB1_45;
$L__BB1_46:
	// begin inline asm
	mov.u32 %r91, %laneid;
	// end inline asm
	mov.b64 	%rd73, %fd378;
	mov.b64 	{%r93, %r98}, %rd73;
	mov.b32 	%r99, 1;
	mov.b32 	%r140, 31;
	mov.b32 	%r141, -1;
	// begin inline asm
	shfl.sync.down.b32 %r92, %r93, %r99, %r140, %r141;
	// end inline asm
	// begin inline asm
	shfl.sync.down.b32 %r97, %r98, %r99, %r140, %r141;
	// end inline asm
	mov.b64 	%rd74, {%r92, %r97};
	mov.b64 	%fd129, %rd74;
	setp.gt.s32 	%p17, %r91, 30;
	add.f64 	%fd130, %fd378, %fd129;
	selp.f64 	%fd131, %fd378, %fd130, %p17;
	mov.b64 	%rd75, %fd131;
	mov.b64 	{%r103, %r108}, %rd75;
	mov.b32 	%r109, 2;
	// begin inline asm
	shfl.sync.down.b32 %r102, %r103, %r109, %r140, %r141;
	// end inline asm
	// begin inline asm
	shfl.sync.down.b32 %r107, %r108, %r109, %r140, %r141;
	// end inline asm
	mov.b64 	%rd76, {%r102, %r107};
	mov.b64 	%fd132, %rd76;
	setp.gt.s32 	%p18, %r91, 29;
	add.f64 	%fd133, %fd131, %fd132;
	selp.f64 	%fd134, %fd131, %fd133, %p18;
	mov.b64 	%rd77, %fd134;
	mov.b64 	{%r113, %r118}, %rd77;
	mov.b32 	%r119, 4;
	// begin inline asm
	shfl.sync.down.b32 %r112, %r113, %r119, %r140, %r141;
	// end inline asm
	// begin inline asm
	shfl.sync.down.b32 %r117, %r118, %r119, %r140, %r141;
	// end inline asm
	mov.b64 	%rd78, {%r112, %r117};
	mov.b64 	%fd135, %rd78;
	setp.gt.s32 	%p19, %r91, 27;
	add.f64 	%fd136, %fd134, %fd135;
	selp.f64 	%fd137, %fd134, %fd136, %p19;
	mov.b64 	%rd79, %fd137;
	mov.b64 	{%r123, %r128}, %rd79;
	mov.b32 	%r129, 8;
	// begin inline asm
	shfl.sync.down.b32 %r122, %r123, %r129, %r140, %r141;
	// end inline asm
	// begin inline asm
	shfl.sync.down.b32 %r127, %r128, %r129, %r140, %r141;
	// end inline asm
	mov.b64 	%rd80, {%r122, %r127};
	mov.b64 	%fd138, %rd80;
	setp.gt.s32 	%p20, %r91, 23;
	add.f64 	%fd139, %fd137, %fd138;
	selp.f64 	%fd140, %fd137, %fd139, %p20;
	mov.b64 	%rd81, %fd140;
	mov.b64 	{%r133, %r138}, %rd81;
	mov.b32 	%r139, 16;
	// begin inline asm
	shfl.sync.down.b32 %r132, %r133, %r139, %r140, %r141;
	// end inline asm
	// begin inline asm
	shfl.sync.down.b32 %r137, %r138, %r139, %r140, %r141;
	// end inline asm
	mov.b64 	%rd82, {%r132, %r137};
	mov.b64 	%fd141, %rd82;
	setp.gt.s32 	%p21, %r91, 15;
	add.f64 	%fd38, %fd140, %fd141;
	selp.f64 	%fd379, %fd140, %fd38, %p21;
	setp.ne.s32 	%p22, %r91, 0;
	@%p22 bra 	$L__BB1_48;
	shr.u32 	%r142, %r21, 2;
	and.b32  	%r143, %r142, 248;
	mov.u32 	%r144, _ZZN3cub18CUB_300001_SM_10006detail6reduce28DeviceReduceSingleTileKernelINS2_10policy_hubIdjN4cuda3std3__44plusIdEEE10Policy1000EN6thrust24THRUST_300001_SM_1000_NS10device_ptrIdEEPdjS9_ddNS7_10__identityEEEvT0_T1_T2_T3_T4_T6_E12temp_storage;
	add.s32 	%r145, %r144, %r143;
	st.shared.f64 	[%r145+24], %fd38;
$L__BB1_48:
	bar.sync 	0;
	setp.ne.s32 	%p23, %r21, 0;
	@%p23 bra 	$L__BB1_50;
	ld.shared.f64 	%fd142, [_ZZN3cub18CUB_300001_SM_10006detail6reduce28DeviceReduceSingleTileKernelINS2_10policy_hubIdjN4cuda3std3__44plusIdEEE10Policy1000EN6thrust24THRUST_300001_SM_1000_NS10device_ptrIdEEPdjS9_ddNS7_10__identityEEEvT0_T1_T2_T3_T4_T6_E12temp_storage+32];
	add.f64 	%fd143, %fd379, %fd142;
	ld.shared.f64 	%fd144, [_ZZN3cub18CUB_300001_SM_10006detail6reduce28DeviceReduceSingleTileKernelINS2_10policy_hubIdjN4cuda3std3__44plusIdEEE10Policy1000EN6thrust24THRUST_300001_SM_1000_NS10device_ptrIdEEPdjS9_ddNS7_10__identityEEEvT0_T1_T2_T3_T4_T6_E12temp_storage+40];
	add.f64 	%fd145, %fd143, %fd144;
	ld.shared.f64 	%fd146, [_ZZN3cub18CUB_300001_SM_10006detail6reduce28DeviceReduceSingleTileKernelINS2_10policy_hubIdjN4cuda3std3__44plusIdEEE10Policy1000EN6thrust24THRUST_300001_SM_1000_NS10device_ptrIdEEPdjS9_ddNS7_10__identityEEEvT0_T1_T2_T3_T4_T6_E12temp_storage+48];
	add.f64 	%fd147, %fd145, %fd146;
	ld.shared.f64 	%fd148, [_ZZN3cub18CUB_300001_SM_10006detail6reduce28DeviceReduceSingleTileKernelINS2_10policy_hubIdjN4cuda3std3__44plusIdEEE10Policy1000EN6thrust24THRUST_300001_SM_1000_NS10device_ptrIdEEPdjS9_ddNS7_10__identityEEEvT0_T1_T2_T3_T4_T6_E12temp_storage+56];
	add.f64 	%fd149, %fd147, %fd148;
	ld.shared.f64 	%fd150, [_ZZN3cub18CUB_300001_SM_10006detail6reduce28DeviceReduceSingleTileKernelINS2_10policy_hubIdjN4cuda3std3__44plusIdEEE10Policy1000EN6thrust24THRUST_300001_SM_1000_NS10device_ptrIdEEPdjS9_ddNS7_10__identityEEEvT0_T1_T2_T3_T4_T6_E12temp_storage+64];
	add.f64 	%fd151, %fd149, %fd150;
	ld.shared.f64 	%fd152, [_ZZN3cub18CUB_300001_SM_10006detail6reduce28DeviceReduceSingleTileKernelINS2_10policy_hubIdjN4cuda3std3__44plusIdEEE10Policy1000EN6thrust24THRUST_300001_SM_1000_NS10device_ptrIdEEPdjS9_ddNS7_10__identityEEEvT0_T1_T2_T3_T4_T6_E12temp_storage+72];
	add.f64 	%fd153, %fd151, %fd152;
	ld.shared.f64 	%fd154, [_ZZN3cub18CUB_300001_SM_10006detail6reduce28DeviceReduceSingleTileKernelINS2_10policy_hubIdjN4cuda3std3__44plusIdEEE10Policy1000EN6thrust24THRUST_300001_SM_1000_NS10device_ptrIdEEPdjS9_ddNS7_10__identityEEEvT0_T1_T2_T3_T4_T6_E12temp_storage+80];
	add.f64 	%fd155, %fd153, %fd154;
	ld.shared.f64 	%fd156, [_ZZN3cub18CUB_300001_SM_10006detail6reduce28DeviceReduceSingleTileKernelINS2_10policy_hubIdjN4cuda3std3__44plusIdEEE10Policy1000EN6thrust24THRUST_300001_SM_1000_NS10device_ptrIdEEPdjS9_ddNS7_10__identityEEEvT0_T1_T2_T3_T4_T6_E12temp_storage+88];
	add.f64 	%fd157, %fd155, %fd156;
	ld.shared.f64 	%fd158, [_ZZN3cub18CUB_300001_SM_10006detail6reduce28DeviceReduceSingleTileKernelINS2_10policy_hubIdjN4cuda3std3__44plusIdEEE10Policy1000EN6thrust24THRUST_300001_SM_1000_NS10device_ptrIdEEPdjS9_ddNS7_10__identityEEEvT0_T1_T2_T3_T4_T6_E12temp_storage+96];
	add.f64 	%fd159, %fd157, %fd158;
	ld.shared.f64 	%fd160, [_ZZN3cub18CUB_300001_SM_10006detail6reduce28DeviceReduceSingleTileKernelINS2_10policy_hubIdjN4cuda3std3__44plusIdEEE10Policy1000EN6thrust24THRUST_300001_SM_1000_NS10device_ptrIdEEPdjS9_ddNS7_10__identityEEEvT0_T1_T2_T3_T4_T6_E12temp_storage+104];
	add.f64 	%fd161, %fd159, %fd160;
	ld.shared.f64 	%fd162, [_ZZN3cub18CUB_300001_SM_10006detail6reduce28DeviceReduceSingleTileKernelINS2_10policy_hubIdjN4cuda3std3__44plusIdEEE10Policy1000EN6thrust24THRUST_300001_SM_1000_NS10device_ptrIdEEPdjS9_ddNS7_10__identityEEEvT0_T1_T2_T3_T4_T6_E12temp_storage+112];
	add.f64 	%fd163, %fd161, %fd162;
	ld.shared.f64 	%fd164, [_ZZN3cub18CUB_300001_SM_10006detail6reduce28DeviceReduceSingleTileKernelINS2_10policy_hubIdjN4cuda3std3__44plusIdEEE10Policy1000EN6thrust24THRUST_300001_SM_1000_NS10device_ptrIdEEPdjS9_ddNS7_10__identityEEEvT0_T1_T2_T3_T4_T6_E12temp_storage+120];
	add.f64 	%fd165, %fd163, %fd164;
	ld.shared.f64 	%fd166, [_ZZN3cub18CUB_300001_SM_10006detail6reduce28DeviceReduceSingleTileKernelINS2_10policy_hubIdjN4cuda3std3__44plusIdEEE10Policy1000EN6thrust24THRUST_300001_SM_1000_NS10device_ptrIdEEPdjS9_ddNS7_10__identityEEEvT0_T1_T2_T3_T4_T6_E12temp_storage+128];
	add.f64 	%fd167, %fd165, %fd166;
	ld.shared.f64 	%fd168, [_ZZN3cub18CUB_300001_SM_10006detail6reduce28DeviceReduceSingleTileKernelINS2_10policy_hubIdjN4cuda3std3__44plusIdEEE10Policy1000EN6thrust24THRUST_300001_SM_1000_NS10device_ptrIdEEPdjS9_ddNS7_10__identityEEEvT0_T1_T2_T3_T4_T6_E12temp_storage+136];
	add.f64 	%fd169, %fd167, %fd168;
	ld.shared.f64 	%fd170, [_ZZN3cub18CUB_300001_SM_10006detail6reduce28DeviceReduceSingleTileKernelINS2_10policy_hubIdjN4cuda3std3__44plusIdEEE10Policy1000EN6thrust24THRUST_300001_SM_1000_NS10device_ptrIdEEPdjS9_ddNS7_10__identityEEEvT0_T1_T2_T3_T4_T6_E12temp_storage+144];
	add.f64 	%fd171, %fd169, %fd170;
	ld.shared.f64 	%fd172, [_ZZN3cub18CUB_300001_SM_10006detail6reduce28DeviceReduceSingleTileKernelINS2_10policy_hubIdjN4cuda3std3__44plusIdEEE10Policy1000EN6thrust24THRUST_300001_SM_1000_NS10device_ptrIdEEPdjS9_ddNS7_10__identityEEEvT0_T1_T2_T3_T4_T6_E12temp_storage+152];
	add.f64 	%fd173, %fd171, %fd172;
	ld.shared.f64 	%fd174, [_ZZN3cub18CUB_300001_SM_10006detail6reduce28DeviceReduceSingleTileKernelINS2_10policy_hubIdjN4cuda3std3__44plusIdEEE10Policy1000EN6thrust24THRUST_300001_SM_1000_NS10device_ptrIdEEPdjS9_ddNS7_10__identityEEEvT0_T1_T2_T3_T4_T6_E12temp_storage+160];
	add.f64 	%fd175, %fd173, %fd174;
	ld.shared.f64 	%fd176, [_ZZN3cub18CUB_300001_SM_10006detail6reduce28DeviceReduceSingleTileKernelINS2_10policy_hubIdjN4cuda3std3__44plusIdEEE10Policy1000EN6thrust24THRUST_300001_SM_1000_NS10device_ptrIdEEPdjS9_ddNS7_10__identityEEEvT0_T1_T2_T3_T4_T6_E12temp_storage+168];
	add.f64 	%fd177, %fd175, %fd176;
	ld.shared.f64 	%fd178, [_ZZN3cub18CUB_300001_SM_10006detail6reduce28DeviceReduceSingleTileKernelINS2_10policy_hubIdjN4cuda3std3__44plusIdEEE10Policy1000EN6thrust24THRUST_300001_SM_1000_NS10device_ptrIdEEPdjS9_ddNS7_10__identityEEEvT0_T1_T2_T3_T4_T6_E12temp_storage+176];
	add.f64 	%fd379, %fd177, %fd178;
$L__BB1_50:
	mov.u32 	%r269, %tid.x;
	setp.ne.s32 	%p69, %r269, 0;
	@%p69 bra 	$L__BB1_52;
	add.f64 	%fd357, %fd42, %fd379;
	st.global.f64 	[%rd1], %fd357;
$L__BB1_52:
	ret;

}
	// .globl	_ZN3cub18CUB_300001_SM_10006detail6reduce18DeviceReduceKernelINS2_10policy_hubIdjN4cuda3std3__44plusIdEEE10Policy1000EN6thrust24THRUST_300001_SM_1000_NS10device_ptrIdEEjS9_dNS7_10__identityEEEvT0_PT3_T1_NS0_13GridEvenShareISK_EET2_T4_
.visible .entry _ZN3cub18CUB_300001_SM_10006detail6reduce18DeviceReduceKernelINS2_10policy_hubIdjN4cuda3std3__44plusIdEEE10Policy1000EN6thrust24THRUST_300001_SM_1000_NS10device_ptrIdEEjS9_dNS7_10__identityEEEvT0_PT3_T1_NS0_13GridEvenShareISK_EET2_T4_(
	.param .align 8 .b8 _ZN3cub18CUB_300001_SM_10006detail6reduce18DeviceReduceKernelINS2_10policy_hubIdjN4cuda3std3__44plusIdEEE10Policy1000EN6thrust24THRUST_300001_SM_1000_NS10device_ptrIdEEjS9_dNS7_10__identityEEEvT0_PT3_T1_NS0_13GridEvenShareISK_EET2_T4__param_0[8],
	.param .u64 .ptr .align 1 _ZN3cub18CUB_300001_SM_10006detail6reduce18DeviceReduceKernelINS2_10policy_hubIdjN4cuda3std3__44plusIdEEE10Policy1000EN6thrust24THRUST_300001_SM_1000_NS10device_ptrIdEEjS9_dNS7_10__identityEEEvT0_PT3_T1_NS0_13GridEvenShareISK_EET2_T4__param_1,
	.param .u32 _ZN3cub18CUB_300001_SM_10006detail6reduce18DeviceReduceKernelINS2_10policy_hubIdjN4cuda3std3__44plusIdEEE10Policy1000EN6thrust24THRUST_300001_SM_1000_NS10device_ptrIdEEjS9_dNS7_10__identityEEEvT0_PT3_T1_NS0_13GridEvenShareISK_EET2_T4__param_2,
	.param .align 4 .b8 _ZN3cub18CUB_300001_SM_10006detail6reduce18DeviceReduceKernelINS2_10policy_hubIdjN4cuda3std3__44plusIdEEE10Policy1000EN6thrust24THRUST_300001_SM_1000_NS10device_ptrIdEEjS9_dNS7_10__identityEEEvT0_PT3_T1_NS0_13GridEvenShareISK_EET2_T4__param_3[40],
	.param .align 1 .b8 _ZN3cub18CUB_300001_SM_10006detail6reduce18DeviceReduceKernelINS2_10policy_hubIdjN4cuda3std3__44plusIdEEE10Policy1000EN6thrust24THRUST_300001_SM_1000_NS10device_ptrIdEEjS9_dNS7_10__identityEEEvT0_PT3_T1_NS0_13GridEvenShareISK_EET2_T4__param_4[1],
	.param .align 1 .b8 _ZN3cub18CUB_300001_SM_10006detail6reduce18DeviceReduceKernelINS2_10policy_hubIdjN4cuda3std3__44plusIdEEE10Policy1000EN6thrust24THRUST_300001_SM_1000_NS10device_ptrIdEEjS9_dNS7_10__identityEEEvT0_PT3_T1_NS0_13GridEvenShareISK_EET2_T4__param_5[1]
)
.maxntid 640
{
	.reg .pred 	%p<69>;
	.reg .b16 	%rs<4>;
	.reg .b32 	%r<356>;
	.reg .b64 	%rd<160>;
	.reg .b64 	%fd<376>;
	// demoted variable
	.shared .align 8 .b8 _ZZN3cub18CUB_300001_SM_10006detail6reduce18DeviceReduceKernelINS2_10policy_hubIdjN4cuda3std3__44plusIdEEE10Policy1000EN6thrust24THRUST_300001_SM_1000_NS10device_ptrIdEEjS9_dNS7_10__identityEEEvT0_PT3_T1_NS0_13GridEvenShareISK_EET2_T4_E12temp_storage[192];
	ld.param.u32 	%r1, [_ZN3cub18CUB_300001_SM_10006detail6reduce18DeviceReduceKernelINS2_10policy_hubIdjN4cuda3std3__44plusIdEEE10Policy1000EN6thrust24THRUST_300001_SM_1000_NS10device_ptrIdEEjS9_dNS7_10__identityEEEvT0_PT3_T1_NS0_13GridEvenShareISK_EET2_T4__param_3+20];
	ld.param.u32 	%r2, [_ZN3cub18CUB_300001_SM_10006detail6reduce18DeviceReduceKernelINS2_10policy_hubIdjN4cuda3std3__44plusIdEEE10Policy1000EN6thrust24THRUST_300001_SM_1000_NS10device_ptrIdEEjS9_dNS7_10__identityEEEvT0_PT3_T1_NS0_13GridEvenShareISK_EET2_T4__param_3+24];
	ld.param.u64 	%rd3, [_ZN3cub18CUB_300001_SM_10006detail6reduce18DeviceReduceKernelINS2_10policy_hubIdjN4cuda3std3__44plusIdEEE10Policy1000EN6thrust24THRUST_300001_SM_1000_NS10device_ptrIdEEjS9_dNS7_10__identityEEEvT0_PT3_T1_NS0_13GridEvenShareISK_EET2_T4__param_0];
	cvta.to.global.u64 	%rd1, %rd3;
	mov.u32 	%r3, %ctaid.x;
	mul.lo.s32 	%r4, %r2, 5120;
	mul.lo.s32 	%r347, %r3, 5120;
	sub.s32 	%r6, %r1, %r347;
	setp.gt.u32 	%p1, %r6, 5119;
	@%p1 bra 	$L__BB2_26;
	mov.u32 	%r7, %tid.x;
	setp.ge.u32 	%p23, %r7, %r6;
	mov.f64 	%fd364, 0d0000000000000000;
	mov.u32 	%r338, %r7;
	@%p23 bra 	$L__BB2_3;
	add.s32 	%r181, %r347, %r7;
	mul.wide.u32 	%rd76, %r181, 8;
	add.s64 	%rd77, %rd1, %rd76;
	ld.global.f64 	%fd364, [%rd77];
	add.s32 	%r338, %r7, 640;
$L__BB2_3:
	setp.ge.u32 	%p24, %r338, %r6;
	@%p24 bra 	$L__BB2_17;
	not.b32 	%r182, %r338;
	add.s32 	%r183, %r1, %r182;
	sub.s32 	%r184, %r183, %r347;
	mul.hi.u32 	%r185, %r184, -858993459;
	shr.u32 	%r186, %r185, 9;
	add.s32 	%r10, %r186, 1;
	and.b32  	%r11, %r10, 15;
	setp.lt.u32 	%p25, %r184, 9600;
	@%p25 bra 	$L__BB2_8;
	add.s32 	%r337, %r338, 5120;
	add.s32 	%r336, %r338, %r347;
	and.b32  	%r187, %r10, 16777200;
	neg.s32 	%r335, %r187;
$L__BB2_6:
	.pragma "nounroll";
	mul.wide.u32 	%rd78, %r336, 8;
	add.s64 	%rd79, %rd1, %rd78;
	ld.global.f64 	%fd179, [%rd79];
	add.f64 	%fd180, %fd364, %fd179;
	add.s32 	%r188, %r336, 640;
	mul.wide.u32 	%rd80, %r188, 8;
	add.s64 	%rd81, %rd1, %rd80;
	ld.global.f64 	%fd181, [%rd81];
	add.f64 	%fd182, %fd180, %fd181;
	add.s32 	%r189, %r336, 1280;
	mul.wide.u32 	%rd82, %r189, 8;
	add.s64 	%rd83, %rd1, %rd82;
	ld.global.f64 	%fd183, [%rd83];
	add.f64 	%fd184, %fd182, %fd183;
	add.s32 	%r190, %r336, 1920;
	mul.wide.u32 	%rd84, %r190, 8;
	add.s64 	%rd85, %rd1, %rd84;
	ld.global.f64 	%fd185, [%rd85];
	add.f64 	%fd186, %fd184, %fd185;
	add.s32 	%r191, %r336, 2560;
	mul.wide.u32 	%rd86, %r191, 8;
	add.s64 	%rd87, %rd1, %rd86;
	ld.global.f64 	%fd187, [%rd87];
	add.f64 	%fd188, %fd186, %fd187;
	add.s32 	%r192, %r336, 3200;
	mul.wide.u32 	%rd88, %r192, 8;
	add.s64 	%rd89, %rd1, %rd88;
	ld.global.f64 	%fd189, [%rd89];
	add.f64 	%fd190, %fd188, %fd189;
	add.s32 	%r193, %r336, 3840;
	mul.wide.u32 	%rd90, %r193, 8;
	add.s64 	%rd91, %rd1, %rd90;
	ld.global.f64 	%fd191, [%rd91];
	add.f64 	%fd192, %fd190, %fd191;
	add.s32 	%r194, %r336, 4480;
	mul.wide.u32 	%rd92, %r194, 8;
	add.s64 	%rd93, %rd1, %rd92;
	ld.global.f64 	%fd193, [%rd93];
	add.f64 	%fd194, %fd192, %fd193;
	add.s32 	%r195, %r336, 5120;
	mul.wide.u32 	%rd94, %r195, 8;
	add.s64 	%rd95, %rd1, %rd94;
	ld.global.f64 	%fd195, [%rd95];
	add.f64 	%fd196, %fd194, %fd195;
	add.s32 	%r196, %r336, 5760;
	mul.wide.u32 	%rd96, %r196, 8;
	add.s64 	%rd97, %rd1, %rd96;
	ld.global.f64 	%fd197, [%rd97];
	add.f64 	%fd198, %fd196, %fd197;
	add.s32 	%r197, %r336, 6400;
	mul.wide.u32 	%rd98, %r197, 8;
	add.s64 	%rd99, %rd1, %rd98;
	ld.global.f64 	%fd199, [%rd99];
	add.f64 	%fd200, %fd198, %fd199;
	add.s32 	%r198, %r336, 7040;
	mul.wide.u32 	%rd100, %r198, 8;
	add.s64 	%rd101, %rd1, %rd100;
	ld.global.f64 	%fd201, [%rd101];
	add.f64 	%fd202, %fd200, %fd201;
	add.s32 	%r199, %r336, 7680;
	mul.wide.u32 	%rd102, %r199, 8;
	add.s64 	%rd103, %rd1, %rd102;
	ld.global.f64 	%fd203, [%rd103];
	add.f64 	%fd204, %fd202, %fd203;
	add.s32 	%r200, %r336, 8320;
	mul.wide.u32 	%rd104, %r200, 8;
	add.s64 	%rd105, %rd1, %rd104;
	ld.global.f64 	%fd205, [%rd105];
	add.f64 	%fd206, %fd204, %fd205;
	add.s32 	%r201, %r336, 8960;
	mul.wide.u32 	%rd106, %r201, 8;
	add.s64 	%rd107, %rd1, %rd106;
	ld.global.f64 	%fd207, [%rd107];
	add.f64 	%fd208, %fd206, %fd207;
	add.s32 	%r202, %r336, 9600;
	mul.wide.u32 	%rd108, %r202, 8;
	add.s64 	%rd109, %rd1, %rd108;
	ld.global.f64 	%fd209, [%rd109];
	add.f64 	%fd364, %fd208, %fd209;
	add.s32 	%r337, %r337, 10240;
	add.s32 	%r336, %r336, 10240;
	add.s32 	%r335, %r335, 16;
	setp.ne.s32 	%p26, %r335, 0;
	@%p26 bra 	$L__BB2_6;
	add.s32 	%r338, %r337, -5120;
$L__BB2_8:
	setp.eq.s32 	%p27, %r11, 0;
	@%p27 bra 	$L__BB2_17;
	and.b32  	%r23, %r10, 7;
	setp.lt.u32 	%p28, %r11, 8;
	@%p28 bra 	$L__BB2_11;
	add.s32 	%r203, %r338, %r347;
	mul.wide.u32 	%rd110, %r203, 8;
	add.s64 	%rd111, %rd1, %rd110;
	ld.global.f64 	%fd211, [%rd111];
	add.f64 	%fd212, %fd364, %fd211;
	add.s32 	%r204, %r203, 640;
	mul.wide.u32 	%rd112, %r204, 8;
	add.s64 	%rd113, %rd1, %rd112;
	ld.global.f64 	%fd213, [%rd113];
	add.f64 	%fd214, %fd212, %fd213;
	add.s32 	%r205, %r203, 1280;
	mul.wide.u32 	%rd114, %r205, 8;
	add.s64 	%rd115, %rd1, %rd114;
	ld.global.f64 	%fd215, [%rd115];
	add.f64 	%fd216, %fd214, %fd215;
	add.s32 	%r206, %r203, 1920;
	mul.wide.u32 	%rd116, %r206, 8;
	add.s64 	%rd117, %rd1, %rd116;
	ld.global.f64 	%fd217, [%rd117];
	add.f64 	%fd218, %fd216, %fd217;
	add.s32 	%r207, %r203, 2560;
	mul.wide.u32 	%rd118, %r207, 8;
	add.s64 	%rd119, %rd1, %rd118;
	ld.global.f64 	%fd219, [%rd119];
	add.f64 	%fd220, %fd218, %fd219;
	add.s32 	%r208, %r203, 3200;
	mul.wide.u32 	%rd120, %r208, 8;
	add.s64 	%rd121, %rd1, %rd120;
	ld.global.f64 	%fd221, [%rd121];
	add.f64 	%fd222, %fd220, %fd221;
	add.s32 	%r209, %r203, 3840;
	mul.wide.u32 	%rd122, %r209, 8;
	add.s64 	%rd123, %rd1, %rd122;
	ld.global.f64 	%fd223, [%rd123];
	add.f64 	%fd224, %fd222, %fd223;
	add.s32 	%r210, %r203, 4480;
	mul.wide.u32 	%rd124, %r210, 8;
	add.s64 	%rd125, %rd1, %rd124;
	ld.global.f64 	%fd225, [%rd125];
	add.f64 	%fd364, %fd224, %fd225;
	add.s32 	%r338, %r338, 5120;
$L__BB2_11:
	setp.eq.s32 	%p29, %r23, 0;
	@%p29 bra 	$L__BB2_17;
	and.b32  	%r26, %r10, 3;
	setp.lt.u32 	%p30, %r23, 4;
	@%p30 bra 	$L__BB2_14;
	add.s32 	%r211, %r338, %r347;
	mul.wide.u32 	%rd126, %r211, 8;
	add.s64 	%rd127, %rd1, %rd126;
	ld.global.f64 	%fd227, [%rd127];
	add.f64 	%fd228, %fd364, %fd227;
	add.s32 	%r212, %r211, 640;
	mul.wide.u32 	%rd128, %r212, 8;
	add.s64 	%rd129, %rd1, %rd128;
	ld.global.f64 	%fd229, [%rd129];
	add.f64 	%fd230, %fd228, %fd229;
	add.s32 	%r213, %r211, 1280;
	mul.wide.u32 	%rd130, %r213, 8;
	add.s64 	%rd131, %rd1, %rd130;
	ld.global.f64 	%fd231, [%rd131];
	add.f64 	%fd232, %fd230, %fd231;
	add.s32 	%r214, %r211, 1920;
	mul.wide.u32 	%rd132, %r214, 8;
	add.s64 	%rd133, %rd1, %rd132;
	ld.global.f64 	%fd233, [%rd133];
	add.f64 	%fd364, %fd232, %fd233;
	add.s32 	%r338, %r338, 2560;
$L__BB2_14:
	setp.eq.s32 	%p31, %r26, 0;
	@%p31 bra 	$L__BB2_17;
	add.s32 	%r342, %r338, %r347;
	neg.s32 	%r341, %r26;
$L__BB2_16:
	.pragma "nounroll";
	mul.wide.u32 	%rd134, %r342, 8;
	add.s64 	%rd135, %rd1, %rd134;
	ld.global.f64 	%fd234, [%rd135];
	add.f64 	%fd364, %fd364, %fd234;
	add.s32 	%r342, %r342, 640;
	add.s32 	%r341, %r341, 1;
	setp.ne.s32 	%p32, %r341, 0;
	@%p32 bra 	$L__BB2_16;
$L__BB2_17:
	setp.lt.u32 	%p33, %r6, 640;
	@%p33 bra 	$L__BB2_22;
	// begin inline asm
	mov.u32 %r278, %laneid;
	// end inline asm
	mov.b64 	%rd146, %fd364;
	mov.b64 	{%r280, %r285}, %rd146;
	mov.b32 	%r286, 1;
	mov.b32 	%r327, 31;
	mov.b32 	%r328, -1;
	// begin inline asm
	shfl.sync.down.b32 %r279, %r280, %r286, %r327, %r328;
	// end inline asm
	// begin inline asm
	shfl.sync.down.b32 %r284, %r285, %r286, %r327, %r328;
	// end inline asm
	mov.b64 	%rd147, {%r279, %r284};
	mov.b64 	%fd305, %rd147;
	setp.gt.s32 	%p61, %r278, 30;
	add.f64 	%fd306, %fd364, %fd305;
	selp.f64 	%fd307, %fd364, %fd306, %p61;
	mov.b64 	%rd148, %fd307;
	mov.b64 	{%r290, %r295}, %rd148;
	mov.b32 	%r296, 2;
	// begin inline asm
	shfl.sync.down.b32 %r289, %r290, %r296, %r327, %r328;
	// end inline asm
	// begin inline asm
	shfl.sync.down.b32 %r294, %r295, %r296, %r327, %r328;
	// end inline asm
	mov.b64 	%rd149, {%r289, %r294};
	mov.b64 	%fd308, %rd149;
	setp.gt.s32 	%p62, %r278, 29;
	add.f64 	%fd309, %fd307, %fd308;
	selp.f64 	%fd310, %fd307, %fd309, %p62;
	mov.b64 	%rd150, %fd310;
	mov.b64 	{%r300, %r305}, %rd150;
	mov.b32 	%r306, 4;
	// begin inline asm
	shfl.sync.down.b32 %r299, %r300, %r306, %r327, %r328;
	// end inline asm
	// begin inline asm
	shfl.sync.down.b32 %r304, %r305, %r306, %r327, %r328;
	// end inline asm
	mov.b64 	%rd151, {%r299, %r304};
	mov.b64 	%fd311, %rd151;
	setp.gt.s32 	%p63, %r278, 27;
	add.f64 	%fd312, %fd310, %fd311;
	selp.f64 	%fd313, %fd310, %fd312, %p63;
	mov.b64 	%rd152, %fd313;
	mov.b64 	{%r310, %r315}, %rd152;
	mov.b32 	%r316, 8;
	// begin inline asm
	shfl.sync.down.b32 %r309, %r310, %r316, %r327, %r328;
	// end inline asm
	// begin inline asm
	shfl.sync.down.b32 %r314, %r315, %r316, %r327, %r328;
	// end inline asm
	mov.b64 	%rd153, {%r309, %r314};
	mov.b64 	%fd314, %rd153;
	setp.gt.s32 	%p64, %r278, 23;
	add.f64 	%fd315, %fd313, %fd314;
	selp.f64 	%fd316, %fd313, %fd315, %p64;
	mov.b64 	%rd154, %fd316;
	mov.b64 	{%r320, %r325}, %rd154;
	mov.b32 	%r326, 16;
	// begin inline asm
	shfl.sync.down.b32 %r319, %r320, %r326, %r327, %r328;
	// end inline asm
	// begin inline asm
	shfl.sync.down.b32 %r324, %r325, %r326, %r327, %r328;
	// end inline asm
	mov.b64 	%rd155, {%r319, %r324};
	mov.b64 	%fd317, %rd155;
	setp.gt.s32 	%p65, %r278, 15;
	add.f64 	%fd16, %fd316, %fd317;
	selp.f64 	%fd375, %fd316, %fd16, %p65;
	setp.ne.s32 	%p66, %r278, 0;
	@%p66 bra 	$L__BB2_20;
	shr.u32 	%r329, %r7, 2;
	and.b32  	%r330, %r329, 248;
	mov.u32 	%r331, _ZZN3cub18CUB_300001_SM_10006detail6reduce18DeviceReduceKernelINS2_10policy_hubIdjN4cuda3std3__44plusIdEEE10Policy1000EN6thrust24THRUST_300001_SM_1000_NS10device_ptrIdEEjS9_dNS7_10__identityEEEvT0_PT3_T1_NS0_13GridEvenShareISK_EET2_T4_E12temp_storage;
	add.s32 	%r332, %r331, %r330;
	st.shared.f64 	[%r332+24], %fd16;
$L__BB2_20:
	bar.sync 	0;
	setp.ne.s32 	%p67, %r7, 0;
	@%p67 bra 	$L__BB2_48;
	ld.shared.f64 	%fd318, [_ZZN3cub18CUB_300001_SM_10006detail6reduce18DeviceReduceKernelINS2_10policy_hubIdjN4cuda3std3__44plusIdEEE10Policy1000EN6thrust24THRUST_300001_SM_1000_NS10device_ptrIdEEjS9_dNS7_10__identityEEEvT0_PT3_T1_NS0_13GridEvenShareISK_EET2_T4_E12temp_storage+32];
	add.f64 	%fd319, %fd375, %fd318;
	ld.shared.f64 	%fd320, [_ZZN3cub18CUB_300001_SM_10006detail6reduce18DeviceReduceKernelINS2_10policy_hubIdjN4cuda3std3__44plusIdEEE10Policy1000EN6thrust24THRUST_300001_SM_1000_NS10device_ptrIdEEjS9_dNS7_10__identityEEEvT0_PT3_T1_NS0_13GridEvenShareISK_EET2_T4_E12temp_storage+40];
	add.f64 	%fd321, %fd319, %fd320;
	ld.shared.f64 	%fd322, [_ZZN3cub18CUB_300001_SM_10006detail6reduce18DeviceReduceKernelINS2_10policy_hubIdjN4cuda3std3__44plusIdEEE10Policy1000EN6thrust24THRUST_300001_SM_1000_NS10device_ptrIdEEjS9_dNS7_10__identityEEEvT0_PT3_T1_NS0_13GridEvenShareISK_EET2_T4_E12temp_storage+48];
	add.f64 	%fd323, %fd321, %fd322;
	ld.shared.f64 	%fd324, [_ZZN3cub18CUB_300001_SM_10006detail6reduce18DeviceReduceKernelINS2_10policy_hubIdjN4cuda3std3__44plusIdEEE10Policy1000EN6thrust24THRUST_300001_SM_1000_NS10device_ptrIdEEjS9_dNS7_10__identityEEEvT0_PT3_T1_NS0_13GridEvenShareISK_EET2_T4_E12temp_storage+56];
	add.f64 	%fd325, %fd323, %fd324;
	ld.shared.f64 	%fd326, [_ZZN3cub18CUB_300001_SM_10006detail6reduce18DeviceReduceKernelINS2_10policy_hubIdjN4cuda3std3__44plusIdEEE10Policy1000EN6thrust24THRUST_300001_SM_1000_NS10device_ptrIdEEjS9_dNS7_10__identityEEEvT0_PT3_T1_NS0_13GridEvenShareISK_EET2_T4_E12temp_storage+64];
	add.f64 	%fd327, %fd325, %fd326;
	ld.shared.f64 	%fd328, [_ZZN3cub18CUB_300001_SM_10006detail6reduce18DeviceReduceKernelINS2_10policy_hubIdjN4cuda3std3__44plusIdEEE10Policy1000EN6thrust24THRUST_300001_SM_1000_NS10device_ptrIdEEjS9_dNS7_10__identityEEEvT0_PT3_T1_NS0_13GridEvenShareISK_EET2_T4_E12temp_storage+72];
	add.f64 	%fd329, %fd327, %fd328;
	ld.shared.f64 	%fd330, [_ZZN3cub18CUB_300001_SM_10006detail6reduce18DeviceReduceKernelINS2_10policy_hubIdjN4cuda3std3__44plusIdEEE10Policy1000EN6thrust24THRUST_300001_SM_1000_NS10device_ptrIdEEjS9_dNS7_10__identityEEEvT0_PT3_T1_NS0_13GridEvenShareISK_EET2_T4_E12temp_storage+80];
	add.f64 	%fd331, %fd329, %fd330;
	ld.shared.f64 	%fd332, [_ZZN3cub18CUB_300001_SM_10006detail6reduce18DeviceReduceKernelINS2_10policy_hubIdjN4cuda3std3__44plusIdEEE10Policy1000EN6thrust24THRUST_300001_SM_1000_NS10device_ptrIdEEjS9_dNS7_10__identityEEEvT0_PT3_T1_NS0_13GridEvenShareISK_EET2_T4_E12temp_storage+88];
	add.f64 	%fd333, %fd331, %fd332;
	ld.shared.f64 	%fd334, [_ZZN3cub18CUB_300001_SM_10006detail6reduce18DeviceReduceKernelINS2_10policy_hubIdjN4cuda3std3__44plusIdEEE10Policy1000EN6thrust24THRUST_300001_SM_1000_NS10device_ptrIdEEjS9_dNS7_10__identityEEEvT0_PT3_T1_NS0_13GridEvenShareISK_EET2_T4_E12temp_storage+96];
	add.f64 	%fd335, %fd333, %fd334;
	ld.shared.f64 	%fd336, [_ZZN3cub18CUB_300001_SM_10006detail6reduce18DeviceReduceKernelINS2_10policy_hubIdjN4cuda3std3__44plusIdEEE10Policy1000EN6thrust24THRUST_300001_SM_1000_NS10device_ptrIdEEjS9_dNS7_10__identityEEEvT0_PT3_T1_NS0_13GridEvenShareISK_EET2_T4_E12temp_storage+104];
	add.f64 	%fd337, %fd335, %fd336;
	ld.shared.f64 	%fd338, [_ZZN3cub18CUB_300001_SM_10006detail6reduce18DeviceReduceKernelINS2_10policy_hubIdjN4cuda3std3__44plusIdEEE10Policy1000EN6thrust24THRUST_300001_SM_1000_NS10device_ptrIdEEjS9_dNS7_10__identityEEEvT0_PT3_T1_NS0_13GridEvenShareISK_EET2_T4_E12temp_storage+112];
	add.f64 	%fd339, %fd337, %fd338;
	ld.shared.f64 	%fd340, [_ZZN3cub18CUB_300001_SM_10006detail6reduce18DeviceReduceKernelINS2_10policy_hubIdjN4cuda3std3__44plusIdEEE10Policy1000EN6thrust24THRUST_300001_SM_1000_NS10device_ptrIdEEjS9_dNS7_10__identityEEEvT0_PT3_T1_NS0_13GridEvenShareISK_EET2_T4_E12temp_storage+120];
	add.f64 	%fd341, %fd339, %fd340;
	ld.shared.f64 	%fd342, [_ZZN3cub18CUB_300001_SM_10006detail6reduce18DeviceReduceKernelINS2_10policy_hubIdjN4cuda3std3__44plusIdEEE10Policy1000EN6thrust24THRUST_300001_SM_1000_NS10device_ptrIdEEjS9_dNS7_10__identityEEEvT0_PT3_T1_NS0_13GridEvenShareISK_EET2_T4_E12temp_storage+128];
	add.f64 	%fd343, %fd341, %fd342;
	ld.shared.f64 	%fd344, [_ZZN3cub18CUB_300001_SM_10006detail6reduce18DeviceReduceKernelINS2_10policy_hubIdjN4cuda3std3__44plusIdEEE10Policy1000EN6thrust24THRUST_300001_SM_1000_NS10device_ptrIdEEjS9_dNS7_10__identityEEEvT0_PT3_T1_NS0_13GridEvenShareISK_EET2_T4_E12temp_storage+136];
	add.f64 	%fd345, %fd343, %fd344;
	ld.shared.f64 	%fd346, [_ZZN3cub18CUB_300001_SM_10006detail6reduce18DeviceReduceKernelINS2_10policy_hubIdjN4cuda3std3__44plusIdEEE10Policy1000EN6thrust24THRUST_300001_SM_1000_NS10device_ptrIdEEjS9_dNS7_10__identityEEEvT0_PT3_T1_NS0_13GridEvenShareISK_EET2_T4_E12temp_storage+144];
	add.f64 	%fd347, %fd345, %fd346;
	ld.shared.f64 	%fd348, [_ZZN3cub18CUB_300001_SM_10006detail6reduce18DeviceReduceKernelINS2_10policy_hubIdjN4cuda3std3__44plusIdEEE10Policy1000EN6thrust24THRUST_300001_SM_1000_NS10device_ptrIdEEjS9_dNS7_10__identityEEEvT0_PT3_T1_NS0_13GridEvenShareISK_EET2_T4_E12temp_storage+152];
	add.f64 	%fd349, %fd347, %fd348;
	ld.shared.f64 	%fd350, [_ZZN3cub18CUB_300001_SM_10006detail6reduce18DeviceReduceKernelINS2_10policy_hubIdjN4cuda3std3__44plusIdEEE10Policy1000EN6thrust24THRUST_300001_SM_1000_NS10device_ptrIdEEjS9_dNS7_10__identityEEEvT0_PT3_T1_NS0_13GridEvenShareISK_EET2_T4_E12temp_storage+160];
	add.f64 	%fd351, %fd349, %fd350;
	ld.shared.f64 	%fd352, [_ZZN3cub18CUB_300001_SM_10006detail6reduce18DeviceReduceKernelINS2_10policy_hubIdjN4cuda3std3__44plusIdEEE10Policy1000EN6thrust24THRUST_300001_SM_1000_NS10device_ptrIdEEjS9_dNS7_10__identityEEEvT0_PT3_T1_NS0_13GridEvenShareISK_EET2_T4_E12temp_storage+168];
	add.f64 	%fd353, %fd351, %fd352;
	ld.shared.f64 	%fd354, [_ZZN3cub18CUB_300001_SM_10006detail6reduce18DeviceReduceKernelINS2_10policy_hubIdjN4cuda3std3__44plusIdEEE10Policy1000EN6thrust24THRUST_300001_SM_1000_NS10device_ptrIdEEjS9_dNS7_10__identityEEEvT0_PT3_T1_NS0_13GridEvenShareISK_EET2_T4_E12temp_storage+176];
	add.f64 	%fd375, %fd353, %fd354;
	bra.uni 	$L__BB2_48;
$L__BB2_22:
	// begin inline asm
	mov.u32 %r215, %laneid;
	// end inline asm
	and.b32  	%r266, %r7, 992;
	add.s32 	%r267, %r266, 32;
	setp.gt.u32 	%p34, %r267, %r6;
	not.b32 	%r268, %r266;
	add.s32 	%r269, %r6, %r268;
	selp.b32 	%r264, %r269, 31, %p34;
	mov.b64 	%rd136, %fd364;
	mov.b64 	{%r217, %r222}, %rd136;
	mov.b32 	%r223, 1;
	mov.b32 	%r265, -1;
	// begin inline asm
	shfl.sync.down.b32 %r216, %r217, %r223, %r264, %r265;
	// end inline asm
	// begin inline asm
	shfl.sync.down.b32 %r221, %r222, %r223, %r264, %r265;
	// end inline asm
	mov.b64 	%rd137, {%r216, %r221};
	mov.b64 	%fd235, %rd137;
	setp.lt.s32 	%p35, %r215, %r264;
	add.f64 	%fd236, %fd364, %fd235;
	selp.f64 	%fd237, %fd236, %fd364, %p35;
	mov.b64 	%rd138, %fd237;
	mov.b64 	{%r227, %r232}, %rd138;
	mov.b32 	%r233, 2;
	// begin inline asm
	shfl.sync.down.b32 %r226, %r227, %r233, %r264, %r265;
	// end inline asm
	// begin inline asm
	shfl.sync.down.b32 %r231, %r232, %r233, %r264, %r265;
	// end inline asm
	mov.b64 	%rd139, {%r226, %r231};
	mov.b64 	%fd238, %rd139;
	add.s32 	%r270, %r215, 2;
	setp.gt.s32 	%p36, %r270, %r264;
	add.f64 	%fd239, %fd237, %fd238;
	selp.f64 	%fd240, %fd237, %fd239, %p36;
	mov.b64 	%rd140, %fd240;
	mov.b64 	{%r237, %r242}, %rd140;
	mov.b32 	%r243, 4;
	// begin inline asm
	shfl.sync.down.b32 %r236, %r237, %r243, %r264, %r265;
	// end inline asm
	// begin inline asm
	shfl.sync.down.b32 %r241, %r242, %r243, %r264, %r265;
	// end inline asm
	mov.b64 	%rd141, {%r236, %r241};
	mov.b64 	%fd241, %rd141;
	add.s32 	%r271, %r215, 4;
	setp.gt.s32 	%p37, %r271, %r264;
	add.f64 	%fd242, %fd240, %fd241;
	selp.f64 	%fd243, %fd240, %fd242, %p37;
	mov.b64 	%rd142, %fd243;
	mov.b64 	{%r247, %r252}, %rd142;
	mov.b32 	%r253, 8;
	// begin inline asm
	shfl.sync.down.b32 %r246, %r247, %r253, %r264, %r265;
	// end inline asm
	// begin inline asm
	shfl.sync.down.b32 %r251, %r252, %r253, %r264, %r265;
	// end inline asm
	mov.b64 	%rd143, {%r246, %r251};
	mov.b64 	%fd244, %rd143;
	add.s32 	%r272, %r215, 8;
	setp.gt.s32 	%p38, %r272, %r264;
	add.f64 	%fd245, %fd243, %fd244;
	selp.f64 	%fd246, %fd243, %fd245, %p38;
	mov.b64 	%rd144, %fd246;
	mov.b64 	{%r257, %r262}, %rd144;
	mov.b32 	%r263, 16;
	// begin inline asm
	shfl.sync.down.b32 %r256, %r257, %r263, %r264, %r265;
	// end inline asm
	// begin inline asm
	shfl.sync.down.b32 %r261, %r262, %r263, %r264, %r265;
	// end inline asm
	mov.b64 	%rd145, {%r256, %r261};
	mov.b64 	%fd247, %rd145;
	add.s32 	%r273, %r215, 16;
	setp.gt.s32 	%p39, %r273, %r264;
	add.f64 	%fd248, %fd246, %fd247;
	selp.f64 	%fd375, %fd246, %fd248, %p39;
	setp.ne.s32 	%p40, %r215, 0;
	@%p40 bra 	$L__BB2_24;
	shr.u32 	%r274, %r7, 2;
	and.b32  	%r275, %r274, 248;
	mov.u32 	%r276, _ZZN3cub18CUB_300001_SM_10006detail6reduce18DeviceReduceKernelINS2_10policy_hubIdjN4cuda3std3__44plusIdEEE10Policy1000EN6thrust24THRUST_300001_SM_1000_NS10device_ptrIdEEjS9_dNS7_10__identityEEEvT0_PT3_T1_NS0_13GridEvenShareISK_EET2_T4_E12temp_storage;
	add.s32 	%r277, %r276, %r275;
	st.shared.f64 	[%r277+24], %fd375;
$L__BB2_24:
	bar.sync 	0;
	setp.ne.s32 	%p41, %r7, 0;
	@%p41 bra 	$L__BB2_48;
	setp.gt.u32 	%p42, %r6, 32;
	ld.shared.f64 	%fd249, [_ZZN3cub18CUB_300001_SM_10006detail6reduce18DeviceReduceKernelINS2_10policy_hubIdjN4cuda3std3__44plusIdEEE10Policy1000EN6thrust24THRUST_300001_SM_1000_NS10device_ptrIdEEjS9_dNS7_10__identityEEEvT0_PT3_T1_NS0_13GridEvenShareISK_EET2_T4_E12temp_storage+32];
	add.f64 	%fd250, %fd375, %fd249;
	selp.f64 	%fd251, %fd250, %fd375, %p42;
	setp.gt.u32 	%p43, %r6, 64;
	ld.shared.f64 	%fd252, [_ZZN3cub18CUB_300001_SM_10006detail6reduce18DeviceReduceKernelINS2_10policy_hubIdjN4cuda3std3__44plusIdEEE10Policy1000EN6thrust24THRUST_300001_SM_1000_NS10device_ptrIdEEjS9_dNS7_10__identityEEEvT0_PT3_T1_NS0_13GridEvenShareISK_EET2_T4_E12temp_storage+40];
	add.f64 	%fd253, %fd252, %fd251;
	selp.f64 	%fd254, %fd253, %fd251, %p43;
	setp.gt.u32 	%p44, %r6, 96;
	ld.shared.f64 	%fd255, [_ZZN3cub18CUB_300001_SM_10006detail6reduce18DeviceReduceKernelINS2_10policy_hubIdjN4cuda3std3__44plusIdEEE10Policy1000EN6thrust24THRUST_300001_SM_1000_NS10device_ptrIdEEjS9_dNS7_10__identityEEEvT0_PT3_T1_NS0_13GridEvenShareISK_EET2_T4_E12temp_storage+48];
	add.f64 	%fd256, %fd255, %fd254;
	selp.f64 	%fd257, %fd256, %fd254, %p44;
	setp.gt.u32 	%p45, %r6, 128;
	ld.shared.f64 	%fd258, [_ZZN3cub18CUB_300001_SM_10006detail6reduce18DeviceReduceKernelINS2_10policy_hubIdjN4cuda3std3__44plusIdEEE10Policy1000EN6thrust24THRUST_300001_SM_1000_NS10device_ptrIdEEjS9_dNS7_10__identityEEEvT0_PT3_T1_NS0_13GridEvenShareISK_EET2_T4_E12temp_storage+56];
	add.f64 	%fd259, %fd258, %fd257;
	selp.f64 	%fd260, %fd259, %fd257, %p45;
	setp.gt.u32 	%p46, %r6, 160;
	ld.shared.f64 	%fd261, [_ZZN3cub18CUB_300001_SM_10006detail6reduce18DeviceReduceKernelINS2_10policy_hubIdjN4cuda3std3__44plusIdEEE10Policy1000EN6thrust24THRUST_300001_SM_1000_NS10device_ptrIdEEjS9_dNS7_10__identityEEEvT0_PT3_T1_NS0_13GridEvenShareISK_EET2_T4_E12temp_storage+64];
	add.f64 	%fd262, %fd261, %fd260;
	selp.f64 	%fd263, %fd262, %fd260, %p46;
	setp.gt.u32 	%p47, %r6, 192;
	ld.shared.f64 	%fd264, [_ZZN3cub18CUB_300001_SM_10006detail6reduce18DeviceReduceKernelINS2_10policy_hubIdjN4cuda3std3__44plusIdEEE10Policy1000EN6thrust24THRUST_300001_SM_1000_NS10device_ptrIdEEjS9_dNS7_10__identityEEEvT0_PT3_T1_NS0_13GridEvenShareISK_EET2_T4_E12temp_storage+72];
	add.f64 	%fd265, %fd264, %fd263;
	selp.f64 	%fd266, %fd265, %fd263, %p47;
	setp.gt.u32 	%p48, %r6, 224;
	ld.shared.f64 	%fd267, [_ZZN3cub18CUB_300001_SM_10006detail6reduce18DeviceReduceKernelINS2_10policy_hubIdjN4cuda3std3__44plusIdEEE10Policy1000EN6thrust24THRUST_300001_SM_1000_NS10device_ptrIdEEjS9_dNS7_10__identityEEEvT0_PT3_T1_NS0_13GridEvenShareISK_EET2_T4_E12temp_storage+80];
	add.f64 	%fd268, %fd267, %fd266;
	selp.f64 	%fd269, %fd268, %fd266, %p48;
	setp.gt.u32 	%p49, %r6, 256;
	ld.shared.f64 	%fd270, [_ZZN3cub18CUB_300001_SM_10006detail6reduce18DeviceReduceKernelINS2_10policy_hubIdjN4cuda3std3__44plusIdEEE10Policy1000EN6thrust24THRUST_300001_SM_1000_NS10device_ptrIdEEjS9_dNS7_10__identityEEEvT0_PT3_T1_NS0_13GridEvenShareISK_EET2_T4_E12temp_storage+88];
	add.f64 	%fd271, %fd270, %fd269;
	selp.f64 	%fd272, %fd271, %fd269, %p49;
	setp.gt.u32 	%p50, %r6, 288;
	ld.shared.f64 	%fd273, [_ZZN3cub18CUB_300001_SM_10006detail6reduce18DeviceReduceKernelINS2_10policy_hubIdjN4cuda3std3__44plusIdEEE10Policy1000EN6thrust24THRUST_300001_SM_1000_NS10device_ptrIdEEjS9_dNS7_10__identityEEEvT0_PT3_T1_NS0_13GridEvenShareISK_EET2_T4_E12temp_storage+96];
	add.f64 	%fd274, %fd273, %fd272;
	selp.f64 	%fd275, %fd274, %fd272, %p50;
	setp.gt.u32 	%p51, %r6, 320;
	ld.shared.f64 	%fd276, [_ZZN3cub18CUB_300001_SM_10006detail6reduce18DeviceReduceKernelINS2_10policy_hubIdjN4cuda3std3__44plusIdEEE10Policy1000EN6thrust24THRUST_300001_SM_1000_NS10device_ptrIdEEjS9_dNS7_10__identityEEEvT0_PT3_T1_NS0_13GridEvenShareISK_EET2_T4_E12temp_storage+104];
	add.f64 	%fd277, %fd276, %fd275;
	selp.f64 	%fd278, %fd277, %fd275, %p51;
	setp.gt.u32 	%p52, %r6, 352;
	ld.shared.f64 	%fd279, [_ZZN3cub18CUB_300001_SM_10006detail6reduce18DeviceReduceKernelINS2_10policy_hubIdjN4cuda3std3__44plusIdEEE10Policy1000EN6thrust24THRUST_300001_SM_1000_NS10device_ptrIdEEjS9_dNS7_10__identityEEEvT0_PT3_T1_NS0_13GridEvenShareISK_EET2_T4_E12temp_storage+112];
	add.f64 	%fd280, %fd279, %fd278;
	selp.f64 	%fd281, %fd280, %fd278, %p52;
	setp.gt.u32 	%p53, %r6, 384;
	ld.shared.f64 	%fd282, [_ZZN3cub18CUB_300001_SM_10006detail6reduce18DeviceReduceKernelINS2_10policy_hubIdjN4cuda3std3__44plusIdEEE10Policy1000EN6thrust24THRUST_300001_SM_1000_NS10device_ptrIdEEjS9_dNS7_10__identityEEEvT0_PT3_T1_NS0_13GridEvenShareISK_EET2_T4_E12temp_storage+120];
	add.f64 	%fd283, %fd282, %fd281;
	selp.f64 	%fd284, %fd283, %fd281, %p53;
	setp.gt.u32 	%p54, %r6, 416;
	ld.shared.f64 	%fd285, [_ZZN3cub18CUB_300001_SM_10006detail6reduce18DeviceReduceKernelINS2_10policy_hubIdjN4cuda3std3__44plusIdEEE10Policy1000EN6thrust24THRUST_300001_SM_1000_NS10device_ptrIdEEjS9_dNS7_10__identityEEEvT0_PT3_T1_NS0_13GridEvenShareISK_EET2_T4_E12temp_storage+128];
	add.f64 	%fd286, %fd285, %fd284;
	selp.f64 	%fd287, %fd286, %fd284, %p54;
	setp.gt.u32 	%p55, %r6, 448;
	ld.shared.f64 	%fd288, [_ZZN3cub18CUB_300001_SM_10006detail6reduce18DeviceReduceKernelINS2_10policy_hubIdjN4cuda3std3__44plusIdEEE10Policy1000EN6thrust24THRUST_300001_SM_1000_NS10device_ptrIdEEjS9_dNS7_10__identityEEEvT0_PT3_T1_NS0_13GridEvenShareISK_EET2_T4_E12temp_storage+136];
	add.f64 	%fd289, %fd288, %fd287;
	selp.f64 	%fd290, %fd289, %fd287, %p55;
	setp.gt.u32 	%p56, %r6, 480;
	ld.shared.f64 	%fd291, [_ZZN3cub18CUB_300001_SM_10006detail6reduce18DeviceReduceKernelINS2_10policy_hubIdjN4cuda3std3__44plusIdEEE10Policy1000EN6thrust24THRUST_300001_SM_1000_NS10device_ptrIdEEjS9_dNS7_10__identityEEEvT0_PT3_T1_NS0_13GridEvenShareISK_EET2_T4_E12temp_storage+144];
	add.f64 	%fd292, %fd291, %fd290;
	selp.f64 	%fd293, %fd292, %fd290, %p56;
	setp.gt.u32 	%p57, %r6, 512;
	ld.shared.f64 	%fd294, [_ZZN3cub18CUB_300001_SM_10006detail6reduce18DeviceReduceKernelINS2_10policy_hubIdjN4cuda3std3__44plusIdEEE10Policy1000EN6thrust24THRUST_300001_SM_1000_NS10device_ptrIdEEjS9_dNS7_10__identityEEEvT0_PT3_T1_NS0_13GridEvenShareISK_EET2_T4_E12temp_storage+152];
	add.f64 	%fd295, %fd294, %fd293;
	selp.f64 	%fd296, %fd295, %fd293, %p57;
	setp.gt.u32 	%p58, %r6, 544;
	ld.shared.f64 	%fd297, [_ZZN3cub18CUB_300001_SM_10006detail6reduce18DeviceReduceKernelINS2_10policy_hubIdjN4cuda3std3__44plusIdEEE10Policy1000EN6thrust24THRUST_300001_SM_1000_NS10device_ptrIdEEjS9_dNS7_10__identityEEEvT0_PT3_T1_NS0_13GridEvenShareISK_EET2_T4_E12temp_storage+160];
	add.f64 	%fd298, %fd297, %fd296;
	selp.f64 	%fd299, %fd298, %fd296, %p58;
	setp.gt.u32 	%p59, %r6, 576;
	ld.shared.f64 	%fd300, [_ZZN3cub18CUB_300001_SM_10006detail6reduce18DeviceReduceKernelINS2_10policy_hubIdjN4cuda3std3__44plusIdEEE10Policy1000EN6thrust24THRUST_300001_SM_1000_NS10device_ptrIdEEjS9_dNS7_10__identityEEEvT0_PT3_T1_NS0_13GridEvenShareISK_EET2_T4_E12temp_storage+168];
	add.f64 	%fd301, %fd300, %fd299;
	selp.f64 	%fd302, %fd301, %fd299, %p59;
	setp.gt.u32 	%p60, %r6, 608;
	ld.shared.f64 	%fd303, [_ZZN3cub18CUB_300001_SM_10006detail6reduce18DeviceReduceKernelINS2_10policy_hubIdjN4cuda3std3__44plusIdEEE10Policy1000EN6thrust24THRUST_300001_SM_1000_NS10device_ptrIdEEjS9_dNS7_10__identityEEEvT0_PT3_T1_NS0_13GridEvenShareISK_EET2_T4_E12temp_storage+176];
	add.f64 	%fd304, %fd303, %fd302;
	selp.f64 	%fd375, %fd304, %fd302, %p60;
	bra.uni 	$L__BB2_48;
$L__BB2_26:
	mov.u32 	%r35, %tid.x;
	add.s32 	%r72, %r347, %r35;
	mul.wide.u32 	%rd4, %r72, 8;
	add.s64 	%rd5, %rd1, %rd4;
	ld.global.f64 	%fd41, [%rd5];
	ld.global.f64 	%fd42, [%rd5+5120];
	ld.global.f64 	%fd43, [%rd5+10240];
	ld.global.f64 	%fd44, [%rd5+15360];
	ld.global.f64 	%fd45, [%rd5+20480];
	ld.global.f64 	%fd46, [%rd5+25600];
	ld.global.f64 	%fd47, [%rd5+30720];
	ld.global.f64 	%fd48, [%rd5+35840];
	add.f64 	%fd49, %fd41, %fd42;
	add.f64 	%fd50, %fd49, %fd43;
	add.f64 	%fd51, %fd50, %fd44;
	add.f64 	%fd52, %fd51, %fd45;
	add.f64 	%fd53, %fd52, %fd46;
	add.f64 	%fd54, %fd53, %fd47;
	add.f64 	%fd374, %fd54, %fd48;
	setp.lt.u32 	%p2, %r6, %r4;
	@%p2 bra 	$L__BB2_44;
	add.s32 	%r36, %r4, %r347;
	not.b32 	%r74, %r35;
	add.s32 	%r75, %r74, %r1;
	sub.s32 	%r76, %r75, %r4;
	sub.s32 	%r344, %r76, %r347;
	add.s32 	%r77, %r36, %r35;
	add.s32 	%r343, %r77, 5120;
	mov.b32 	%r346, 0;
	mov.u32 	%r345, %r36;
$L__BB2_28:
	mad.lo.s32 	%r347, %r2, 5120, %r347;
	add.s32 	%r78, %r1, -5120;
	setp.gt.u32 	%p3, %r347, %r78;
	@%p3 bra 	$L__BB2_30;
	add.s32 	%r79, %r35, %r347;
	mul.wide.u32 	%rd6, %r79, 8;
	add.s64 	%rd7, %rd1, %rd6;
	ld.global.f64 	%fd55, [%rd7];
	ld.global.f64 	%fd56, [%rd7+5120];
	ld.global.f64 	%fd57, [%rd7+10240];
	ld.global.f64 	%fd58, [%rd7+15360];
	ld.global.f64 	%fd59, [%rd7+20480];
	ld.global.f64 	%fd60, [%rd7+25600];
	ld.global.f64 	%fd61, [%rd7+30720];
	ld.global.f64 	%fd62, [%rd7+35840];
	add.f64 	%fd63, %fd374, %fd55;
	add.f64 	%fd64, %fd63, %fd56;
	add.f64 	%fd65, %fd64, %fd57;
	add.f64 	%fd66, %fd65, %fd58;
	add.f64 	%fd67, %fd66, %fd59;
	add.f64 	%fd68, %fd67, %fd60;
	add.f64 	%fd69, %fd68, %fd61;
	add.f64 	%fd374, %fd69, %fd62;
	sub.s32 	%r80, %r1, %r347;
	mul.lo.s32 	%r81, %r2, 5120;
	setp.lt.u32 	%p4, %r80, %r81;
	add.s32 	%r346, %r346, 1;
	add.s32 	%r345, %r345, %r81;
	sub.s32 	%r344, %r344, %r81;
	add.s32 	%r343, %r343, %r81;
	@%p4 bra 	$L__BB2_44;
	bra.uni 	$L__BB2_28;
$L__BB2_30:
	setp.le.u32 	%p5, %r1, %r347;
	sub.s32 	%r82, %r1, %r347;
	setp.ge.s32 	%p6, %r35, %r82;
	or.pred  	%p7, %p5, %p6;
	@%p7 bra 	$L__BB2_44;
	not.b32 	%r84, %r35;
	add.s32 	%r85, %r1, %r84;
	sub.s32 	%r86, %r85, %r36;
	mul.lo.s32 	%r87, %r2, %r346;
	mad.lo.s32 	%r88, %r87, -5120, %r86;
	mul.hi.u32 	%r89, %r88, -858993459;
	shr.u32 	%r90, %r89, 9;
	add.s32 	%r49, %r90, 1;
	and.b32  	%r50, %r49, 15;
	setp.lt.u32 	%p8, %r88, 9600;
	mov.u32 	%r352, %r35;
	@%p8 bra 	$L__BB2_35;
	or.b32  	%r350, %r35, 5120;
	mul.hi.u32 	%r91, %r344, -858993459;
	shr.u32 	%r92, %r91, 9;
	add.s32 	%r93, %r92, 1;
	and.b32  	%r94, %r93, 16777200;
	neg.s32 	%r348, %r94;
$L__BB2_33:
	.pragma "nounroll";
	add.s32 	%r95, %r343, -5120;
	mul.wide.u32 	%rd8, %r95, 8;
	add.s64 	%rd9, %rd1, %rd8;
	ld.global.f64 	%fd71, [%rd9];
	add.f64 	%fd72, %fd374, %fd71;
	add.s32 	%r96, %r343, -4480;
	mul.wide.u32 	%rd10, %r96, 8;
	add.s64 	%rd11, %rd1, %rd10;
	ld.global.f64 	%fd73, [%rd11];
	add.f64 	%fd74, %fd72, %fd73;
	add.s32 	%r97, %r343, -3840;
	mul.wide.u32 	%rd12, %r97, 8;
	add.s64 	%rd13, %rd1, %rd12;
	ld.global.f64 	%fd75, [%rd13];
	add.f64 	%fd76, %fd74, %fd75;
	add.s32 	%r98, %r343, -3200;
	mul.wide.u32 	%rd14, %r98, 8;
	add.s64 	%rd15, %rd1, %rd14;
	ld.global.f64 	%fd77, [%rd15];
	add.f64 	%fd78, %fd76, %fd77;
	add.s32 	%r99, %r343, -2560;
	mul.wide.u32 	%rd16, %r99, 8;
	add.s64 	%rd17, %rd1, %rd16;
	ld.global.f64 	%fd79, [%rd17];
	add.f64 	%fd80, %fd78, %fd79;
	add.s32 	%r100, %r343, -1920;
	mul.wide.u32 	%rd18, %r100, 8;
	add.s64 	%rd19, %rd1, %rd18;
	ld.global.f64 	%fd81, [%rd19];
	add.f64 	%fd82, %fd80, %fd81;
	add.s32 	%r101, %r343, -1280;
	mul.wide.u32 	%rd20, %r101, 8;
	add.s64 	%rd21, %rd1, %rd20;
	ld.global.f64 	%fd83, [%rd21];
	add.f64 	%fd84, %fd82, %fd83;
	add.s32 	%r102, %r343, 4480;
	add.s32 	%r103, %r343, -640;
	mul.wide.u32 	%rd22, %r103, 8;
	add.s64 	%rd23, %rd1, %rd22;
	ld.global.f64 	%fd85, [%rd23];
	add.f64 	%fd86, %fd84, %fd85;
	mul.wide.u32 	%rd24, %r343, 8;
	add.s64 	%rd25, %rd1, %rd24;
	ld.global.f64 	%fd87, [%rd25];
	add.f64 	%fd88, %fd86, %fd87;
	add.s32 	%r104, %r343, 640;
	mul.wide.u32 	%rd26, %r104, 8;
	add.s64 	%rd27, %rd1, %rd26;
	ld.global.f64 	%fd89, [%rd27];
	add.f64 	%fd90, %fd88, %fd89;
	add.s32 	%r105, %r343, 1280;
	mul.wide.u32 	%rd28, %r105, 8;
	add.s64 	%rd29, %rd1, %rd28;
	ld.global.f64 	%fd91, [%rd29];
	add.f64 	%fd92, %fd90, %fd91;
	add.s32 	%r106, %r343, 1920;
	mul.wide.u32 	%rd30, %r106, 8;
	add.s64 	%rd31, %rd1, %rd30;
	ld.global.f64 	%fd93, [%rd31];
	add.f64 	%fd94, %fd92, %fd93;
	add.s32 	%r107, %r343, 2560;
	mul.wide.u32 	%rd32, %r107, 8;
	add.s64 	%rd33, %rd1, %rd32;
	ld.global.f64 	%fd95, [%rd33];
	add.f64 	%fd96, %fd94, %fd95;
	add.s32 	%r108, %r343, 3200;
	mul.wide.u32 	%rd34, %r108, 8;
	add.s64 	%rd35, %rd1, %rd34;
	ld.global.f64 	%fd97, [%rd35];
	add.f64 	%fd98, %fd96, %fd97;
	add.s32 	%r109, %r343, 3840;
	mul.wide.u32 	%rd36, %r109, 8;
	add.s64 	%rd37, %rd1, %rd36;
	ld.global.f64 	%fd99, [%rd37];
	add.f64 	%fd100, %fd98, %fd99;
	mul.wide.u32 	%rd38, %r102, 8;
	add.s64 	%rd39, %rd1, %rd38;
	ld.global.f64 	%fd101, [%rd39];
	add.f64 	%fd374, %fd100, %fd101;
	add.s32 	%r350, %r350, 10240;
	add.s32 	%r343, %r343, 10240;
	add.s32 	%r348, %r348, 16;
	setp.ne.s32 	%p9, %r348, 0;
	@%p9 bra 	$L__BB2_33;
	add.s32 	%r352, %r350, -5120;
$L__BB2_35:
	setp.eq.s32 	%p10, %r50, 0;
	@%p10 bra 	$L__BB2_44;
	and.b32  	%r61, %r49, 7;
	setp.lt.u32 	%p11, %r50, 8;
	@%p11 bra 	$L__BB2_38;
	add.s32 	%r110, %r352, %r347;
	mul.wide.u32 	%rd40, %r110, 8;
	add.s64 	%rd41, %rd1, %rd40;
	ld.global.f64 	%fd103, [%rd41];
	add.f64 	%fd104, %fd374, %fd103;
	add.s32 	%r111, %r110, 640;
	mul.wide.u32 	%rd42, %r111, 8;
	add.s64 	%rd43, %rd1, %rd42;
	ld.global.f64 	%fd105, [%rd43];
	add.f64 	%fd106, %fd104, %fd105;
	add.s32 	%r112, %r110, 1280;
	mul.wide.u32 	%rd44, %r112, 8;
	add.s64 	%rd45, %rd1, %rd44;
	ld.global.f64 	%fd107, [%rd45];
	add.f64 	%fd108, %fd106, %fd107;
	add.s32 	%r113, %r110, 1920;
	mul.wide.u32 	%rd46, %r113, 8;
	add.s64 	%rd47, %rd1, %rd46;
	ld.global.f64 	%fd109, [%rd47];
	add.f64 	%fd110, %fd108, %fd109;
	add.s32 	%r114, %r110, 2560;
	mul.wide.u32 	%rd48, %r114, 8;
	add.s64 	%rd49, %rd1, %rd48;
	ld.global.f64 	%fd111, [%rd49];
	add.f64 	%fd112, %fd110, %fd111;
	add.s32 	%r115, %r110, 3200;
	mul.wide.u32 	%rd50, %r115, 8;
	add.s64 	%rd51, %rd1, %rd50;
	ld.global.f64 	%fd113, [%rd51];
	add.f64 	%fd114, %fd112, %fd113;
	add.s32 	%r116, %r110, 3840;
	mul.wide.u32 	%rd52, %r116, 8;
	add.s64 	%rd53, %rd1, %rd52;
	ld.global.f64 	%fd115, [%rd53];
	add.f64 	%fd116, %fd114, %fd115;
	add.s32 	%r117, %r110, 4480;
	mul.wide.u32 	%rd54, %r117, 8;
	add.s64 	%rd55, %rd1, %rd54;
	ld.global.f64 	%fd117, [%rd55];
	add.f64 	%fd374, %fd116, %fd117;
	add.s32 	%r352, %r352, 5120;
$L__BB2_38:
	setp.eq.s32 	%p12, %r61, 0;
	@%p12 bra 	$L__BB2_44;
	setp.lt.u32 	%p13, %r61, 4;
	@%p13 bra 	$L__BB2_41;
	add.s32 	%r118, %r352, %r347;
	mul.wide.u32 	%rd56, %r118, 8;
	add.s64 	%rd57, %rd1, %rd56;
	ld.global.f64 	%fd119, [%rd57];
	add.f64 	%fd120, %fd374, %fd119;
	add.s32 	%r119, %r118, 640;
	mul.wide.u32 	%rd58, %r119, 8;
	add.s64 	%rd59, %rd1, %rd58;
	ld.global.f64 	%fd121, [%rd59];
	add.f64 	%fd122, %fd120, %fd121;
	add.s32 	%r120, %r118, 1280;
	mul.wide.u32 	%rd60, %r120, 8;
	add.s64 	%rd61, %rd1, %rd60;
	ld.global.f64 	%fd123, [%rd61];
	add.f64 	%fd124, %fd122, %fd123;
	add.s32 	%r121, %r118, 1920;
	mul.wide.u32 	%rd62, %r121, 8;
	add.s64 	%rd63, %rd1, %rd62;
	ld.global.f64 	%fd125, [%rd63];
	add.f64 	%fd374, %fd124, %fd125;
	add.s32 	%r352, %r352, 2560;
$L__BB2_41:
	and.b32  	%r122, %r49, 3;
	setp.eq.s32 	%p14, %r122, 0;
	@%p14 bra 	$L__BB2_44;
	add.s32 	%r355, %r352, %r345;
	mul.hi.u32 	%r123, %r344, -858993459;
	cvt.u16.u32 	%rs1, %r123;
	shr.u16 	%rs2, %rs1, 9;
	add.s16 	%rs3, %rs2, 1;
	cvt.u32.u16 	%r124, %rs3;
	and.b32  	%r125, %r124, 3;
	neg.s32 	%r354, %r125;
$L__BB2_43:
	.pragma "nounroll";
	mul.wide.u32 	%rd64, %r355, 8;
	add.s64 	%rd65, %rd1, %rd64;
	ld.global.f64 	%fd126, [%rd65];
	add.f64 	%fd374, %fd374, %fd126;
	add.s32 	%r355, %r355, 640;
	add.s32 	%r354, %r354, 1;
	setp.ne.s32 	%p15, %r354, 0;
	@%p15 bra 	$L__BB2_43;
$L__BB2_44:
	// begin inline asm
	mov.u32 %r126, %laneid;
	// end inline asm
	mov.b64 	%rd66, %fd374;
	mov.b64 	{%r128, %r133}, %rd66;
	mov.b32 	%r134, 1;
	mov.b32 	%r175, 31;
	mov.b32 	%r176, -1;
	// begin inline asm
	shfl.sync.down.b32 %r127, %r128, %r134, %r175, %r176;
	// end inline asm
	// begin inline asm
	shfl.sync.down.b32 %r132, %r133, %r134, %r175, %r176;
	// end inline asm
	mov.b64 	%rd67, {%r127, %r132};
	mov.b64 	%fd127, %rd67;
	setp.gt.s32 	%p16, %r126, 30;
	add.f64 	%fd128, %fd374, %fd127;
	selp.f64 	%fd129, %fd374, %fd128, %p16;
	mov.b64 	%rd68, %fd129;
	mov.b64 	{%r138, %r143}, %rd68;
	mov.b32 	%r144, 2;
	// begin inline asm
	shfl.sync.down.b32 %r137, %r138, %r144, %r175, %r176;
	// end inline asm
	// begin inline asm
	shfl.sync.down.b32 %r142, %r143, %r144, %r175, %r176;
	// end inline asm
	mov.b64 	%rd69, {%r137, %r142};
	mov.b64 	%fd130, %rd69;
	setp.gt.s32 	%p17, %r126, 29;
	add.f64 	%fd131, %fd129, %fd130;
	selp.f64 	%fd132, %fd129, %fd131, %p17;
	mov.b64 	%rd70, %fd132;
	mov.b64 	{%r148, %r153}, %rd70;
	mov.b32 	%r154, 4;
	// begin inline asm
	shfl.sync.down.b32 %r147, %r148, %r154, %r175, %r176;
	// end inline asm
	// begin inline asm
	shfl.sync.down.b32 %r152, %r153, %r154, %r175, %r176;
	// end inline asm
	mov.b64 	%rd71, {%r147, %r152};
	mov.b64 	%fd133, %rd71;
	setp.gt.s32 	%p18, %r126, 27;
	add.f64 	%fd134, %fd132, %fd133;
	selp.f64 	%fd135, %fd132, %fd134, %p18;
	mov.b64 	%rd72, %fd135;
	mov.b64 	{%r158, %r163}, %rd72;
	mov.b32 	%r164, 8;
	// begin inline asm
	shfl.sync.down.b32 %r157, %r158, %r164, %r175, %r176;
	// end inline asm
	// begin inline asm
	shfl.sync.down.b32 %r162, %r163, %r164, %r175, %r176;
	// end inline asm
	mov.b64 	%rd73, {%r157, %r162};
	mov.b64 	%fd136, %rd73;
	setp.gt.s32 	%p19, %r126, 23;
	add.f64 	%fd137, %fd135, %fd136;
	selp.f64 	%fd138, %fd135, %fd137, %p19;
	mov.b64 	%rd74, %fd138;
	mov.b64 	{%r168, %r173}, %rd74;
	mov.b32 	%r174, 16;
	// begin inline asm
	shfl.sync.down.b32 %r167, %r168, %r174, %r175, %r176;
	// end inline asm
	// begin inline asm
	shfl.sync.down.b32 %r172, %r173, %r174, %r175, %r176;
	// end inline asm
	mov.b64 	%rd75, {%r167, %r172};
	mov.b64 	%fd139, %rd75;
	setp.gt.s32 	%p20, %r126, 15;
	add.f64 	%fd37, %fd138, %fd139;
	selp.f64 	%fd375, %fd138, %fd37, %p20;
	setp.ne.s32 	%p21, %r126, 0;
	@%p21 bra 	$L__BB2_46;
	shr.u32 	%r177, %r35, 2;
	and.b32  	%r178, %r177, 248;
	mov.u32 	%r179, _ZZN3cub18CUB_300001_SM_10006detail6reduce18DeviceReduceKernelINS2_10policy_hubIdjN4cuda3std3__44plusIdEEE10Policy1000EN6thrust24THRUST_300001_SM_1000_NS10device_ptrIdEEjS9_dNS7_10__identityEEEvT0_PT3_T1_NS0_13GridEvenShareISK_EET2_T4_E12temp_storage;
	add.s32 	%r180, %r179, %r178;
	st.shared.f64 	[%r180+24], %fd37;
$L__BB2_46:
	bar.sync 	0;
	setp.ne.s32 	%p22, %r35, 0;
	@%p22 bra 	$L__BB2_48;
	ld.shared.f64 	%fd140, [_ZZN3cub18CUB_300001_SM_10006detail6reduce18DeviceReduceKernelINS2_10policy_hubIdjN4cuda3std3__44plusIdEEE10Policy1000EN6thrust24THRUST_300001_SM_1000_NS10device_ptrIdEEjS9_dNS7_10__identityEEEvT0_PT3_T1_NS0_13GridEvenShareISK_EET2_T4_E12temp_storage+32];
	add.f64 	%fd141, %fd375, %fd140;
	ld.shared.f64 	%fd142, [_ZZN3cub18CUB_300001_SM_10006detail6reduce18DeviceReduceKernelINS2_10policy_hubIdjN4cuda3std3__44plusIdEEE10Policy1000EN6thrust24THRUST_300001_SM_1000_NS10device_ptrIdEEjS9_dNS7_10__identityEEEvT0_PT3_T1_NS0_13GridEvenShareISK_EET2_T4_E12temp_storage+40];
	add.f64 	%fd143, %fd141, %fd142;
	ld.shared.f64 	%fd144, [_ZZN3cub18CUB_300001_SM_10006detail6reduce18DeviceReduceKernelINS2_10policy_hubIdjN4cuda3std3__44plusIdEEE10Policy1000EN6thrust24THRUST_300001_SM_1000_NS10device_ptrIdEEjS9_dNS7_10__identityEEEvT0_PT3_T1_NS0_13GridEvenShareISK_EET2_T4_E12temp_storage+48];
	add.f64 	%fd145, %fd143, %fd144;
	ld.shared.f64 	%fd146, [_ZZN3cub18CUB_300001_SM_10006detail6reduce18DeviceReduceKernelINS2_10policy_hubIdjN4cuda3std3__44plusIdEEE10Policy1000EN6thrust24THRUST_300001_SM_1000_NS10device_ptrIdEEjS9_dNS7_10__identityEEEvT0_PT3_T1_NS0_13GridEvenShareISK_EET2_T4_E12temp_storage+56];
	add.f64 	%fd147, %fd145, %fd146;
	ld.shared.f64 	%fd148, [_ZZN3cub18CUB_300001_SM_10006detail6reduce18DeviceReduceKernelINS2_10policy_hubIdjN4cuda3std3__44plusIdEEE10Policy1000EN6thrust24THRUST_300001_SM_1000_NS10device_ptrIdEEjS9_dNS7_10__identityEEEvT0_PT3_T1_NS0_13GridEvenShareISK_EET2_T4_E12temp_storage+64];
	add.f64 	%fd149, %fd147, %fd148;
	ld.shared.f64 	%fd150, [_ZZN3cub18CUB_300001_SM_10006detail6reduce18DeviceReduceKernelINS2_10policy_hubIdjN4cuda3std3__44plusIdEEE10Policy1000EN6thrust24THRUST_300001_SM_1000_NS10device_ptrIdEEjS9_dNS7_10__identityEEEvT0_PT3_T1_NS0_13GridEvenShareISK_EET2_T4_E12temp_storage+72];
	add.f64 	%fd151, %fd149, %fd150;
	ld.shared.f64 	%fd152, [_ZZN3cub18CUB_300001_SM_10006detail6reduce18DeviceReduceKernelINS2_10policy_hubIdjN4cuda3std3__44plusIdEEE10Policy1000EN6thrust24THRUST_300001_SM_1000_NS10device_ptrIdEEjS9_dNS7_10__identityEEEvT0_PT3_T1_NS0_13GridEvenShareISK_EET2_T4_E12temp_storage+80];
	add.f64 	%fd153, %fd151, %fd152;
	ld.shared.f64 	%fd154, [_ZZN3cub18CUB_300001_SM_10006detail6reduce18DeviceReduceKernelINS2_10policy_hubIdjN4cuda3std3__44plusIdEEE10Policy1000EN6thrust24THRUST_300001_SM_1000_NS10device_ptrIdEEjS9_dNS7_10__identityEEEvT0_PT3_T1_NS0_13GridEvenShareISK_EET2_T4_E12temp_storage+88];
	add.f64 	%fd155, %fd153, %fd154;
	ld.shared.f64 	%fd156, [_ZZN3cub18CUB_300001_SM_10006detail6reduce18DeviceReduceKernelINS2_10policy_hubIdjN4cuda3std3__44plusIdEEE10Policy1000EN6thrust24THRUST_300001_SM_1000_NS10device_ptrIdEEjS9_dNS7_10__identityEEEvT0_PT3_T1_NS0_13GridEvenShareISK_EET2_T4_E12temp_storage+96];
	add.f64 	%fd157, %fd155, %fd156;
	ld.shared.f64 	%fd158, [_ZZN3cub18CUB_300001_SM_10006detail6reduce18DeviceReduceKernelINS2_10policy_hubIdjN4cuda3std3__44plusIdEEE10Policy1000EN6thrust24THRUST_300001_SM_1000_NS10device_ptrIdEEjS9_dNS7_10__identityEEEvT0_PT3_T1_NS0_13GridEvenShareISK_EET2_T4_E12temp_storage+104];
	add.f64 	%fd159, %fd157, %fd158;
	ld.shared.f64 	%fd160, [_ZZN3cub18CUB_300001_SM_10006detail6reduce18DeviceReduceKernelINS2_10policy_hubIdjN4cuda3std3__44plusIdEEE10Policy1000EN6thrust24THRUST_300001_SM_1000_NS10device_ptrIdEEjS9_dNS7_10__identityEEEvT0_PT3_T1_NS0_13GridEvenShareISK_EET2_T4_E12temp_storage+112];
	add.f64 	%fd161, %fd159, %fd160;
	ld.shared.f64 	%fd162, [_ZZN3cub18CUB_300001_SM_10006detail6reduce18DeviceReduceKernelINS2_10policy_hubIdjN4cuda3std3__44plusIdEEE10Policy1000EN6thrust24THRUST_300001_SM_1000_NS10device_ptrIdEEjS9_dNS7_10__identityEEEvT0_PT3_T1_NS0_13GridEvenShareISK_EET2_T4_E12temp_storage+120];
	add.f64 	%fd163, %fd161, %fd162;
	ld.shared.f64 	%fd164, [_ZZN3cub18CUB_300001_SM_10006detail6reduce18DeviceReduceKernelINS2_10policy_hubIdjN4cuda3std3__44plusIdEEE10Policy1000EN6thrust24THRUST_300001_SM_1000_NS10device_ptrIdEEjS9_dNS7_10__identityEEEvT0_PT3_T1_NS0_13GridEvenShareISK_EET2_T4_E12temp_storage+128];
	add.f64 	%fd165, %fd163, %fd164;
	ld.shared.f64 	%fd166, [_ZZN3cub18CUB_300001_SM_10006detail6reduce18DeviceReduceKernelINS2_10policy_hubIdjN4cuda3std3__44plusIdEEE10Policy1000EN6thrust24THRUST_300001_SM_1000_NS10device_ptrIdEEjS9_dNS7_10__identityEEEvT0_PT3_T1_NS0_13GridEvenShareISK_EET2_T4_E12temp_storage+136];
	add.f64 	%fd167, %fd165, %fd166;
	ld.shared.f64 	%fd168, [_ZZN3cub18CUB_300001_SM_10006detail6reduce18DeviceReduceKernelINS2_10policy_hubIdjN4cuda3std3__44plusIdEEE10Policy1000EN6thrust24THRUST_300001_SM_1000_NS10device_ptrIdEEjS9_dNS7_10__identityEEEvT0_PT3_T1_NS0_13GridEvenShareISK_EET2_T4_E12temp_storage+144];
	add.f64 	%fd169, %fd167, %fd168;
	ld.shared.f64 	%fd170, [_ZZN3cub18CUB_300001_SM_10006detail6reduce18DeviceReduceKernelINS2_10policy_hubIdjN4cuda3std3__44plusIdEEE10Policy1000EN6thrust24THRUST_300001_SM_1000_NS10device_ptrIdEEjS9_dNS7_10__identityEEEvT0_PT3_T1_NS0_13GridEvenShareISK_EET2_T4_E12temp_storage+152];
	add.f64 	%fd171, %fd169, %fd170;
	ld.shared.f64 	%fd172, [_ZZN3cub18CUB_300001_SM_10006detail6reduce18DeviceReduceKernelINS2_10policy_hubIdjN4cuda3std3__44plusIdEEE10Policy1000EN6thrust24THRUST_300001_SM_1000_NS10device_ptrIdEEjS9_dNS7_10__identityEEEvT0_PT3_T1_NS0_13GridEvenShareISK_EET2_T4_E12temp_storage+160];
	add.f64 	%fd173, %fd171, %fd172;
	ld.shared.f64 	%fd174, [_ZZN3cub18CUB_300001_SM_10006detail6reduce18DeviceReduceKernelINS2_10policy_hubIdjN4cuda3std3__44plusIdEEE10Policy1000EN6thrust24THRUST_300001_SM_1000_NS10device_ptrIdEEjS9_dNS7_10__identityEEEvT0_PT3_T1_NS0_13GridEvenShareISK_EET2_T4_E12temp_storage+168];
	add.f64 	%fd175, %fd173, %fd174;
	ld.shared.f64 	%fd176, [_ZZN3cub18CUB_300001_SM_10006detail6reduce18DeviceReduceKernelINS2_10policy_hubIdjN4cuda3std3__44plusIdEEE10Policy1000EN6thrust24THRUST_300001_SM_1000_NS10device_ptrIdEEjS9_dNS7_10__identityEEEvT0_PT3_T1_NS0_13GridEvenShareISK_EET2_T4_E12temp_storage+176];
	add.f64 	%fd375, %fd175, %fd176;
$L__BB2_48:
	mov.u32 	%r333, %tid.x;
	setp.ne.s32 	%p68, %r333, 0;
	@%p68 bra 	$L__BB2_50;
	ld.param.u64 	%rd159, [_ZN3cub18CUB_300001_SM_10006detail6reduce18DeviceReduceKernelINS2_10policy_hubIdjN4cuda3std3__44plusIdEEE10Policy1000EN6thrust24THRUST_300001_SM_1000_NS10device_ptrIdEEjS9_dNS7_10__identityEEEvT0_PT3_T1_NS0_13GridEvenShareISK_EET2_T4__param_1];
	cvta.to.global.u64 	%rd156, %rd159;
	mul.wide.u32 	%rd157, %r3, 8;
	add.s64 	%rd158, %rd156, %rd157;
	st.global.f64 	[%rd158], %fd375;
$L__BB2_50:
	ret;

}
	// .globl	_ZN3cub18CUB_300001_SM_10006detail6reduce28DeviceReduceSingleTileKernelINS2_10policy_hubIdjN4cuda3std3__44plusIdEEE10Policy1000EPdSC_iS9_ddNS7_10__identityEEEvT0_T1_T2_T3_T4_T6_
.visible .entry _ZN3cub18CUB_300001_SM_10006detail6reduce28DeviceReduceSingleTileKernelINS2_10policy_hubIdjN4cuda3std3__44plusIdEEE10Policy1000EPdSC_iS9_ddNS7_10__identityEEEvT0_T1_T2_T3_T4_T6_(
	.param .u64 .ptr .align 1 _ZN3cub18CUB_300001_SM_10006detail6reduce28DeviceReduceSingleTileKernelINS2_10policy_hubIdjN4cuda3std3__44plusIdEEE10Policy1000EPdSC_iS9_ddNS7_10__identityEEEvT0_T1_T2_T3_T4_T6__param_0,
	.param .u64 .ptr .align 1 _ZN3cub18CUB_300001_SM_10006detail6reduce28DeviceReduceSingleTileKernelINS2_10policy_hubIdjN4cuda3std3__44plusIdEEE10Policy1000EPdSC_iS9_ddNS7_10__identityEEEvT0_T1_T2_T3_T4_T6__param_1,
	.param .u32 _ZN3cub18CUB_300001_SM_10006detail6reduce28DeviceReduceSingleTileKernelINS2_10policy_hubIdjN4cuda3std3__44plusIdEEE10Policy1000EPdSC_iS9_ddNS7_10__identityEEEvT0_T1_T2_T3_T4_T6__param_2,
	.param .align 1 .b8 _ZN3cub18CUB_300001_SM_10006detail6reduce28DeviceReduceSingleTileKernelINS2_10policy_hubIdjN4cuda3std3__44plusIdEEE10Policy1000EPdSC_iS9_ddNS7_10__identityEEEvT0_T1_T2_T3_T4_T6__param_3[1],
	.param .f64 _ZN3cub18CUB_300001_SM_10006detail6reduce28DeviceReduceSingleTileKernelINS2_10policy_hubIdjN4cuda3std3__44plusIdEEE10Policy1000EPdSC_iS9_ddNS7_10__identityEEEvT0_T1_T2_T3_T4_T6__param_4,
	.param .align 1 .b8 _ZN3cub18CUB_300001_SM_10006detail6reduce28DeviceReduceSingleTileKernelINS2_10policy_hubIdjN4cuda3std3__44plusIdEEE10Policy1000EPdSC_iS9_ddNS7_10__identityEEEvT0_T1_T2_T3_T4_T6__param_5[1]
)
.maxntid 640
.minnctapersm 1
{
	.reg .pred 	%p<62>;
	.reg .b32 	%r<239>;
	.reg .b64 	%rd<109>;
	.reg .b64 	%fd<264>;
	// demoted variable
	.shared .align 8 .b8 _ZZN3cub18CUB_300001_SM_10006detail6reduce28DeviceReduceSingleTileKernelINS2_10policy_hubIdjN4cuda3std3__44plusIdEEE10Policy1000EPdSC_iS9_ddNS7_10__identityEEEvT0_T1_T2_T3_T4_T6_E12temp_storage[192];
	ld.param.u64 	%rd9, [_ZN3cub18CUB_300001_SM_10006detail6reduce28DeviceReduceSingleTileKernelINS2_10policy_hubIdjN4cuda3std3__44plusIdEEE10Policy1000EPdSC_iS9_ddNS7_10__identityEEEvT0_T1_T2_T3_T4_T6__param_0];
	ld.param.u64 	%rd10, [_ZN3cub18CUB_300001_SM_10006detail6reduce28DeviceReduceSingleTileKernelINS2_10policy_hubIdjN4cuda3std3__44plusIdEEE10Policy1000EPdSC_iS9_ddNS7_10__identityEEEvT0_T1_T2_T3_T4_T6__param_1];
	ld.param.u32 	%r36, [_ZN3cub18CUB_300001_SM_10006detail6reduce28DeviceReduceSingleTileKernelINS2_10policy_hubIdjN4cuda3std3__44plusIdEEE10Policy1000EPdSC_iS9_ddNS7_10__identityEEEvT0_T1_T2_T3_T4_T6__param_2];
	ld.param.f64 	%fd30, [_ZN3cub18CUB_300001_SM_10006detail6reduce28DeviceReduceSingleTileKernelINS2_10policy_hubIdjN4cuda3std3__44plusIdEEE10Policy1000EPdSC_iS9_ddNS7_10__identityEEEvT0_T1_T2_T3_T4_T6__param_4];
	cvta.to.global.u64 	%rd1, %rd10;
	setp.ne.s32 	%p1, %r36, 0;
	@%p1 bra 	$L__BB3_3;
	mov.u32 	%r225, %tid.x;
	setp.ne.s32 	%p61, %r225, 0;
	@%p61 bra 	$L__BB3_39;
	st.global.f64 	[%rd1], %fd30;
	bra.uni 	$L__BB3_39;
$L__BB3_3:
	setp.gt.s32 	%p2, %r36, 5119;
	@%p2 bra 	$L__BB3_21;
	mov.u32 	%r1, %tid.x;
	setp.ge.s32 	%p19, %r1, %r36;
	mov.f64 	%fd255, 0d0000000000000000;
	mov.u32 	%r229, %r1;
	@%p19 bra 	$L__BB3_6;
	mul.wide.u32 	%rd74, %r1, 8;
	add.s64 	%rd73, %rd9, %rd74;
	// begin inline asm
	ld.global.nc.u64 %rd72, [%rd73];
	// end inline asm
	mov.b64 	%fd255, %rd72;
	add.s32 	%r229, %r1, 640;
$L__BB3_6:
	setp.ge.s32 	%p20, %r229, %r36;
	@%p20 bra 	$L__BB3_12;
	not.b32 	%r101, %r229;
	add.s32 	%r4, %r36, %r101;
	mul.hi.u32 	%r102, %r4, -858993459;
	shr.u32 	%r103, %r102, 9;
	add.s32 	%r5, %r103, 1;
	and.b32  	%r104, %r103, 3;
	setp.eq.s32 	%p21, %r104, 3;
	@%p21 bra 	$L__BB3_10;
	mul.wide.u32 	%rd75, %r229, 8;
	add.s64 	%rd107, %rd9, %rd75;
	and.b32  	%r105, %r5, 3;
	neg.s32 	%r227, %r105;
$L__BB3_9:
	.pragma "nounroll";
	// begin inline asm
	ld.global.nc.u64 %rd76, [%rd107];
	// end inline asm
	mov.b64 	%fd121, %rd76;
	add.f64 	%fd255, %fd255, %fd121;
	add.s32 	%r229, %r229, 640;
	add.s64 	%rd107, %rd107, 5120;
	add.s32 	%r227, %r227, 1;
	setp.ne.s32 	%p22, %r227, 0;
	@%p22 bra 	$L__BB3_9;
$L__BB3_10:
	setp.lt.u32 	%p23, %r4, 1920;
	@%p23 bra 	$L__BB3_12;
$L__BB3_11:
	mul.wide.s32 	%rd86, %r229, 8;
	add.s64 	%rd79, %rd9, %rd86;
	// begin inline asm
	ld.global.nc.u64 %rd78, [%rd79];
	// end inline asm
	mov.b64 	%fd122, %rd78;
	add.f64 	%fd123, %fd255, %fd122;
	add.s64 	%rd81, %rd79, 5120;
	// begin inline asm
	ld.global.nc.u64 %rd80, [%rd81];
	// end inline asm
	mov.b64 	%fd124, %rd80;
	add.f64 	%fd125, %fd123, %fd124;
	add.s64 	%rd83, %rd79, 10240;
	// begin inline asm
	ld.global.nc.u64 %rd82, [%rd83];
	// end inline asm
	mov.b64 	%fd126, %rd82;
	add.f64 	%fd127, %fd125, %fd126;
	add.s64 	%rd85, %rd79, 15360;
	// begin inline asm
	ld.global.nc.u64 %rd84, [%rd85];
	// end inline asm
	mov.b64 	%fd128, %rd84;
	add.f64 	%fd255, %fd127, %fd128;
	add.s32 	%r229, %r229, 2560;
	setp.lt.s32 	%p24, %r229, %r36;
	@%p24 bra 	$L__BB3_11;
$L__BB3_12:
	setp.lt.s32 	%p25, %r36, 640;
	@%p25 bra 	$L__BB3_17;
	// begin inline asm
	mov.u32 %r169, %laneid;
	// end inline asm
	mov.b64 	%rd97, %fd255;
	mov.b64 	{%r171, %r176}, %rd97;
	mov.b32 	%r177, 1;
	mov.b32 	%r218, 31;
	mov.b32 	%r219, -1;
	// begin inline asm
	shfl.sync.down.b32 %r170, %r171, %r177, %r218, %r219;
	// end inline asm
	// begin inline asm
	shfl.sync.down.b32 %r175, %r176, %r177, %r218, %r219;
	// end inline asm
	mov.b64 	%rd98, {%r170, %r175};
	mov.b64 	%fd199, %rd98;
	setp.gt.s32 	%p53, %r169, 30;
	add.f64 	%fd200, %fd255, %fd199;
	selp.f64 	%fd201, %fd255, %fd200, %p53;
	mov.b64 	%rd99, %fd201;
	mov.b64 	{%r181, %r186}, %rd99;
	mov.b32 	%r187, 2;
	// begin inline asm
	shfl.sync.down.b32 %r180, %r181, %r187, %r218, %r219;
	// end inline asm
	// begin inline asm
	shfl.sync.down.b32 %r185, %r186, %r187, %r218, %r219;
	// end inline asm
	mov.b64 	%rd100, {%r180, %r185};
	mov.b64 	%fd202, %rd100;
	setp.gt.s32 	%p54, %r169, 29;
	add.f64 	%fd203, %fd201, %fd202;
	selp.f64 	%fd204, %fd201, %fd203, %p54;
	mov.b64 	%rd101, %fd204;
	mov.b64 	{%r191, %r196}, %rd101;
	mov.b32 	%r197, 4;
	// begin inline asm
	shfl.sync.down.b32 %r190, %r191, %r197, %r218, %r219;
	// end inline asm
	// begin inline asm
	shfl.sync.down.b32 %r195, %r196, %r197, %r218, %r219;
	// end inline asm
	mov.b64 	%rd102, {%r190, %r195};
	mov.b64 	%fd205, %rd102;
	setp.gt.s32 	%p55, %r169, 27;
	add.f64 	%fd206, %fd204, %fd205;
	selp.f64 	%fd207, %fd204, %fd206, %p55;
	mov.b64 	%rd103, %fd207;
	mov.b64 	{%r201, %r206}, %rd103;
	mov.b32 	%r207, 8;
	// begin inline asm
	shfl.sync.down.b32 %r200, %r201, %r207, %r218, %r219;
	// end inline asm
	// begin inline asm
	shfl.sync.down.b32 %r205, %r206, %r207, %r218, %r219;
	// end inline asm
	mov.b64 	%rd104, {%r200, %r205};
	mov.b64 	%fd208, %rd104;
	setp.gt.s32 	%p56, %r169, 23;
	add.f64 	%fd209, %fd207, %fd208;
	selp.f64 	%fd210, %fd207, %fd209, %p56;
	mov.b64 	%rd105, %fd210;
	mov.b64 	{%r211, %r216}, %rd105;
	mov.b32 	%r217, 16;
	// begin inline asm
	shfl.sync.down.b32 %r210, %r211, %r217, %r218, %r219;
	// end inline asm
	// begin inline asm
	shfl.sync.down.b32 %r215, %r216, %r217, %r218, %r219;
	// end inline asm
	mov.b64 	%rd106, {%r210, %r215};
	mov.b64 	%fd211, %rd106;
	setp.gt.s32 	%p57, %r169, 15;
	add.f64 	%fd10, %fd210, %fd211;
	selp.f64 	%fd263, %fd210, %fd10, %p57;
	setp.ne.s32 	%p58, %r169, 0;
	@%p58 bra 	$L__BB3_15;
	shr.u32 	%r220, %r1, 2;
	and.b32  	%r221, %r220, 248;
	mov.u32 	%r222, _ZZN3cub18CUB_300001_SM_10006detail6reduce28DeviceReduceSingleTileKernelINS2_10policy_hubIdjN4cuda3std3__44plusIdEEE10Policy1000EPdSC_iS9_ddNS7_10__identityEEEvT0_T1_T2_T3_T4_T6_E12temp_storage;
	add.s32 	%r223, %r222, %r221;
	st.shared.f64 	[%r223+24], %fd10;
$L__BB3_15:
	bar.sync 	0;
	setp.ne.s32 	%p59, %r1, 0;
	@%p59 bra 	$L__BB3_37;
	ld.shared.f64 	%fd212, [_ZZN3cub18CUB_300001_SM_10006detail6reduce28DeviceReduceSingleTileKernelINS2_10policy_hubIdjN4cuda3std3__44plusIdEEE10Policy1000EPdSC_iS9_ddNS7_10__identityEEEvT0_T1_T2_T3_T4_T6_E12temp_storage+32];
	add.f64 	%fd213, %fd263, %fd212;
	ld.shared.f64 	%fd214, [_ZZN3cub18CUB_300001_SM_10006detail6reduce28DeviceReduceSingleTileKernelINS2_10policy_hubIdjN4cuda3std3__44plusIdEEE10Policy1000EPdSC_iS9_ddNS7_10__identityEEEvT0_T1_T2_T3_T4_T6_E12temp_storage+40];
	add.f64 	%fd215, %fd213, %fd214;
	ld.shared.f64 	%fd216, [_ZZN3cub18CUB_300001_SM_10006detail6reduce28DeviceReduceSingleTileKernelINS2_10policy_hubIdjN4cuda3std3__44plusIdEEE10Policy1000EPdSC_iS9_ddNS7_10__identityEEEvT0_T1_T2_T3_T4_T6_E12temp_storage+48];
	add.f64 	%fd217, %fd215, %fd216;
	ld.shared.f64 	%fd218, [_ZZN3cub18CUB_300001_SM_10006detail6reduce28DeviceReduceSingleTileKernelINS2_10policy_hubIdjN4cuda3std3__44plusIdEEE10Policy1000EPdSC_iS9_ddNS7_10__identityEEEvT0_T1_T2_T3_T4_T6_E12temp_storage+56];
	add.f64 	%fd219, %fd217, %fd218;
	ld.shared.f64 	%fd220, [_ZZN3cub18CUB_300001_SM_10006detail6reduce28DeviceReduceSingleTileKernelINS2_10policy_hubIdjN4cuda3std3__44plusIdEEE10Policy1000EPdSC_iS9_ddNS7_10__identityEEEvT0_T1_T2_T3_T4_T6_E12temp_storage+64];
	add.f64 	%fd221, %fd219, %fd220;
	ld.shared.f64 	%fd222, [_ZZN3cub18CUB_300001_SM_10006detail6reduce28DeviceReduceSingleTileKernelINS2_10policy_hubIdjN4cuda3std3__44plusIdEEE10Policy1000EPdSC_iS9_ddNS7_10__identityEEEvT0_T1_T2_T3_T4_T6_E12temp_storage+72];
	add.f64 	%fd223, %fd221, %fd222;
	ld.shared.f64 	%fd224, [_ZZN3cub18CUB_300001_SM_10006detail6reduce28DeviceReduceSingleTileKernelINS2_10policy_hubIdjN4cuda3std3__44plusIdEEE10Policy1000EPdSC_iS9_ddNS7_10__identityEEEvT0_T1_T2_T3_T4_T6_E12temp_storage+80];
	add.f64 	%fd225, %fd223, %fd224;
	ld.shared.f64 	%fd226, [_ZZN3cub18CUB_300001_SM_10006detail6reduce28DeviceReduceSingleTileKernelINS2_10policy_hubIdjN4cuda3std3__44plusIdEEE10Policy1000EPdSC_iS9_ddNS7_10__identityEEEvT0_T1_T2_T3_T4_T6_E12temp_storage+88];
	add.f64 	%fd227, %fd225, %fd226;
	ld.shared.f64 	%fd228, [_ZZN3cub18CUB_300001_SM_10006detail6reduce28DeviceReduceSingleTileKernelINS2_10policy_hubIdjN4cuda3std3__44plusIdEEE10Policy1000EPdSC_iS9_ddNS7_10__identityEEEvT0_T1_T2_T3_T4_T6_E12temp_storage+96];
	add.f64 	%fd229, %fd227, %fd228;
	ld.shared.f64 	%fd230, [_ZZN3cub18CUB_300001_SM_10006detail6reduce28DeviceReduceSingleTileKernelINS2_10policy_hubIdjN4cuda3std3__44plusIdEEE10Policy1000EPdSC_iS9_ddNS7_10__identityEEEvT0_T1_T2_T3_T4_T6_E12temp_storage+104];
	add.f64 	%fd231, %fd229, %fd230;
	ld.shared.f64 	%fd232, [_ZZN3cub18CUB_300001_SM_10006detail6reduce28DeviceReduceSingleTileKernelINS2_10policy_hubIdjN4cuda3std3__44plusIdEEE10Policy1000EPdSC_iS9_ddNS7_10__identityEEEvT0_T1_T2_T3_T4_T6_E12temp_storage+112];
	add.f64 	%fd233, %fd231, %fd232;
	ld.shared.f64 	%fd234, [_ZZN3cub18CUB_300001_SM_10006detail6reduce28DeviceReduceSingleTileKernelINS2_10policy_hubIdjN4cuda3std3__44plusIdEEE10Policy1000EPdSC_iS9_ddNS7_10__identityEEEvT0_T1_T2_T3_T4_T6_E12temp_storage+120];
	add.f64 	%fd235, %fd233, %fd234;
	ld.shared.f64 	%fd236, [_ZZN3cub18CUB_300001_SM_10006detail6reduce28DeviceReduceSingleTileKernelINS2_10policy_hubIdjN4cuda3std3__44plusIdEEE10Policy1000EPdSC_iS9_ddNS7_10__identityEEEvT0_T1_T2_T3_T4_T6_E12temp_storage+128];
	add.f64 	%fd237, %fd235, %fd236;
	ld.shared.f64 	%fd238, [_ZZN3cub18CUB_300001_SM_10006detail6reduce28DeviceReduceSingleTileKernelINS2_10policy_hubIdjN4cuda3std3__44plusIdEEE10Policy1000EPdSC_iS9_ddNS7_10__identityEEEvT0_T1_T2_T3_T4_T6_E12temp_storage+136];
	add.f64 	%fd239, %fd237, %fd238;
	ld.shared.f64 	%fd240, [_ZZN3cub18CUB_300001_SM_10006detail6reduce28DeviceReduceSingleTileKernelINS2_10policy_hubIdjN4cuda3std3__44plusIdEEE10Policy1000EPdSC_iS9_ddNS7_10__identityEEEvT0_T1_T2_T3_T4_T6_E12temp_storage+144];
	add.f64 	%fd241, %fd239, %fd240;
	ld.shared.f64 	%fd242, [_ZZN3cub18CUB_300001_SM_10006detail6reduce28DeviceReduceSingleTileKernelINS2_10policy_hubIdjN4cuda3std3__44plusIdEEE10Policy1000EPdSC_iS9_ddNS7_10__identityEEEvT0_T1_T2_T3_T4_T6_E12temp_storage+152];
	add.f64 	%fd243, %fd241, %fd242;
	ld.shared.f64 	%fd244, [_ZZN3cub18CUB_300001_SM_10006detail6reduce28DeviceReduceSingleTileKernelINS2_10policy_hubIdjN4cuda3std3__44plusIdEEE10Policy1000EPdSC_iS9_ddNS7_10__identityEEEvT0_T1_T2_T3_T4_T6_E12temp_storage+160];
	add.f64 	%fd245, %fd243, %fd244;
	ld.shared.f64 	%fd246, [_ZZN3cub18CUB_300001_SM_10006detail6reduce28DeviceReduceSingleTileKernelINS2_10policy_hubIdjN4cuda3std3__44plusIdEEE10Policy1000EPdSC_iS9_ddNS7_10__identityEEEvT0_T1_T2_T3_T4_T6_E12temp_storage+168];
	add.f64 	%fd247, %fd245, %fd246;
	ld.shared.f64 	%fd248, [_ZZN3cub18CUB_300001_SM_10006detail6reduce28DeviceReduceSingleTileKernelINS2_10policy_hubIdjN4cuda3std3__44plusIdEEE10Policy1000EPdSC_iS9_ddNS7_10__identityEEEvT0_T1_T2_T3_T4_T6_E12temp_storage+176];
	add.f64 	%fd263, %fd247, %fd248;
	bra.uni 	$L__BB3_37;
$L__BB3_17:
	// begin inline asm
	mov.u32 %r106, %laneid;
	// end inline asm
	and.b32  	%r157, %r1, 992;
	add.s32 	%r158, %r157, 32;
	setp.gt.s32 	%p26, %r158, %r36;
	not.b32 	%r159, %r157;
	add.s32 	%r160, %r36, %r159;
	selp.b32 	%r155, %r160, 31, %p26;
	mov.b64 	%rd87, %fd255;
	mov.b64 	{%r108, %r113}, %rd87;
	mov.b32 	%r114, 1;
	mov.b32 	%r156, -1;
	// begin inline asm
	shfl.sync.down.b32 %r107, %r108, %r114, %r155, %r156;
	// end inline asm
	// begin inline asm
	shfl.sync.down.b32 %r112, %r113, %r114, %r155, %r156;
	// end inline asm
	mov.b64 	%rd88, {%r107, %r112};
	mov.b64 	%fd129, %rd88;
	setp.lt.s32 	%p27, %r106, %r155;
	add.f64 	%fd130, %fd255, %fd129;
	selp.f64 	%fd131, %fd130, %fd255, %p27;
	mov.b64 	%rd89, %fd131;
	mov.b64 	{%r118, %r123}, %rd89;
	mov.b32 	%r124, 2;
	// begin inline asm
	shfl.sync.down.b32 %r117, %r118, %r124, %r155, %r156;
	// end inline asm
	// begin inline asm
	shfl.sync.down.b32 %r122, %r123, %r124, %r155, %r156;
	// end inline asm
	mov.b64 	%rd90, {%r117, %r122};
	mov.b64 	%fd132, %rd90;
	add.s32 	%r161, %r106, 2;
	setp.gt.s32 	%p28, %r161, %r155;
	add.f64 	%fd133, %fd131, %fd132;
	selp.f64 	%fd134, %fd131, %fd133, %p28;
	mov.b64 	%rd91, %fd134;
	mov.b64 	{%r128, %r133}, %rd91;
	mov.b32 	%r134, 4;
	// begin inline asm
	shfl.sync.down.b32 %r127, %r128, %r134, %r155, %r156;
	// end inline asm
	// begin inline asm
	shfl.sync.down.b32 %r132, %r133, %r134, %r155, %r156;
	// end inline asm
	mov.b64 	%rd92, {%r127, %r132};
	mov.b64 	%fd135, %rd92;
	add.s32 	%r162, %r106, 4;
	setp.gt.s32 	%p29, %r162, %r155;
	add.f64 	%fd136, %fd134, %fd135;
	selp.f64 	%fd137, %fd134, %fd136, %p29;
	mov.b64 	%rd93, %fd137;
	mov.b64 	{%r138, %r143}, %rd93;
	mov.b32 	%r144, 8;
	// begin inline asm
	shfl.sync.down.b32 %r137, %r138, %r144, %r155, %r156;
	// end inline asm
	// begin inline asm
	shfl.sync.down.b32 %r142, %r143, %r144, %r155, %r156;
	// end inline asm
	mov.b64 	%rd94, {%r137, %r142};
	mov.b64 	%fd138, %rd94;
	add.s32 	%r163, %r106, 8;
	setp.gt.s32 	%p30, %r163, %r155;
	add.f64 	%fd139, %fd137, %fd138;
	selp.f64 	%fd140, %fd137, %fd139, %p30;
	mov.b64 	%rd95, %fd140;
	mov.b64 	{%r148, %r153}, %rd95;
	mov.b32 	%r154, 16;
	// begin inline asm
	shfl.sync.down.b32 %r147, %r148, %r154, %r155, %r156;
	// end inline asm
	// begin inline asm
	shfl.sync.down.b32 %r152, %r153, %r154, %r155, %r156;
	// end inline asm
	mov.b64 	%rd96, {%r147, %r152};
	mov.b64 	%fd141, %rd96;
	add.s32 	%r164, %r106, 16;
	setp.gt.s32 	%p31, %r164, %r155;
	add.f64 	%fd142, %fd140, %fd141;
	selp.f64 	%fd263, %fd140, %fd142, %p31;
	setp.ne.s32 	%p32, %r106, 0;
	@%p32 bra 	$L__BB3_19;
	shr.u32 	%r165, %r1, 2;
	and.b32  	%r166, %r165, 248;
	mov.u32 	%r167, _ZZN3cub18CUB_300001_SM_10006detail6reduce28DeviceReduceSingleTileKernelINS2_10policy_hubIdjN4cuda3std3__44plusIdEEE10Policy1000EPdSC_iS9_ddNS7_10__identityEEEvT0_T1_T2_T3_T4_T6_E12temp_storage;
	add.s32 	%r168, %r167, %r166;
	st.shared.f64 	[%r168+24], %fd263;
$L__BB3_19:
	bar.sync 	0;
	setp.ne.s32 	%p33, %r1, 0;
	@%p33 bra 	$L__BB3_37;
	setp.gt.s32 	%p34, %r36, 32;
	ld.shared.f64 	%fd143, [_ZZN3cub18CUB_300001_SM_10006detail6reduce28DeviceReduceSingleTileKernelINS2_10policy_hubIdjN4cuda3std3__44plusIdEEE10Policy1000EPdSC_iS9_ddNS7_10__identityEEEvT0_T1_T2_T3_T4_T6_E12temp_storage+32];
	add.f64 	%fd144, %fd263, %fd143;
	selp.f64 	%fd145, %fd144, %fd263, %p34;
	setp.gt.s32 	%p35, %r36, 64;
	ld.shared.f64 	%fd146, [_ZZN3cub18CUB_300001_SM_10006detail6reduce28DeviceReduceSingleTileKernelINS2_10policy_hubIdjN4cuda3std3__44plusIdEEE10Policy1000EPdSC_iS9_ddNS7_10__identityEEEvT0_T1_T2_T3_T4_T6_E12temp_storage+40];
	add.f64 	%fd147, %fd146, %fd145;
	selp.f64 	%fd148, %fd147, %fd145, %p35;
	setp.gt.s32 	%p36, %r36, 96;
	ld.shared.f64 	%fd149, [_ZZN3cub18CUB_300001_SM_10006detail6reduce28DeviceReduceSingleTileKernelINS2_10policy_hubIdjN4cuda3std3__44plusIdEEE10Policy1000EPdSC_iS9_ddNS7_10__identityEEEvT0_T1_T2_T3_T4_T6_E12temp_storage+48];
	add.f64 	%fd150, %fd149, %fd148;
	selp.f64 	%fd151, %fd150, %fd148, %p36;
	setp.gt.s32 	%p37, %r36, 128;
	ld.shared.f64 	%fd152, [_ZZN3cub18CUB_300001_SM_10006detail6reduce28DeviceReduceSingleTileKernelINS2_10policy_hubIdjN4cuda3std3__44plusIdEEE10Policy1000EPdSC_iS9_ddNS7_10__identityEEEvT0_T1_T2_T3_T4_T6_E12temp_storage+56];
	add.f64 	%fd153, %fd152, %fd151;
	selp.f64 	%fd154, %fd153, %fd151, %p37;
	setp.gt.s32 	%p38, %r36, 160;
	ld.shared.f64 	%fd155, [_ZZN3cub18CUB_300001_SM_10006detail6reduce28DeviceReduceSingleTileKernelINS2_10policy_hubIdjN4cuda3std3__44plusIdEEE10Policy1000EPdSC_iS9_ddNS7_10__identityEEEvT0_T1_T2_T3_T4_T6_E12temp_storage+64];
	add.f64 	%fd156, %fd155, %fd154;
	selp.f64 	%fd157, %fd156, %fd154, %p38;
	setp.gt.s32 	%p39, %r36, 192;
	ld.shared.f64 	%fd158, [_ZZN3cub18CUB_300001_SM_10006detail6reduce28DeviceReduceSingleTileKernelINS2_10policy_hubIdjN4cuda3std3__44plusIdEEE10Policy1000EPdSC_iS9_ddNS7_10__identityEEEvT0_T1_T2_T3_T4_T6_E12temp_storage+72];
	add.f64 	%fd159, %fd158, %fd157;
	selp.f64 	%fd160, %fd159, %fd157, %p39;
	setp.gt.s32 	%p40, %r36, 224;
	ld.shared.f64 	%fd161, [_ZZN3cub18CUB_300001_SM_10006detail6reduce28DeviceReduceSingleTileKernelINS2_10policy_hubIdjN4cuda3std3__44plusIdEEE10Policy1000EPdSC_iS9_ddNS7_10__identityEEEvT0_T1_T2_T3_T4_T6_E12temp_storage+80];
	add.f64 	%fd162, %fd161, %fd160;
	selp.f64 	%fd163, %fd162, %fd160, %p40;
	setp.gt.s32 	%p41, %r36, 256;
	ld.shared.f64 	%fd164, [_ZZN3cub18CUB_300001_SM_10006detail6reduce28DeviceReduceSingleTileKernelINS2_10policy_hubIdjN4cuda3std3__44plusIdEEE10Policy1000EPdSC_iS9_ddNS7_10__identityEEEvT0_T1_T2_T3_T4_T6_E12temp_storage+88];
	add.f64 	%fd165, %fd164, %fd163;
	selp.f64 	%fd166, %fd165, %fd163, %p41;
	setp.gt.s32 	%p42, %r36, 288;
	ld.shared.f64 	%fd167, [_ZZN3cub18CUB_300001_SM_10006detail6reduce28DeviceReduceSingleTileKernelINS2_10policy_hubIdjN4cuda3std3__44plusIdEEE10Policy1000EPdSC_iS9_ddNS7_10__identityEEEvT0_T1_T2_T3_T4_T6_E12temp_storage+96];
	add.f64 	%fd168, %fd167, %fd166;
	selp.f64 	%fd169, %fd168, %fd166, %p42;
	setp.gt.s32 	%p43, %r36, 320;
	ld.shared.f64 	%fd170, [_ZZN3cub18CUB_300001_SM_10006detail6reduce28DeviceReduceSingleTileKernelINS2_10policy_hubIdjN4cuda3std3__44plusIdEEE10Policy1000EPdSC_iS9_ddNS7_10__identityEEEvT0_T1_T2_T3_T4_T6_E12temp_storage+104];
	add.f64 	%fd171, %fd170, %fd169;
	selp.f64 	%fd172, %fd171, %fd169, %p43;
	setp.gt.s32 	%p44, %r36, 352;
	ld.shared.f64 	%fd173, [_ZZN3cub18CUB_300001_SM_10006detail6reduce28DeviceReduceSingleTileKernelINS2_10policy_hubIdjN4cuda3std3__44plusIdEEE10Policy1000EPdSC_iS9_ddNS7_10__identityEEEvT0_T1_T2_T3_T4_T6_E12temp_storage+112];
	add.f64 	%fd174, %fd173, %fd172;
	selp.f64 	%fd175, %fd174, %fd172, %p44;
	setp.gt.s32 	%p45, %r36, 384;
	ld.shared.f64 	%fd176, [_ZZN3cub18CUB_300001_SM_10006detail6reduce28DeviceReduceSingleTileKernelINS2_10policy_hubIdjN4cuda3std3__44plusIdEEE10Policy1000EPdSC_iS9_ddNS7_10__identityEEEvT0_T1_T2_T3_T4_T6_E12temp_storage+120];
	add.f64 	%fd177, %fd176, %fd175;
	selp.f64 	%fd178, %fd177, %fd175, %p45;
	setp.gt.s32 	%p46, %r36, 416;
	ld.shared.f64 	%fd179, [_ZZN3cub18CUB_300001_SM_10006detail6reduce28DeviceReduceSingleTileKernelINS2_10policy_hubIdjN4cuda3std3__44plusIdEEE10Policy1000EPdSC_iS9_ddNS7_10__identityEEEvT0_T1_T2_T3_T4_T6_E12temp_storage+128];
	add.f64 	%fd180, %fd179, %fd178;
	selp.f64 	%fd181, %fd180, %fd178, %p46;
	setp.gt.s32 	%p47, %r36, 448;
	ld.shared.f64 	%fd182, [_ZZN3cub18CUB_300001_SM_10006detail6reduce28DeviceReduceSingleTileKernelINS2_10policy_hubIdjN4cuda3std3__44plusIdEEE10Policy1000EPdSC_iS9_ddNS7_10__identityEEEvT0_T1_T2_T3_T4_T6_E12temp_storage+136];
	add.f64 	%fd183, %fd182, %fd181;
	selp.f64 	%fd184, %fd183, %fd181, %p47;
	setp.gt.s32 	%p48, %r36, 480;
	ld.shared.f64 	%fd185, [_ZZN3cub18CUB_300001_SM_10006detail6reduce28DeviceReduceSingleTileKernelINS2_10policy_hubIdjN4cuda3std3__44plusIdEEE10Policy1000EPdSC_iS9_ddNS7_10__identityEEEvT0_T1_T2_T3_T4_T6_E12temp_storage+144];
	add.f64 	%fd186, %fd185, %fd184;
	selp.f64 	%fd187, %fd186, %fd184, %p48;
	setp.gt.s32 	%p49, %r36, 512;
	ld.shared.f64 	%fd188, [_ZZN3cub18CUB_300001_SM_10006detail6reduce28DeviceReduceSingleTileKernelINS2_10policy_hubIdjN4cuda3std3__44plusIdEEE10Policy1000EPdSC_iS9_ddNS7_10__identityEEEvT0_T1_T2_T3_T4_T6_E12temp_storage+152];
	add.f64 	%fd189, %fd188, %fd187;
	selp.f64 	%fd190, %fd189, %fd187, %p49;
	setp.gt.s32 	%p50, %r36, 544;
	ld.shared.f64 	%fd191, [_ZZN3cub18CUB_300001_SM_10006detail6reduce28DeviceReduceSingleTileKernelINS2_10policy_hubIdjN4cuda3std3__44plusIdEEE10Policy1000EPdSC_iS9_ddNS7_10__identityEEEvT0_T1_T2_T3_T4_T6_E12temp_storage+160];
	add.f64 	%fd192, %fd191, %fd190;
	selp.f64 	%fd193, %fd192, %fd190, %p50;
	setp.gt.s32 	%p51, %r36, 576;
	ld.shared.f64 	%fd194, [_ZZN3cub18CUB_300001_SM_10006detail6reduce28DeviceReduceSingleTileKernelINS2_10policy_hubIdjN4cuda3std3__44plusIdEEE10Policy1000EPdSC_iS9_ddNS7_10__identityEEEvT0_T1_T2_T3_T4_T6_E12temp_storage+168];
	add.f64 	%fd195, %fd194, %fd193;
	selp.f64 	%fd196, %fd195, %fd193, %p51;
	setp.gt.s32 	%p52, %r36, 608;
	ld.shared.f64 	%fd197, [_ZZN3cub18CUB_300001_SM_10006detail6reduce28DeviceReduceSingleTileKernelINS2_10policy_hubIdjN4cuda3std3__44plusIdEEE10Policy1000EPdSC_iS9_ddNS7_10__identityEEEvT0_T1_T2_T3_T4_T6_E12temp_storage+176];
	add.f64 	%fd198, %fd197, %fd196;
	selp.f64 	%fd263, %fd198, %fd196, %p52;
	bra.uni 	$L__BB3_37;
$L__BB3_21:
	mov.u32 	%r14, %tid.x;
	mul.wide.u32 	%rd27, %r14, 8;
	add.s64 	%rd12, %rd9, %rd27;
	// begin inline asm
	ld.global.nc.u64 %rd11, [%rd12];
	// end inline asm
	mov.b64 	%fd31, %rd11;
	add.s64 	%rd14, %rd12, 5120;
	// begin inline asm
	ld.global.nc.u64 %rd13, [%rd14];
	// end inline asm
	mov.b64 	%fd32, %rd13;
	add.s64 	%rd16, %rd12, 10240;
	// begin inline asm
	ld.global.nc.u64 %rd15, [%rd16];
	// end inline asm
	mov.b64 	%fd33, %rd15;
	add.s64 	%rd18, %rd12, 15360;
	// begin inline asm
	ld.global.nc.u64 %rd17, [%rd18];
	// end inline asm
	mov.b64 	%fd34, %rd17;
	add.s64 	%rd20, %rd12, 20480;
	// begin inline asm
	ld.global.nc.u64 %rd19, [%rd20];
	// end inline asm
	mov.b64 	%fd35, %rd19;
	add.s64 	%rd22, %rd12, 25600;
	// begin inline asm
	ld.global.nc.u64 %rd21, [%rd22];
	// end inline asm
	mov.b64 	%fd36, %rd21;
	add.s64 	%rd24, %rd12, 30720;
	// begin inline asm
	ld.global.nc.u64 %rd23, [%rd24];
	// end inline asm
	mov.b64 	%fd37, %rd23;
	add.s64 	%rd26, %rd12, 35840;
	// begin inline asm
	ld.global.nc.u64 %rd25, [%rd26];
	// end inline asm
	mov.b64 	%fd38, %rd25;
	add.f64 	%fd39, %fd31, %fd32;
	add.f64 	%fd40, %fd39, %fd33;
	add.f64 	%fd41, %fd40, %fd34;
	add.f64 	%fd42, %fd41, %fd35;
	add.f64 	%fd43, %fd42, %fd36;
	add.f64 	%fd44, %fd43, %fd37;
	add.f64 	%fd262, %fd44, %fd38;
	setp.lt.u32 	%p3, %r36, 10240;
	mov.b32 	%r232, 5120;
	@%p3 bra 	$L__BB3_25;
	add.s32 	%r15, %r36, -5120;
	mov.b32 	%r232, 5120;
$L__BB3_23:
	mul.wide.s32 	%rd44, %r232, 8;
	add.s64 	%rd29, %rd12, %rd44;
	// begin inline asm
	ld.global.nc.u64 %rd28, [%rd29];
	// end inline asm
	mov.b64 	%fd45, %rd28;
	add.s64 	%rd31, %rd29, 5120;
	// begin inline asm
	ld.global.nc.u64 %rd30, [%rd31];
	// end inline asm
	mov.b64 	%fd46, %rd30;
	add.s64 	%rd33, %rd29, 10240;
	// begin inline asm
	ld.global.nc.u64 %rd32, [%rd33];
	// end inline asm
	mov.b64 	%fd47, %rd32;
	add.s64 	%rd35, %rd29, 15360;
	// begin inline asm
	ld.global.nc.u64 %rd34, [%rd35];
	// end inline asm
	mov.b64 	%fd48, %rd34;
	add.s64 	%rd37, %rd29, 20480;
	// begin inline asm
	ld.global.nc.u64 %rd36, [%rd37];
	// end inline asm
	mov.b64 	%fd49, %rd36;
	add.s64 	%rd39, %rd29, 25600;
	// begin inline asm
	ld.global.nc.u64 %rd38, [%rd39];
	// end inline asm
	mov.b64 	%fd50, %rd38;
	add.s64 	%rd41, %rd29, 30720;
	// begin inline asm
	ld.global.nc.u64 %rd40, [%rd41];
	// end inline asm
	mov.b64 	%fd51, %rd40;
	add.s64 	%rd43, %rd29, 35840;
	// begin inline asm
	ld.global.nc.u64 %rd42, [%rd43];
	// end inline asm
	mov.b64 	%fd52, %rd42;
	add.f64 	%fd53, %fd262, %fd45;
	add.f64 	%fd54, %fd53, %fd46;
	add.f64 	%fd55, %fd54, %fd47;
	add.f64 	%fd56, %fd55, %fd48;
	add.f64 	%fd57, %fd56, %fd49;
	add.f64 	%fd58, %fd57, %fd50;
	add.f64 	%fd59, %fd58, %fd51;
	add.f64 	%fd262, %fd59, %fd52;
	sub.s32 	%r39, %r36, %r232;
	setp.lt.s32 	%p4, %r39, 5120;
	@%p4 bra 	$L__BB3_33;
	add.s32 	%r232, %r232, 5120;
	setp.le.s32 	%p5, %r232, %r15;
	@%p5 bra 	$L__BB3_23;
$L__BB3_25:
	setp.le.s32 	%p6, %r36, %r232;
	@%p6 bra 	$L__BB3_33;
	sub.s32 	%r19, %r36, %r232;
	setp.ge.s32 	%p7, %r14, %r19;
	@%p7 bra 	$L__BB3_33;
	not.b32 	%r40, %r14;
	add.s32 	%r41, %r36, %r40;
	sub.s32 	%r20, %r41, %r232;
	mul.hi.u32 	%r42, %r20, -858993459;
	shr.u32 	%r43, %r42, 9;
	add.s32 	%r21, %r43, 1;
	and.b32  	%r44, %r43, 3;
	setp.eq.s32 	%p8, %r44, 3;
	mov.u32 	%r236, %r14;
	@%p8 bra 	$L__BB3_30;
	add.s32 	%r234, %r14, %r232;
	and.b32  	%r45, %r21, 3;
	neg.s32 	%r233, %r45;
	mov.u32 	%r236, %r14;
$L__BB3_29:
	.pragma "nounroll";
	mul.wide.u32 	%rd47, %r234, 8;
	add.s64 	%rd46, %rd9, %rd47;
	// begin inline asm
	ld.global.nc.u64 %rd45, [%rd46];
	// end inline asm
	mov.b64 	%fd61, %rd45;
	add.f64 	%fd262, %fd262, %fd61;
	add.s32 	%r236, %r236, 640;
	add.s32 	%r234, %r234, 640;
	add.s32 	%r233, %r233, 1;
	setp.ne.s32 	%p9, %r233, 0;
	@%p9 bra 	$L__BB3_29;
$L__BB3_30:
	setp.lt.u32 	%p10, %r20, 1920;
	@%p10 bra 	$L__BB3_33;
	cvt.u64.u32 	%rd48, %r236;
	cvt.u64.u32 	%rd49, %r232;
	add.s64 	%rd50, %rd48, %rd49;
	shl.b64 	%rd51, %rd50, 3;
	add.s64 	%rd52, %rd51, %rd9;
	add.s64 	%rd108, %rd52, 10240;
	add.s32 	%r237, %r236, %r232;
$L__BB3_32:
	mul.wide.u32 	%rd61, %r237, 8;
	add.s64 	%rd54, %rd9, %rd61;
	// begin inline asm
	ld.global.nc.u64 %rd53, [%rd54];
	// end inline asm
	mov.b64 	%fd62, %rd53;
	add.f64 	%fd63, %fd262, %fd62;
	add.s64 	%rd56, %rd108, -5120;
	// begin inline asm
	ld.global.nc.u64 %rd55, [%rd56];
	// end inline asm
	mov.b64 	%fd64, %rd55;
	add.f64 	%fd65, %fd63, %fd64;
	// begin inline asm
	ld.global.nc.u64 %rd57, [%rd108];
	// end inline asm
	mov.b64 	%fd66, %rd57;
	add.f64 	%fd67, %fd65, %fd66;
	add.s64 	%rd60, %rd108, 5120;
	// begin inline asm
	ld.global.nc.u64 %rd59, [%rd60];
	// end inline asm
	mov.b64 	%fd68, %rd59;
	add.f64 	%fd262, %fd67, %fd68;
	add.s32 	%r236, %r236, 2560;
	add.s64 	%rd108, %rd108, 20480;
	add.s32 	%r237, %r237, 2560;
	setp.lt.s32 	%p11, %r236, %r19;
	@%p11 bra 	$L__BB3_32;
$L__BB3_33:
	// begin inline asm
	mov.u32 %r46, %laneid;
	// end inline asm
	mov.b64 	%rd62, %fd262;
	mov.b64 	{%r48, %r53}, %rd62;
	mov.b32 	%r54, 1;
	mov.b32 	%r95, 31;
	mov.b32 	%r96, -1;
	// begin inline asm
	shfl.sync.down.b32 %r47, %r48, %r54, %r95, %r96;
	// end inline asm
	// begin inline asm
	shfl.sync.down.b32 %r52, %r53, %r54, %r95, %r96;
	// end inline asm
	mov.b64 	%rd63, {%r47, %r52};
	mov.b64 	%fd69, %rd63;
	setp.gt.s32 	%p12, %r46, 30;
	add.f64 	%fd70, %fd262, %fd69;
	selp.f64 	%fd71, %fd262, %fd70, %p12;
	mov.b64 	%rd64, %fd71;
	mov.b64 	{%r58, %r63}, %rd64;
	mov.b32 	%r64, 2;
	// begin inline asm
	shfl.sync.down.b32 %r57, %r58, %r64, %r95, %r96;
	// end inline asm
	// begin inline asm
	shfl.sync.down.b32 %r62, %r63, %r64, %r95, %r96;
	// end inline asm
	mov.b64 	%rd65, {%r57, %r62};
	mov.b64 	%fd72, %rd65;
	setp.gt.s32 	%p13, %r46, 29;
	add.f64 	%fd73, %fd71, %fd72;
	selp.f64 	%fd74, %fd71, %fd73, %p13;
	mov.b64 	%rd66, %fd74;
	mov.b64 	{%r68, %r73}, %rd66;
	mov.b32 	%r74, 4;
	// begin inline asm
	shfl.sync.down.b32 %r67, %r68, %r74, %r95, %r96;
	// end inline asm
	// begin inline asm
	shfl.sync.down.b32 %r72, %r73, %r74, %r95, %r96;
	// end inline asm
	mov.b64 	%rd67, {%r67, %r72};
	mov.b64 	%fd75, %rd67;
	setp.gt.s32 	%p14, %r46, 27;
	add.f64 	%fd76, %fd74, %fd75;
	selp.f64 	%fd77, %fd74, %fd76, %p14;
	mov.b64 	%rd68, %fd77;
	mov.b64 	{%r78, %r83}, %rd68;
	mov.b32 	%r84, 8;
	// begin inline asm
	shfl.sync.down.b32 %r77, %r78, %r84, %r95, %r96;
	// end inline asm
	// begin inline asm
	shfl.sync.down.b32 %r82, %r83, %r84, %r95, %r96;
	// end inline asm
	mov.b64 	%rd69, {%r77, %r82};
	mov.b64 	%fd78, %rd69;
	setp.gt.s32 	%p15, %r46, 23;
	add.f64 	%fd79, %fd77, %fd78;
	selp.f64 	%fd80, %fd77, %fd79, %p15;
	mov.b64 	%rd70, %fd80;
	mov.b64 	{%r88, %r93}, %rd70;
	mov.b32 	%r94, 16;
	// begin inline asm
	shfl.sync.down.b32 %r87, %r88, %r94, %r95, %r96;
	// end inline asm
	// begin inline asm
	shfl.sync.down.b32 %r92, %r93, %r94, %r95, %r96;
	// end inline asm
	mov.b64 	%rd71, {%r87, %r92};
	mov.b64 	%fd81, %rd71;
	setp.gt.s32 	%p16, %r46, 15;
	add.f64 	%fd26, %fd80, %fd81;
	selp.f64 	%fd263, %fd80, %fd26, %p16;
	setp.ne.s32 	%p17, %r46, 0;
	@%p17 bra 	$L__BB3_35;
	shr.u32 	%r97, %r14, 2;
	and.b32  	%r98, %r97, 248;
	mov.u32 	%r99, _ZZN3cub18CUB_300001_SM_10006detail6reduce28DeviceReduceSingleTileKernelINS2_10policy_hubIdjN4cuda3std3__44plusIdEEE10Policy1000EPdSC_iS9_ddNS7_10__identityEEEvT0_T1_T2_T3_T4_T6_E12temp_storage;
	add.s32 	%r100, %r99, %r98;
	st.shared.f64 	[%r100+24], %fd26;
$L__BB3_35:
	bar.sync 	0;
	setp.ne.s32 	%p18, %r14, 0;
	@%p18 bra 	$L__BB3_37;
	ld.shared.f64 	%fd82, [_ZZN3cub18CUB_300001_SM_10006detail6reduce28DeviceReduceSingleTileKernelINS2_10policy_hubIdjN4cuda3std3__44plusIdEEE10Policy1000EPdSC_iS9_ddNS7_10__identityEEEvT0_T1_T2_T3_T4_T6_E12temp_storage+32];
	add.f64 	%fd83, %fd263, %fd82;
	ld.shared.f64 	%fd84, [_ZZN3cub18CUB_300001_SM_10006detail6reduce28DeviceReduceSingleTileKernelINS2_10policy_hubIdjN4cuda3std3__44plusIdEEE10Policy1000EPdSC_iS9_ddNS7_10__identityEEEvT0_T1_T2_T3_T4_T6_E12temp_storage+40];
	add.f64 	%fd85, %fd83, %fd84;
	ld.shared.f64 	%fd86, [_ZZN3cub18CUB_300001_SM_10006detail6reduce28DeviceReduceSingleTileKernelINS2_10policy_hubIdjN4cuda3std3__44plusIdEEE10Policy1000EPdSC_iS9_ddNS7_10__identityEEEvT0_T1_T2_T3_T4_T6_E12temp_storage+48];
	add.f64 	%fd87, %fd85, %fd86;
	ld.shared.f64 	%fd88, [_ZZN3cub18CUB_300001_SM_10006detail6reduce28DeviceReduceSingleTileKernelINS2_10policy_hubIdjN4cuda3std3__44plusIdEEE10Policy1000EPdSC_iS9_ddNS7_10__identityEEEvT0_T1_T2_T3_T4_T6_E12temp_storage+56];
	add.f64 	%fd89, %fd87, %fd88;
	ld.shared.f64 	%fd90, [_ZZN3cub18CUB_300001_SM_10006detail6reduce28DeviceReduceSingleTileKernelINS2_10policy_hubIdjN4cuda3std3__44plusIdEEE10Policy1000EPdSC_iS9_ddNS7_10__identityEEEvT0_T1_T2_T3_T4_T6_E12temp_storage+64];
	add.f64 	%fd91, %fd89, %fd90;
	ld.shared.f64 	%fd92, [_ZZN3cub18CUB_300001_SM_10006detail6reduce28DeviceReduceSingleTileKernelINS2_10policy_hubIdjN4cuda3std3__44plusIdEEE10Policy1000EPdSC_iS9_ddNS7_10__identityEEEvT0_T1_T2_T3_T4_T6_E12temp_storage+72];
	add.f64 	%fd93, %fd91, %fd92;
	ld.shared.f64 	%fd94, [_ZZN3cub18CUB_300001_SM_10006detail6reduce28DeviceReduceSingleTileKernelINS2_10policy_hubIdjN4cuda3std3__44plusIdEEE10Policy1000EPdSC_iS9_ddNS7_10__identityEEEvT0_T1_T2_T3_T4_T6_E12temp_storage+80];
	add.f64 	%fd95, %fd93, %fd94;
	ld.shared.f64 	%fd96, [_ZZN3cub18CUB_300001_SM_10006detail6reduce28DeviceReduceSingleTileKernelINS2_10policy_hubIdjN4cuda3std3__44plusIdEEE10Policy1000EPdSC_iS9_ddNS7_10__identityEEEvT0_T1_T2_T3_T4_T6_E12temp_storage+88];
	add.f64 	%fd97, %fd95, %fd96;
	ld.shared.f64 	%fd98, [_ZZN3cub18CUB_300001_SM_10006detail6reduce28DeviceReduceSingleTileKernelINS2_10policy_hubIdjN4cuda3std3__44plusIdEEE10Policy1000EPdSC_iS9_ddNS7_10__identityEEEvT0_T1_T2_T3_T4_T6_E12temp_storage+96];
	add.f64 	%fd99, %fd97, %fd98;
	ld.shared.f64 	%fd100, [_ZZN3cub18CUB_300001_SM_10006detail6reduce28DeviceReduceSingleTileKernelINS2_10policy_hubIdjN4cuda3std3__44plusIdEEE10Policy1000EPdSC_iS9_ddNS7_10__identityEEEvT0_T1_T2_T3_T4_T6_E12temp_storage+104];
	add.f64 	%fd101, %fd99, %fd100;
	ld.shared.f64 	%fd102, [_ZZN3cub18CUB_300001_SM_10006detail6reduce28DeviceReduceSingleTileKernelINS2_10policy_hubIdjN4cuda3std3__44plusIdEEE10Policy1000EPdSC_iS9_ddNS7_10__identityEEEvT0_T1_T2_T3_T4_T6_E12temp_storage+112];
	add.f64 	%fd103, %fd101, %fd102;
	ld.shared.f64 	%fd104, [_ZZN3cub18CUB_300001_SM_10006detail6reduce28DeviceReduceSingleTileKernelINS2_10policy_hubIdjN4cuda3std3__44plusIdEEE10Policy1000EPdSC_iS9_ddNS7_10__identityEEEvT0_T1_T2_T3_T4_T6_E12temp_storage+120];
	add.f64 	%fd105, %fd103, %fd104;
	ld.shared.f64 	%fd106, [_ZZN3cub18CUB_300001_SM_10006detail6reduce28DeviceReduceSingleTileKernelINS2_10policy_hubIdjN4cuda3std3__44plusIdEEE10Policy1000EPdSC_iS9_ddNS7_10__identityEEEvT0_T1_T2_T3_T4_T6_E12temp_storage+128];
	add.f64 	%fd107, %fd105, %fd106;
	ld.shared.f64 	%fd108, [_ZZN3cub18CUB_300001_SM_10006detail6reduce28DeviceReduceSingleTileKernelINS2_10policy_hubIdjN4cuda3std3__44plusIdEEE10Policy1000EPdSC_iS9_ddNS7_10__identityEEEvT0_T1_T2_T3_T4_T6_E12temp_storage+136];
	add.f64 	%fd109, %fd107, %fd108;
	ld.shared.f64 	%fd110, [_ZZN3cub18CUB_300001_SM_10006detail6reduce28DeviceReduceSingleTileKernelINS2_10policy_hubIdjN4cuda3std3__44plusIdEEE10Policy1000EPdSC_iS9_ddNS7_10__identityEEEvT0_T1_T2_T3_T4_T6_E12temp_storage+144];
	add.f64 	%fd111, %fd109, %fd110;
	ld.shared.f64 	%fd112, [_ZZN3cub18CUB_300001_SM_10006detail6reduce28DeviceReduceSingleTileKernelINS2_10policy_hubIdjN4cuda3std3__44plusIdEEE10Policy1000EPdSC_iS9_ddNS7_10__identityEEEvT0_T1_T2_T3_T4_T6_E12temp_storage+152];
	add.f64 	%fd113, %fd111, %fd112;
	ld.shared.f64 	%fd114, [_ZZN3cub18CUB_300001_SM_10006detail6reduce28DeviceReduceSingleTileKernelINS2_10policy_hubIdjN4cuda3std3__44plusIdEEE10Policy1000EPdSC_iS9_ddNS7_10__identityEEEvT0_T1_T2_T3_T4_T6_E12temp_storage+160];
	add.f64 	%fd115, %fd113, %fd114;
	ld.shared.f64 	%fd116, [_ZZN3cub18CUB_300001_SM_10006detail6reduce28DeviceReduceSingleTileKernelINS2_10policy_hubIdjN4cuda3std3__44plusIdEEE10Policy1000EPdSC_iS9_ddNS7_10__identityEEEvT0_T1_T2_T3_T4_T6_E12temp_storage+168];
	add.f64 	%fd117, %fd115, %fd116;
	ld.shared.f64 	%fd118, [_ZZN3cub18CUB_300001_SM_10006detail6reduce28DeviceReduceSingleTileKernelINS2_10policy_hubIdjN4cuda3std3__44plusIdEEE10Policy1000EPdSC_iS9_ddNS7_10__identityEEEvT0_T1_T2_T3_T4_T6_E12temp_storage+176];
	add.f64 	%fd263, %fd117, %fd118;
$L__BB3_37:
	mov.u32 	%r224, %tid.x;
	setp.ne.s32 	%p60, %r224, 0;
	@%p60 bra 	$L__BB3_39;
	add.f64 	%fd249, %fd30, %fd263;
	st.global.f64 	[%rd1], %fd249;
$L__BB3_39:
	ret;

}
	// .globl	_ZN3cub18CUB_300001_SM_10006detail6reduce28DeviceReduceSingleTileKernelINS2_10policy_hubIdyN4cuda3std3__44plusIdEEE10Policy1000EN6thrust24THRUST_300001_SM_1000_NS10device_ptrIdEEPdyS9_ddNS7_10__identityEEEvT0_T1_T2_T3_T4_T6_
.visible .entry _ZN3cub18CUB_300001_SM_10006detail6reduce28DeviceReduceSingleTileKernelINS2_10policy_hubIdyN4cuda3std3__44plusIdEEE10Policy1000EN6thrust24THRUST_300001_SM_1000_NS10device_ptrIdEEPdyS9_ddNS7_10__identityEEEvT0_T1_T2_T3_T4_T6_(
	.param .align 8 .b8 _ZN3cub18CUB_300001_SM_10006detail6reduce28DeviceReduceSingleTileKernelINS2_10policy_hubIdyN4cuda3std3__44plusIdEEE10Policy1000EN6thrust24THRUST_300001_SM_1000_NS10device_ptrIdEEPdyS9_ddNS7_10__identityEEEvT0_T1_T2_T3_T4_T6__param_0[8],
	.param .u64 .ptr .align 1 _ZN3cub18CUB_300001_SM_10006detail6reduce28DeviceReduceSingleTileKernelINS2_10policy_hubIdyN4cuda3std3__44plusIdEEE10Policy1000EN6thrust24THRUST_300001_SM_1000_NS10device_ptrIdEEPdyS9_ddNS7_10__identityEEEvT0_T1_T2_T3_T4_T6__param_1,
	.param .u64 _ZN3cub18CUB_300001_SM_10006detail6reduce28DeviceReduceSingleTileKernelINS2_10policy_hubIdyN4cuda3std3__44plusIdEEE10Policy1000EN6thrust24THRUST_300001_SM_1000_NS10device_ptrIdEEPdyS9_ddNS7_10__identityEEEvT0_T1_T2_T3_T4_T6__param_2,
	.param .align 1 .b8 _ZN3cub18CUB_300001_SM_10006detail6reduce28DeviceReduceSingleTileKernelINS2_10policy_hubIdyN4cuda3std3__44plusIdEEE10Policy1000EN6thrust24THRUST_300001_SM_1000_NS10device_ptrIdEEPdyS9_ddNS7_10__identityEEEvT0_T1_T2_T3_T4_T6__param_3[1],
	.param .f64 _ZN3cub18CUB_300001_SM_10006detail6reduce28DeviceReduceSingleTileKernelINS2_10policy_hubIdyN4cuda3std3__44plusIdEEE10Policy1000EN6thrust24THRUST_300001_SM_1000_NS10device_ptrIdEEPdyS9_ddNS7_10__identityEEEvT0_T1_T2_T3_T4_T6__param_4,
	.param .align 1 .b8 _ZN3cub18CUB_300001_SM_10006detail6reduce28DeviceReduceSingleTileKernelINS2_10policy_hubIdyN4cuda3std3__44plusIdEEE10Policy1000EN6thrust24THRUST_300001_SM_1000_NS10device_ptrIdEEPdyS9_ddNS7_10__identityEEEvT0_T1_T2_T3_T4_T6__param_5[1]
)
.maxntid 512
.minnctapersm 1
{
	.reg .pred 	%p<67>;
	.reg .b32 	%r<246>;
	.reg .b64 	%rd<86>;
	.reg .b64 	%fd<348>;
	// demoted variable
	.shared .align 8 .b8 _ZZN3cub18CUB_300001_SM_10006detail6reduce28DeviceReduceSingleTileKernelINS2_10policy_hubIdyN4cuda3std3__44plusIdEEE10Policy1000EN6thrust24THRUST_300001_SM_1000_NS10device_ptrIdEEPdyS9_ddNS7_10__identityEEEvT0_T1_T2_T3_T4_T6_E12temp_storage[152];
	ld.param.u64 	%rd18, [_ZN3cub18CUB_300001_SM_10006detail6reduce28DeviceReduceSingleTileKernelINS2_10policy_hubIdyN4cuda3std3__44plusIdEEE10Policy1000EN6thrust24THRUST_300001_SM_1000_NS10device_ptrIdEEPdyS9_ddNS7_10__identityEEEvT0_T1_T2_T3_T4_T6__param_0];
	ld.param.u64 	%rd20, [_ZN3cub18CUB_300001_SM_10006detail6reduce28DeviceReduceSingleTileKernelINS2_10policy_hubIdyN4cuda3std3__44plusIdEEE10Policy1000EN6thrust24THRUST_300001_SM_1000_NS10device_ptrIdEEPdyS9_ddNS7_10__identityEEEvT0_T1_T2_T3_T4_T6__param_1];
	ld.param.u64 	%rd19, [_ZN3cub18CUB_300001_SM_10006detail6reduce28DeviceReduceSingleTileKernelINS2_10policy_hubIdyN4cuda3std3__44plusIdEEE10Policy1000EN6thrust24THRUST_300001_SM_1000_NS10device_ptrIdEEPdyS9_ddNS7_10__identityEEEvT0_T1_T2_T3_T4_T6__param_2];
	ld.param.f64 	%fd42, [_ZN3cub18CUB_300001_SM_10006detail6reduce28DeviceReduceSingleTileKernelINS2_10policy_hubIdyN4cuda3std3__44plusIdEEE10Policy1000EN6thrust24THRUST_300001_SM_1000_NS10device_ptrIdEEPdyS9_ddNS7_10__identityEEEvT0_T1_T2_T3_T4_T6__param_4];
	cvta.to.global.u64 	%rd1, %rd20;
	setp.ne.s64 	%p1, %rd19, 0;
	@%p1 bra 	$L__BB4_3;
	mov.u32 	%r231, %tid.x;
	setp.ne.s32 	%p66, %r231, 0;
	@%p66 bra 	$L__BB4_51;
	st.global.f64 	[%rd1], %fd42;
	bra.uni 	$L__BB4_51;
$L__BB4_3:
	cvta.to.global.u64 	%rd2, %rd18;
	setp.gt.u64 	%p2, %rd19, 3583;
	@%p2 bra 	$L__BB4_28;
	cvt.u32.u64 	%r1, %rd19;
	mov.u32 	%r2, %tid.x;
	setp.ge.u32 	%p24, %r2, %r1;
	mov.f64 	%fd335, 0d0000000000000000;
	mov.u32 	%r235, %r2;
	@%p24 bra 	$L__BB4_6;
	mul.wide.u32 	%rd51, %r2, 8;
	add.s64 	%rd52, %rd2, %rd51;
	ld.global.f64 	%fd335, [%rd52];
	add.s32 	%r235, %r2, 512;
$L__BB4_6:
	setp.ge.u32 	%p25, %r235, %r1;
	@%p25 bra 	$L__BB4_19;
	not.b32 	%r108, %r235;
	add.s32 	%r109, %r108, %r1;
	shr.u32 	%r110, %r109, 9;
	add.s32 	%r5, %r110, 1;
	and.b32  	%r6, %r5, 15;
	setp.lt.u32 	%p26, %r109, 7680;
	@%p26 bra 	$L__BB4_10;
	and.b32  	%r111, %r5, 16777200;
	neg.s32 	%r233, %r111;
	mul.wide.u32 	%rd53, %r235, 8;
	add.s64 	%rd54, %rd53, %rd2;
	add.s64 	%rd81, %rd54, 32768;
$L__BB4_9:
	.pragma "nounroll";
	ld.global.f64 	%fd169, [%rd81+-32768];
	add.f64 	%fd170, %fd335, %fd169;
	ld.global.f64 	%fd171, [%rd81+-28672];
	add.f64 	%fd172, %fd170, %fd171;
	ld.global.f64 	%fd173, [%rd81+-24576];
	add.f64 	%fd174, %fd172, %fd173;
	ld.global.f64 	%fd175, [%rd81+-20480];
	add.f64 	%fd176, %fd174, %fd175;
	ld.global.f64 	%fd177, [%rd81+-16384];
	add.f64 	%fd178, %fd176, %fd177;
	ld.global.f64 	%fd179, [%rd81+-12288];
	add.f64 	%fd180, %fd178, %fd179;
	ld.global.f64 	%fd181, [%rd81+-8192];
	add.f64 	%fd182, %fd180, %fd181;
	ld.global.f64 	%fd183, [%rd81+-4096];
	add.f64 	%fd184, %fd182, %fd183;
	ld.global.f64 	%fd185, [%rd81];
	add.f64 	%fd186, %fd184, %fd185;
	ld.global.f64 	%fd187, [%rd81+4096];
	add.f64 	%fd188, %fd186, %fd187;
	ld.global.f64 	%fd189, [%rd81+8192];
	add.f64 	%fd190, %fd188, %fd189;
	ld.global.f64 	%fd191, [%rd81+12288];
	add.f64 	%fd192, %fd190, %fd191;
	ld.global.f64 	%fd193, [%rd81+16384];
	add.f64 	%fd194, %fd192, %fd193;
	ld.global.f64 	%fd195, [%rd81+20480];
	add.f64 	%fd196, %fd194, %fd195;
	ld.global.f64 	%fd197, [%rd81+24576];
	add.f64 	%fd198, %fd196, %fd197;
	ld.global.f64 	%fd199, [%rd81+28672];
	add.f64 	%fd335, %fd198, %fd199;
	add.s32 	%r235, %r235, 8192;
	add.s32 	%r233, %r233, 16;
	add.s64 	%rd81, %rd81, 65536;
	setp.ne.s32 	%p27, %r233, 0;
	@%p27 bra 	$L__BB4_9;
$L__BB4_10:
	setp.eq.s32 	%p28, %r6, 0;
	@%p28 bra 	$L__BB4_19;
	and.b32  	%r13, %r5, 7;
	setp.lt.u32 	%p29, %r6, 8;
	@%p29 bra 	$L__BB4_13;
	mul.wide.s32 	%rd55, %r235, 8;
	add.s64 	%rd56, %rd2, %rd55;
	ld.global.f64 	%fd201, [%rd56];
	add.f64 	%fd202, %fd335, %fd201;
	ld.global.f64 	%fd203, [%rd56+4096];
	add.f64 	%fd204, %fd202, %fd203;
	ld.global.f64 	%fd205, [%rd56+8192];
	add.f64 	%fd206, %fd204, %fd205;
	ld.global.f64 	%fd207, [%rd56+12288];
	add.f64 	%fd208, %fd206, %fd207;
	ld.global.f64 	%fd209, [%rd56+16384];
	add.f64 	%fd210, %fd208, %fd209;
	ld.global.f64 	%fd211, [%rd56+20480];
	add.f64 	%fd212, %fd210, %fd211;
	ld.global.f64 	%fd213, [%rd56+24576];
	add.f64 	%fd214, %fd212, %fd213;
	ld.global.f64 	%fd215, [%rd56+28672];
	add.f64 	%fd335, %fd214, %fd215;
	add.s32 	%r235, %r235, 4096;
$L__BB4_13:
	setp.eq.s32 	%p30, %r13, 0;
	@%p30 bra 	$L__BB4_19;
	and.b32  	%r16, %r5, 3;
	setp.lt.u32 	%p31, %r13, 4;
	@%p31 bra 	$L__BB4_16;
	mul.wide.s32 	%rd57, %r235, 8;
	add.s64 	%rd58, %rd2, %rd57;
	ld.global.f64 	%fd217, [%rd58];
	add.f64 	%fd218, %fd335, %fd217;
	ld.global.f64 	%fd219, [%rd58+4096];
	add.f64 	%fd220, %fd218, %fd219;
	ld.global.f64 	%fd221, [%rd58+8192];
	add.f64 	%fd222, %fd220, %fd221;
	ld.global.f64 	%fd223, [%rd58+12288];
	add.f64 	%fd335, %fd222, %fd223;
	add.s32 	%r235, %r235, 2048;
$L__BB4_16:
	setp.eq.s32 	%p32, %r16, 0;
	@%p32 bra 	$L__BB4_19;
	neg.s32 	%r238, %r16;
$L__BB4_18:
	.pragma "nounroll";
	mul.wide.s32 	%rd59, %r235, 8;
	add.s64 	%rd60, %rd2, %rd59;
	ld.global.f64 	%fd224, [%rd60];
	add.f64 	%fd335, %fd335, %fd224;
	add.s32 	%r235, %r235, 512;
	add.s32 	%r238, %r238, 1;
	setp.ne.s32 	%p33, %r238, 0;
	@%p33 bra 	$L__BB4_18;
$L__BB4_19:
	setp.lt.u64 	%p34, %rd19, 512;
	@%p34 bra 	$L__BB4_24;
	// begin inline asm
	mov.u32 %r175, %laneid;
	// end inline asm
	mov.b64 	%rd71, %fd335;
	mov.b64 	{%r177, %r182}, %rd71;
	mov.b32 	%r183, 1;
	mov.b32 	%r224, 31;
	mov.b32 	%r225, -1;
	// begin inline asm
	shfl.sync.down.b32 %r176, %r177, %r183, %r224, %r225;
	// end inline asm
	// begin inline asm
	shfl.sync.down.b32 %r181, %r182, %r183, %r224, %r225;
	// end inline asm
	mov.b64 	%rd72, {%r176, %r181};
	mov.b64 	%fd283, %rd72;
	setp.gt.s32 	%p58, %r175, 30;
	add.f64 	%fd284, %fd335, %fd283;
	selp.f64 	%fd285, %fd335, %fd284, %p58;
	mov.b64 	%rd73, %fd285;
	mov.b64 	{%r187, %r192}, %rd73;
	mov.b32 	%r193, 2;
	// begin inline asm
	shfl.sync.down.b32 %r186, %r187, %r193, %r224, %r225;
	// end inline asm
	// begin inline asm
	shfl.sync.down.b32 %r191, %r192, %r193, %r224, %r225;
	// end inline asm
	mov.b64 	%rd74, {%r186, %r191};
	mov.b64 	%fd286, %rd74;
	setp.gt.s32 	%p59, %r175, 29;
	add.f64 	%fd287, %fd285, %fd286;
	selp.f64 	%fd288, %fd285, %fd287, %p59;
	mov.b64 	%rd75, %fd288;
	mov.b64 	{%r197, %r202}, %rd75;
	mov.b32 	%r203, 4;
	// begin inline asm
	shfl.sync.down.b32 %r196, %r197, %r203, %r224, %r225;
	// end inline asm
	// begin inline asm
	shfl.sync.down.b32 %r201, %r202, %r203, %r224, %r225;
	// end inline asm
	mov.b64 	%rd76, {%r196, %r201};
	mov.b64 	%fd289, %rd76;
	setp.gt.s32 	%p60, %r175, 27;
	add.f64 	%fd290, %fd288, %fd289;
	selp.f64 	%fd291, %fd288, %fd290, %p60;
	mov.b64 	%rd77, %fd291;
	mov.b64 	{%r207, %r212}, %rd77;
	mov.b32 	%r213, 8;
	// begin inline asm
	shfl.sync.down.b32 %r206, %r207, %r213, %r224, %r225;
	// end inline asm
	// begin inline asm
	shfl.sync.down.b32 %r211, %r212, %r213, %r224, %r225;
	// end inline asm
	mov.b64 	%rd78, {%r206, %r211};
	mov.b64 	%fd292, %rd78;
	setp.gt.s32 	%p61, %r175, 23;
	add.f64 	%fd293, %fd291, %fd292;
	selp.f64 	%fd294, %fd291, %fd293, %p61;
	mov.b64 	%rd79, %fd294;
	mov.b64 	{%r217, %r222}, %rd79;
	mov.b32 	%r223, 16;
	// begin inline asm
	shfl.sync.down.b32 %r216, %r217, %r223, %r224, %r225;
	// end inline asm
	// begin inline asm
	shfl.sync.down.b32 %r221, %r222, %r223, %r224, %r225;
	// end inline asm
	mov.b64 	%rd80, {%r216, %r221};
	mov.b64 	%fd295, %rd80;
	setp.gt.s32 	%p62, %r175, 15;
	add.f64 	%fd16, %fd294, %fd295;
	selp.f64 	%fd347, %fd294, %fd16, %p62;
	setp.ne.s32 	%p63, %r175, 0;
	@%p63 bra 	$L__BB4_22;
	shr.u32 	%r226, %r2, 2;
	and.b32  	%r227, %r226, 248;
	mov.u32 	%r228, _ZZN3cub18CUB_300001_SM_10006detail6reduce28DeviceReduceSingleTileKernelINS2_10policy_hubIdyN4cuda3std3__44plusIdEEE10Policy1000EN6thrust24THRUST_300001_SM_1000_NS10device_ptrIdEEPdyS9_ddNS7_10__identityEEEvT0_T1_T2_T3_T4_T6_E12temp_storage;
	add.s32 	%r229, %r228, %r227;
	st.shared.f64 	[%r229+16], %fd16;
$L__BB4_22:
	bar.sync 	0;
	setp.ne.s32 	%p64, %r2, 0;
	@%p64 bra 	$L__BB4_49;
	ld.shared.f64 	%fd296, [_ZZN3cub18CUB_300001_SM_10006detail6reduce28DeviceReduceSingleTileKernelINS2_10policy_hubIdyN4cuda3std3__44plusIdEEE10Policy1000EN6thrust24THRUST_300001_SM_1000_NS10device_ptrIdEEPdyS9_ddNS7_10__identityEEEvT0_T1_T2_T3_T4_T6_E12temp_storage+24];
	add.f64 	%fd297, %fd347, %fd296;
	ld.shared.f64 	%fd298, [_ZZN3cub18CUB_300001_SM_10006detail6reduce28DeviceReduceSingleTileKernelINS2_10policy_hubIdyN4cuda3std3__44plusIdEEE10Policy1000EN6thrust24THRUST_300001_SM_1000_NS10device_ptrIdEEPdyS9_ddNS7_10__identityEEEvT0_T1_T2_T3_T4_T6_E12temp_storage+32];
	add.f64 	%fd299, %fd297, %fd298;
	ld.shared.f64 	%fd300, [_ZZN3cub18CUB_300001_SM_10006detail6reduce28DeviceReduceSingleTileKernelINS2_10policy_hubIdyN4cuda3std3__44plusIdEEE10Policy1000EN6thrust24THRUST_300001_SM_1000_NS10device_ptrIdEEPdyS9_ddNS7_10__identityEEEvT0_T1_T2_T3_T4_T6_E12temp_storage+40];
	add.f64 	%fd301, %fd299, %fd300;
	ld.shared.f64 	%fd302, [_ZZN3cub18CUB_300001_SM_10006detail6reduce28DeviceReduceSingleTileKernelINS2_10policy_hubIdyN4cuda3std3__44plusIdEEE10Policy1000EN6thrust24THRUST_300001_SM_1000_NS10device_ptrIdEEPdyS9_ddNS7_10__identityEEEvT0_T1_T2_T3_T4_T6_E12temp_storage+48];
	add.f64 	%fd303, %fd301, %fd302;
	ld.shared.f64 	%fd304, [_ZZN3cub18CUB_300001_SM_10006detail6reduce28DeviceReduceSingleTileKernelINS2_10policy_hubIdyN4cuda3std3__44plusIdEEE10Policy1000EN6thrust24THRUST_300001_SM_1000_NS10device_ptrIdEEPdyS9_ddNS7_10__identityEEEvT0_T1_T2_T3_T4_T6_E12temp_storage+56];
	add.f64 	%fd305, %fd303, %fd304;
	ld.shared.f64 	%fd306, [_ZZN3cub18CUB_300001_SM_10006detail6reduce28DeviceReduceSingleTileKernelINS2_10policy_hubIdyN4cuda3std3__44plusIdEEE10Policy1000EN6thrust24THRUST_300001_SM_1000_NS10device_ptrIdEEPdyS9_ddNS7_10__identityEEEvT0_T1_T2_T3_T4_T6_E12temp_storage+64];
	add.f64 	%fd307, %fd305, %fd306;
	ld.shared.f64 	%fd308, [_ZZN3cub18CUB_300001_SM_10006detail6reduce28DeviceReduceSingleTileKernelINS2_10policy_hubIdyN4cuda3std3__44plusIdEEE10Policy1000EN6thrust24THRUST_300001_SM_1000_NS10device_ptrIdEEPdyS9_ddNS7_10__identityEEEvT0_T1_T2_T3_T4_T6_E12temp_storage+72];
	add.f64 	%fd309, %fd307, %fd308;
	ld.shared.f64 	%fd310, [_ZZN3cub18CUB_300001_SM_10006detail6reduce28DeviceReduceSingleTileKernelINS2_10policy_hubIdyN4cuda3std3__44plusIdEEE10Policy1000EN6thrust24THRUST_300001_SM_1000_NS10device_ptrIdEEPdyS9_ddNS7_10__identityEEEvT0_T1_T2_T3_T4_T6_E12temp_storage+80];
	add.f64 	%fd311, %fd309, %fd310;
	ld.shared.f64 	%fd312, [_ZZN3cub18CUB_300001_SM_10006detail6reduce28DeviceReduceSingleTileKernelINS2_10policy_hubIdyN4cuda3std3__44plusIdEEE10Policy1000EN6thrust24THRUST_300001_SM_1000_NS10device_ptrIdEEPdyS9_ddNS7_10__identityEEEvT0_T1_T2_T3_T4_T6_E12temp_storage+88];
	add.f64 	%fd313, %fd311, %fd312;
	ld.shared.f64 	%fd314, [_ZZN3cub18CUB_300001_SM_10006detail6reduce28DeviceReduceSingleTileKernelINS2_10policy_hubIdyN4cuda3std3__44plusIdEEE10Policy1000EN6thrust24THRUST_300001_SM_1000_NS10device_ptrIdEEPdyS9_ddNS7_10__identityEEEvT0_T1_T2_T3_T4_T6_E12temp_storage+96];
	add.f64 	%fd315, %fd313, %fd314;
	ld.shared.f64 	%fd316, [_ZZN3cub18CUB_300001_SM_10006detail6reduce28DeviceReduceSingleTileKernelINS2_10policy_hubIdyN4cuda3std3__44plusIdEEE10Policy1000EN6thrust24THRUST_300001_SM_1000_NS10device_ptrIdEEPdyS9_ddNS7_10__identityEEEvT0_T1_T2_T3_T4_T6_E12temp_storage+104];
	add.f64 	%fd317, %fd315, %fd316;
	ld.shared.f64 	%fd318, [_ZZN3cub18CUB_300001_SM_10006detail6reduce28DeviceReduceSingleTileKernelINS2_10policy_hubIdyN4cuda3std3__44plusIdEEE10Policy1000EN6thrust24THRUST_300001_SM_1000_NS10device_ptrIdEEPdyS9_ddNS7_10__identityEEEvT0_T1_T2_T3_T4_T6_E12temp_storage+112];
	add.f64 	%fd319, %fd317, %fd318;
	ld.shared.f64 	%fd320, [_ZZN3cub18CUB_300001_SM_10006detail6reduce28DeviceReduceSingleTileKernelINS2_10policy_hubIdyN4cuda3std3__44plusIdEEE10Policy1000EN6thrust24THRUST_300001_SM_1000_NS10device_ptrIdEEPdyS9_ddNS7_10__identityEEEvT0_T1_T2_T3_T4_T6_E12temp_storage+120];
	add.f64 	%fd321, %fd319, %fd320;
	ld.shared.f64 	%fd322, [_ZZN3cub18CUB_300001_SM_10006detail6reduce28DeviceReduceSingleTileKernelINS2_10policy_hubIdyN4cuda3std3__44plusIdEEE10Policy1000EN6thrust24THRUST_300001_SM_1000_NS10device_ptrIdEEPdyS9_ddNS7_10__identityEEEvT0_T1_T2_T3_T4_T6_E12temp_storage+128];
	add.f64 	%fd323, %fd321, %fd322;
	ld.shared.f64 	%fd324, [_ZZN3cub18CUB_300001_SM_10006detail6reduce28DeviceReduceSingleTileKernelINS2_10policy_hubIdyN4cuda3std3__44plusIdEEE10Policy1000EN6thrust24THRUST_300001_SM_1000_NS10device_ptrIdEEPdyS9_ddNS7_10__identityEEEvT0_T1_T2_T3_T4_T6_E12temp_storage+136];
	add.f64 	%fd347, %fd323, %fd324;
	bra.uni 	$L__BB4_49;
$L__BB4_24:
	// begin inline asm
	mov.u32 %r112, %laneid;
	// end inline asm
	and.b32  	%r163, %r2, 992;
	add.s32 	%r164, %r163, 32;
	setp.gt.u32 	%p35, %r164, %r1;
	not.b32 	%r165, %r163;
	add.s32 	%r166, %r1, %r165;
	selp.b32 	%r161, %r166, 31, %p35;
	mov.b64 	%rd61, %fd335;
	mov.b64 	{%r114, %r119}, %rd61;
	mov.b32 	%r120, 1;
	mov.b32 	%r162, -1;
	// begin inline asm
	shfl.sync.down.b32 %r113, %r114, %r120, %r161, %r162;
	// end inline asm
	// begin inline asm
	shfl.sync.down.b32 %r118, %r119, %r120, %r161, %r162;
	// end inline asm
	mov.b64 	%rd62, {%r113, %r118};
	mov.b64 	%fd225, %rd62;
	setp.lt.s32 	%p36, %r112, %r161;
	add.f64 	%fd226, %fd335, %fd225;
	selp.f64 	%fd227, %fd226, %fd335, %p36;
	mov.b64 	%rd63, %fd227;
	mov.b64 	{%r124, %r129}, %rd63;
	mov.b32 	%r130, 2;
	// begin inline asm
	shfl.sync.down.b32 %r123, %r124, %r130, %r161, %r162;
	// end inline asm
	// begin inline asm
	shfl.sync.down.b32 %r128, %r129, %r130, %r161, %r162;
	// end inline asm
	mov.b64 	%rd64, {%r123, %r128};
	mov.b64 	%fd228, %rd64;
	add.s32 	%r167, %r112, 2;
	setp.gt.s32 	%p37, %r167, %r161;
	add.f64 	%fd229, %fd227, %fd228;
	selp.f64 	%fd230, %fd227, %fd229, %p37;
	mov.b64 	%rd65, %fd230;
	mov.b64 	{%r134, %r139}, %rd65;
	mov.b32 	%r140, 4;
	// begin inline asm
	shfl.sync.down.b32 %r133, %r134, %r140, %r161, %r162;
	// end inline asm
	// begin inline asm
	shfl.sync.down.b32 %r138, %r139, %r140, %r161, %r162;
	// end inline asm
	mov.b64 	%rd66, {%r133, %r138};
	mov.b64 	%fd231, %rd66;
	add.s32 	%r168, %r112, 4;
	setp.gt.s32 	%p38, %r168, %r161;
	add.f64 	%fd232, %fd230, %fd231;
	selp.f64 	%fd233, %fd230, %fd232, %p38;
	mov.b64 	%rd67, %fd233;
	mov.b64 	{%r144, %r149}, %rd67;
	mov.b32 	%r150, 8;
	// begin inline asm
	shfl.sync.down.b32 %r143, %r144, %r150, %r161, %r162;
	// end inline asm
	// begin inline asm
	shfl.sync.down.b32 %r148, %r149, %r150, %r161, %r162;
	// end inline asm
	mov.b64 	%rd68, {%r143, %r148};
	mov.b64 	%fd234, %rd68;
	add.s32 	%r169, %r112, 8;
	setp.gt.s32 	%p39, %r169, %r161;
	add.f64 	%fd235, %fd233, %fd234;
	selp.f64 	%fd236, %fd233, %fd235, %p39;
	mov.b64 	%rd69, %fd236;
	mov.b64 	{%r154, %r159}, %rd69;
	mov.b32 	%r160, 16;
	// begin inline asm
	shfl.sync.down.b32 %r153, %r154, %r160, %r161, %r162;
	// end inline asm
	// begin inline asm
	shfl.sync.down.b32 %r158, %r159, %r160, %r161, %r162;
	// end inline asm
	mov.b64 	%rd70, {%r153, %r158};
	mov.b64 	%fd237, %rd70;
	add.s32 	%r170, %r112, 16;
	setp.gt.s32 	%p40, %r170, %r161;
	add.f64 	%fd238, %fd236, %fd237;
	selp.f64 	%fd347, %fd236, %fd238, %p40;
	setp.ne.s32 	%p41, %r112, 0;
	@%p41 bra 	$L__BB4_26;
	shr.u32 	%r171, %r2, 2;
	and.b32  	%r172, %r171, 248;
	mov.u32 	%r173, _ZZN3cub18CUB_300001_SM_10006detail6reduce28DeviceReduceSingleTileKernelINS2_10policy_hubIdyN4cuda3std3__44plusIdEEE10Policy1000EN6thrust24THRUST_300001_SM_1000_NS10device_ptrIdEEPdyS9_ddNS7_10__identityEEEvT0_T1_T2_T3_T4_T6_E12temp_storage;
	add.s32 	%r174, %r173, %r172;
	st.shared.f64 	[%r174+16], %fd347;
$L__BB4_26:
	bar.sync 	0;
	setp.ne.s32 	%p42, %r2, 0;
	@%p42 bra 	$L__BB4_49;
	setp.gt.u64 	%p43, %rd19, 32;
	ld.shared.f64 	%fd239, [_ZZN3cub18CUB_300001_SM_10006detail6reduce28DeviceReduceSingleTileKernelINS2_10policy_hubIdyN4cuda3std3__44plusIdEEE10Policy1000EN6thrust24THRUST_300001_SM_1000_NS10device_ptrIdEEPdyS9_ddNS7_10__identityEEEvT0_T1_T2_T3_T4_T6_E12temp_storage+24];
	add.f64 	%fd240, %fd347, %fd239;
	selp.f64 	%fd241, %fd240, %fd347, %p43;
	setp.gt.u64 	%p44, %rd19, 64;
	ld.shared.f64 	%fd242, [_ZZN3cub18CUB_300001_SM_10006detail6reduce28DeviceReduceSingleTileKernelINS2_10policy_hubIdyN4cuda3std3__44plusIdEEE10Policy1000EN6thrust24THRUST_300001_SM_1000_NS10device_ptrIdEEPdyS9_ddNS7_10__identityEEEvT0_T1_T2_T3_T4_T6_E12temp_storage+32];
	add.f64 	%fd243, %fd242, %fd241;
	selp.f64 	%fd244, %fd243, %fd241, %p44;
	setp.gt.u64 	%p45, %rd19, 96;
	ld.shared.f64 	%fd245, [_ZZN3cub18CUB_300001_SM_10006detail6reduce28DeviceReduceSingleTileKernelINS2_10policy_hubIdyN4cuda3std3__44plusIdEEE10Policy1000EN6thrust24THRUST_300001_SM_1000_NS10device_ptrIdEEPdyS9_ddNS7_10__identityEEEvT0_T1_T2_T3_T4_T6_E12temp_storage+40];
	add.f64 	%fd246, %fd245, %fd244;
	selp.f64 	%fd247, %fd246, %fd244, %p45;
	setp.gt.u64 	%p46, %rd19, 128;
	ld.shared.f64 	%fd248, [_ZZN3cub18CUB_300001_SM_10006detail6reduce28DeviceReduceSingleTileKernelINS2_10policy_hubIdyN4cuda3std3__44plusIdEEE10Policy1000EN6thrust24THRUST_300001_SM_1000_NS10device_ptrIdEEPdyS9_ddNS7_10__identityEEEvT0_T1_T2_T3_T4_T6_E12temp_storage+48];
	add.f64 	%fd249, %fd248, %fd247;
	selp.f64 	%fd250, %fd249, %fd247, %p46;
	setp.gt.u64 	%p47, %rd19, 160;
	ld.shared.f64 	%fd251, [_ZZN3cub18CUB_300001_SM_10006detail6reduce28DeviceReduceSingleTileKernelINS2_10policy_hubIdyN4cuda3std3__44plusIdEEE10Policy1000EN6thrust24THRUST_300001_SM_1000_NS10device_ptrIdEEPdyS9_ddNS7_10__identityEEEvT0_T1_T2_T3_T4_T6_E12temp_storage+56];
	add.f64 	%fd252, %fd251, %fd250;
	selp.f64 	%fd253, %fd252, %fd250, %p47;
	setp.gt.u64 	%p48, %rd19, 192;
	ld.shared.f64 	%fd254, [_ZZN3cub18CUB_300001_SM_10006detail6reduce28DeviceReduceSingleTileKernelINS2_10policy_hubIdyN4cuda3std3__44plusIdEEE10Policy1000EN6thrust24THRUST_300001_SM_1000_NS10device_ptrIdEEPdyS9_ddNS7_10__identityEEEvT0_T1_T2_T3_T4_T6_E12temp_storage+64];
	add.f64 	%fd255, %fd254, %fd253;
	selp.f64 	%fd256, %fd255, %fd253, %p48;
	setp.gt.u64 	%p49, %rd19, 224;
	ld.shared.f64 	%fd257, [_ZZN3cub18CUB_300001_SM_10006detail6reduce28DeviceReduceSingleTileKernelINS2_10policy_hubIdyN4cuda3std3__44plusIdEEE10Policy1000EN6thrust24THRUST_300001_SM_1000_NS10device_ptrIdEEPdyS9_ddNS7_10__identityEEEvT0_T1_T2_T3_T4_T6_E12temp_storage+72];
	add.f64 	%fd258, %fd257, %fd256;
	selp.f64 	%fd259, %fd258, %fd256, %p49;
	setp.gt.u64 	%p50, %rd19, 256;
	ld.shared.f64 	%fd260, [_ZZN3cub18CUB_300001_SM_10006detail6reduce28DeviceReduceSingleTileKernelINS2_10policy_hubIdyN4cuda3std3__44plusIdEEE10Policy1000EN6thrust24THRUST_300001_SM_1000_NS10device_ptrIdEEPdyS9_ddNS7_10__identityEEEvT0_T1_T2_T3_T4_T6_E12temp_storage+80];
	add.f64 	%fd261, %fd260, %fd259;
	selp.f64 	%fd262, %fd261, %fd259, %p50;
	setp.gt.u64 	%p51, %rd19, 288;
	ld.shared.f64 	%fd263, [_ZZN3cub18CUB_300001_SM_10006detail6reduce28DeviceReduceSingleTileKernelINS2_10policy_hubIdyN4cuda3std3__44plusIdEEE10Policy1000EN6thrust24THRUST_300001_SM_1000_NS10device_ptrIdEEPdyS9_ddNS7_10__identityEEEvT0_T1_T2_T3_T4_T6_E12temp_storage+88];
	add.f64 	%fd264, %fd263, %fd262;
	selp.f64 	%fd265, %fd264, %fd262, %p51;
	setp.gt.u64 	%p52, %rd19, 320;
	ld.shared.f64 	%fd266, [_ZZN3cub18CUB_300001_SM_10006detail6reduce28DeviceReduceSingleTileKernelINS2_10policy_hubIdyN4cuda3std3__44plusIdEEE10Policy1000EN6thrust24THRUST_300001_SM_1000_NS10device_ptrIdEEPdyS9_ddNS7_10__identityEEEvT0_T1_T2_T3_T4_T6_E12temp_storage+96];
	add.f64 	%fd267, %fd266, %fd265;
	selp.f64 	%fd268, %fd267, %fd265, %p52;
	setp.gt.u64 	%p53, %rd19, 352;
	ld.shared.f64 	%fd269, [_ZZN3cub18CUB_300001_SM_10006detail6reduce28DeviceReduceSingleTileKernelINS2_10policy_hubIdyN4cuda3std3__44plusIdEEE10Policy1000EN6thrust24THRUST_300001_SM_1000_NS10device_ptrIdEEPdyS9_ddNS7_10__identityEEEvT0_T1_T2_T3_T4_T6_E12temp_storage+104];
	add.f64 	%fd270, %fd269, %fd268;
	selp.f64 	%fd271, %fd270, %fd268, %p53;
	setp.gt.u64 	%p54, %rd19, 384;
	ld.shared.f64 	%fd272, [_ZZN3cub18CUB_300001_SM_10006detail6reduce28DeviceReduceSingleTileKernelINS2_10policy_hubIdyN4cuda3std3__44plusIdEEE10Policy1000EN6thrust24THRUST_300001_SM_1000_NS10device_ptrIdEEPdyS9_ddNS7_10__identityEEEvT0_T1_T2_T3_T4_T6_E12temp_storage+112];
	add.f64 	%fd273, %fd272, %fd271;
	selp.f64 	%fd274, %fd273, %fd271, %p54;
	setp.gt.u64 	%p55, %rd19, 416;
	ld.shared.f64 	%fd275, [_ZZN3cub18CUB_300001_SM_10006detail6reduce28DeviceReduceSingleTileKernelINS2_10policy_hubIdyN4cuda3std3__44plusIdEEE10Policy1000EN6thrust24THRUST_300001_SM_1000_NS10device_ptrIdEEPdyS9_ddNS7_10__identityEEEvT0_T1_T2_T3_T4_T6_E12temp_storage+120];
	add.f64 	%fd276, %fd275, %fd274;
	selp.f64 	%fd277, %fd276, %fd274, %p55;
	setp.gt.u64 	%p56, %rd19, 448;
	ld.shared.f64 	%fd278, [_ZZN3cub18CUB_300001_SM_10006detail6reduce28DeviceReduceSingleTileKernelINS2_10policy_hubIdyN4cuda3std3__44plusIdEEE10Policy1000EN6thrust24THRUST_300001_SM_1000_NS10device_ptrIdEEPdyS9_ddNS7_10__identityEEEvT0_T1_T2_T3_T4_T6_E12temp_storage+128];
	add.f64 	%fd279, %fd278, %fd277;
	selp.f64 	%fd280, %fd279, %fd277, %p56;
	setp.gt.u64 	%p57, %rd19, 480;
	ld.shared.f64 	%fd281, [_ZZN3cub18CUB_300001_SM_10006detail6reduce28DeviceReduceSingleTileKernelINS2_10policy_hubIdyN4cuda3std3__44plusIdEEE10Policy1000EN6thrust24THRUST_300001_SM_1000_NS10device_ptrIdEEPdyS9_ddNS7_10__identityEEEvT0_T1_T2_T3_T4_T6_E12temp_storage+136];
	add.f64 	%fd282, %fd281, %fd280;
	selp.f64 	%fd347, %fd282, %fd280, %p57;
	bra.uni 	$L__BB4_49;
$L__BB4_28:
	mov.u32 	%r24, %tid.x;
	cvt.u64.u32 	%rd6, %r24;
	mul.wide.u32 	%rd22, %r24, 8;
	add.s64 	%rd7, %rd2, %rd22;
	ld.global.f64 	%fd43, [%rd7];
	ld.global.f64 	%fd44, [%rd7+4096];
	ld.global.f64 	%fd45, [%rd7+8192];
	ld.global.f64 	%fd46, [%rd7+12288];
	ld.global.f64 	%fd47, [%rd7+16384];
	ld.global.f64 	%fd48, [%rd7+20480];
	ld.global.f64 	%fd49, [%rd7+24576];
	add.f64 	%fd50, %fd43, %fd44;
	add.f64 	%fd51, %fd50, %fd45;
	add.f64 	%fd52, %fd51, %fd46;
	add.f64 	%fd53, %fd52, %fd47;
	add.f64 	%fd54, %fd53, %fd48;
	add.f64 	%fd346, %fd54, %fd49;
	add.s64 	%rd8, %rd19, -3584;
	setp.lt.u64 	%p3, %rd8, 3584;
	mov.b64 	%rd83, 3584;
	@%p3 bra 	$L__BB4_32;
	mov.b64 	%rd83, 3584;
$L__BB4_30:
	shl.b64 	%rd24, %rd83, 3;
	add.s64 	%rd25, %rd7, %rd24;
	ld.global.f64 	%fd55, [%rd25];
	ld.global.f64 	%fd56, [%rd25+4096];
	ld.global.f64 	%fd57, [%rd25+8192];
	ld.global.f64 	%fd58, [%rd25+12288];
	ld.global.f64 	%fd59, [%rd25+16384];
	ld.global.f64 	%fd60, [%rd25+20480];
	ld.global.f64 	%fd61, [%rd25+24576];
	add.f64 	%fd62, %fd346, %fd55;
	add.f64 	%fd63, %fd62, %fd56;
	add.f64 	%fd64, %fd63, %fd57;
	add.f64 	%fd65, %fd64, %fd58;
	add.f64 	%fd66, %fd65, %fd59;
	add.f64 	%fd67, %fd66, %fd60;
	add.f64 	%fd346, %fd67, %fd61;
	sub.s64 	%rd26, %rd19, %rd83;
	setp.lt.u64 	%p4, %rd26, 3584;
	@%p4 bra 	$L__BB4_45;
	add.s64 	%rd83, %rd83, 3584;
	setp.le.u64 	%p5, %rd83, %rd8;
	@%p5 bra 	$L__BB4_30;
$L__BB4_32:
	setp.le.u64 	%p6, %rd19, %rd83;
	cvt.u32.u64 	%r42, %rd83;
	cvt.u32.u64 	%r43, %rd19;
	sub.s32 	%r44, %r43, %r42;
	setp.ge.s32 	%p7, %r24, %r44;
	or.pred  	%p8, %p6, %p7;
	@%p8 bra 	$L__BB4_45;
	not.b32 	%r47, %r24;
	add.s32 	%r48, %r47, %r43;
	sub.s32 	%r50, %r48, %r42;
	shr.u32 	%r51, %r50, 9;
	add.s32 	%r25, %r51, 1;
	and.b32  	%r26, %r25, 15;
	setp.lt.u32 	%p9, %r50, 7680;
	mov.u32 	%r242, %r24;
	@%p9 bra 	$L__BB4_36;
	and.b32  	%r52, %r25, 16777200;
	neg.s32 	%r240, %r52;
	add.s64 	%rd27, %rd83, %rd6;
	shl.b64 	%rd28, %rd27, 3;
	add.s64 	%rd29, %rd28, %rd2;
	add.s64 	%rd84, %rd29, 32768;
	mov.u32 	%r242, %r24;
$L__BB4_35:
	.pragma "nounroll";
	ld.global.f64 	%fd69, [%rd84+-32768];
	add.f64 	%fd70, %fd346, %fd69;
	ld.global.f64 	%fd71, [%rd84+-28672];
	add.f64 	%fd72, %fd70, %fd71;
	ld.global.f64 	%fd73, [%rd84+-24576];
	add.f64 	%fd74, %fd72, %fd73;
	ld.global.f64 	%fd75, [%rd84+-20480];
	add.f64 	%fd76, %fd74, %fd75;
	ld.global.f64 	%fd77, [%rd84+-16384];
	add.f64 	%fd78, %fd76, %fd77;
	ld.global.f64 	%fd79, [%rd84+-12288];
	add.f64 	%fd80, %fd78, %fd79;
	ld.global.f64 	%fd81, [%rd84+-8192];
	add.f64 	%fd82, %fd80, %fd81;
	ld.global.f64 	%fd83, [%rd84+-4096];
	add.f64 	%fd84, %fd82, %fd83;
	ld.global.f64 	%fd85, [%rd84];
	add.f64 	%fd86, %fd84, %fd85;
	ld.global.f64 	%fd87, [%rd84+4096];
	add.f64 	%fd88, %fd86, %fd87;
	ld.global.f64 	%fd89, [%rd84+8192];
	add.f64 	%fd90, %fd88, %fd89;
	ld.global.f64 	%fd91, [%rd84+12288];
	add.f64 	%fd92, %fd90, %fd91;
	ld.global.f64 	%fd93, [%rd84+16384];
	add.f64 	%fd94, %fd92, %fd93;
	ld.global.f64 	%fd95, [%rd84+20480];
	add.f64 	%fd96, %fd94, %fd95;
	ld.global.f64 	%fd97, [%rd84+24576];
	add.f64 	%fd98, %fd96, %fd97;
	ld.global.f64 	%fd99, [%rd84+28672];
	add.f64 	%fd346, %fd98, %fd99;
	add.s32 	%r242, %r242, 8192;
	add.s32 	%r240, %r240, 16;
	add.s64 	%rd84, %rd84, 65536;
	setp.ne.s32 	%p10, %r240, 0;
	@%p10 bra 	$L__BB4_35;
$L__BB4_36:
	setp.eq.s32 	%p11, %r26, 0;
	@%p11 bra 	$L__BB4_45;
	and.b32  	%r33, %r25, 7;
	setp.lt.u32 	%p12, %r26, 8;
	@%p12 bra 	$L__BB4_39;
	cvt.u64.u32 	%rd30, %r242;
	add.s64 	%rd31, %rd83, %rd30;
	shl.b64 	%rd32, %rd31, 3;
	add.s64 	%rd33, %rd2, %rd32;
	ld.global.f64 	%fd101, [%rd33];
	add.f64 	%fd102, %fd346, %fd101;
	ld.global.f64 	%fd103, [%rd33+4096];
	add.f64 	%fd104, %fd102, %fd103;
	ld.global.f64 	%fd105, [%rd33+8192];
	add.f64 	%fd106, %fd104, %fd105;
	ld.global.f64 	%fd107, [%rd33+12288];
	add.f64 	%fd108, %fd106, %fd107;
	ld.global.f64 	%fd109, [%rd33+16384];
	add.f64 	%fd110, %fd108, %fd109;
	ld.global.f64 	%fd111, [%rd33+20480];
	add.f64 	%fd112, %fd110, %fd111;
	ld.global.f64 	%fd113, [%rd33+24576];
	add.f64 	%fd114, %fd112, %fd113;
	ld.global.f64 	%fd115, [%rd33+28672];
	add.f64 	%fd346, %fd114, %fd115;
	add.s32 	%r242, %r242, 4096;
$L__BB4_39:
	setp.eq.s32 	%p13, %r33, 0;
	@%p13 bra 	$L__BB4_45;
	and.b32  	%r36, %r25, 3;
	setp.lt.u32 	%p14, %r33, 4;
	@%p14 bra 	$L__BB4_42;
	cvt.u64.u32 	%rd34, %r242;
	add.s64 	%rd35, %rd83, %rd34;
	shl.b64 	%rd36, %rd35, 3;
	add.s64 	%rd37, %rd2, %rd36;
	ld.global.f64 	%fd117, [%rd37];
	add.f64 	%fd118, %fd346, %fd117;
	ld.global.f64 	%fd119, [%rd37+4096];
	add.f64 	%fd120, %fd118, %fd119;
	ld.global.f64 	%fd121, [%rd37+8192];
	add.f64 	%fd122, %fd120, %fd121;
	ld.global.f64 	%fd123, [%rd37+12288];
	add.f64 	%fd346, %fd122, %fd123;
	add.s32 	%r242, %r242, 2048;
$L__BB4_42:
	setp.eq.s32 	%p15, %r36, 0;
	@%p15 bra 	$L__BB4_45;
	cvt.u64.u32 	%rd38, %r242;
	add.s64 	%rd39, %rd83, %rd38;
	shl.b64 	%rd40, %rd39, 3;
	add.s64 	%rd85, %rd2, %rd40;
	neg.s32 	%r245, %r36;
$L__BB4_44:
	.pragma "nounroll";
	ld.global.f64 	%fd124, [%rd85];
	add.f64 	%fd346, %fd346, %fd124;
	add.s64 	%rd85, %rd85, 4096;
	add.s32 	%r245, %r245, 1;
	setp.ne.s32 	%p16, %r245, 0;
	@%p16 bra 	$L__BB4_44;
$L__BB4_45:
	// begin inline asm
	mov.u32 %r53, %laneid;
	// end inline asm
	mov.b64 	%rd41, %fd346;
	mov.b64 	{%r55, %r60}, %rd41;
	mov.b32 	%r61, 1;
	mov.b32 	%r102, 31;
	mov.b32 	%r103, -1;
	// begin inline asm
	shfl.sync.down.b32 %r54, %r55, %r61, %r102, %r103;
	// end inline asm
	// begin inline asm
	shfl.sync.down.b32 %r59, %r60, %r61, %r102, %r103;
	// end inline asm
	mov.b64 	%rd42, {%r54, %r59};
	mov.b64 	%fd125, %rd42;
	setp.gt.s32 	%p17, %r53, 30;
	add.f64 	%fd126, %fd346, %fd125;
	selp.f64 	%fd127, %fd346, %fd126, %p17;
	mov.b64 	%rd43, %fd127;
	mov.b64 	{%r65, %r70}, %rd43;
	mov.b32 	%r71, 2;
	// begin inline asm
	shfl.sync.down.b32 %r64, %r65, %r71, %r102, %r103;
	// end inline asm
	// begin inline asm
	shfl.sync.down.b32 %r69, %r70, %r71, %r102, %r103;
	// end inline asm
	mov.b64 	%rd44, {%r64, %r69};
	mov.b64 	%fd128, %rd44;
	setp.gt.s32 	%p18, %r53, 29;
	add.f64 	%fd129, %fd127, %fd128;
	selp.f64 	%fd130, %fd127, %fd129, %p18;
	mov.b64 	%rd45, %fd130;
	mov.b64 	{%r75, %r80}, %rd45;
	mov.b32 	%r81, 4;
	// begin inline asm
	shfl.sync.down.b32 %r74, %r75, %r81, %r102, %r103;
	// end inline asm
	// begin inline asm
	shfl.sync.down.b32 %r79, %r80, %r81, %r102, %r103;
	// end inline asm
	mov.b64 	%rd46, {%r74, %r79};
	mov.b64 	%fd131, %rd46;
	setp.gt.s32 	%p19, %r53, 27;
	add.f64 	%fd132, %fd130, %fd131;
	selp.f64 	%fd133, %fd130, %fd132, %p19;
	mov.b64 	%rd47, %fd133;
	mov.b64 	{%r85, %r90}, %rd47;
	mov.b32 	%r91, 8;
	// begin inline asm
	shfl.sync.down.b32 %r84, %r85, %r91, %r102, %r103;
	// end inline asm
	// begin inline asm
	shfl.sync.down.b32 %r89, %r90, %r91, %r102, %r103;
	// end inline asm
	mov.b64 	%rd48, {%r84, %r89};
	mov.b64 	%fd134, %rd48;
	setp.gt.s32 	%p20, %r53, 23;
	add.f64 	%fd135, %fd133, %fd134;
	selp.f64 	%fd136, %fd133, %fd135, %p20;
	mov.b64 	%rd49, %fd136;
	mov.b64 	{%r95, %r100}, %rd49;
	mov.b32 	%r101, 16;
	// begin inline asm
	shfl.sync.down.b32 %r94, %r95, %r101, %r102, %r103;
	// end inline asm
	// begin inline asm
	shfl.sync.down.b32 %r99, %r100, %r101, %r102, %r103;
	// end inline asm
	mov.b64 	%rd50, {%r94, %r99};
	mov.b64 	%fd137, %rd50;
	setp.gt.s32 	%p21, %r53, 15;
	add.f64 	%fd38, %fd136, %fd137;
	selp.f64 	%fd347, %fd136, %fd38, %p21;
	setp.ne.s32 	%p22, %r53, 0;
	@%p22 bra 	$L__BB4_47;
	shr.u32 	%r104, %r24, 2;
	and.b32  	%r105, %r104, 248;
	mov.u32 	%r106, _ZZN3cub18CUB_300001_SM_10006detail6reduce28DeviceReduceSingleTileKernelINS2_10policy_hubIdyN4cuda3std3__44plusIdEEE10Policy1000EN6thrust24THRUST_300001_SM_1000_NS10device_ptrIdEEPdyS9_ddNS7_10__identityEEEvT0_T1_T2_T3_T4_T6_E12temp_storage;
	add.s32 	%r107, %r106, %r105;
	st.shared.f64 	[%r107+16], %fd38;
$L__BB4_47:
	bar.sync 	0;
	setp.ne.s32 	%p23, %r24, 0;
	@%p23 bra 	$L__BB4_49;
	ld.shared.f64 	%fd138, [_ZZN3cub18CUB_300001_SM_10006detail6reduce28DeviceReduceSingleTileKernelINS2_10policy_hubIdyN4cuda3std3__44plusIdEEE10Policy1000EN6thrust24THRUST_300001_SM_1000_NS10device_ptrIdEEPdyS9_ddNS7_10__identityEEEvT0_T1_T2_T3_T4_T6_E12temp_storage+24];
	add.f64 	%fd139, %fd347, %fd138;
	ld.shared.f64 	%fd140, [_ZZN3cub18CUB_300001_SM_10006detail6reduce28DeviceReduceSingleTileKernelINS2_10policy_hubIdyN4cuda3std3__44plusIdEEE10Policy1000EN6thrust24THRUST_300001_SM_1000_NS10device_ptrIdEEPdyS9_ddNS7_10__identityEEEvT0_T1_T2_T3_T4_T6_E12temp_storage+32];
	add.f64 	%fd141, %fd139, %fd140;
	ld.shared.f64 	%fd142, [_ZZN3cub18CUB_300001_SM_10006detail6reduce28DeviceReduceSingleTileKernelINS2_10policy_hubIdyN4cuda3std3__44plusIdEEE10Policy1000EN6thrust24THRUST_300001_SM_1000_NS10device_ptrIdEEPdyS9_ddNS7_10__identityEEEvT0_T1_T2_T3_T4_T6_E12temp_storage+40];
	add.f64 	%fd143, %fd141, %fd142;
	ld.shared.f64 	%fd144, [_ZZN3cub18CUB_300001_SM_10006detail6reduce28DeviceReduceSingleTileKernelINS2_10policy_hubIdyN4cuda3std3__44plusIdEEE10Policy1000EN6thrust24THRUST_300001_SM_1000_NS10device_ptrIdEEPdyS9_ddNS7_10__identityEEEvT0_T1_T2_T3_T4_T6_E12temp_storage+48];
	add.f64 	%fd145, %fd143, %fd144;
	ld.shared.f64 	%fd146, [_ZZN3cub18CUB_300001_SM_10006detail6reduce28DeviceReduceSingleTileKernelINS2_10policy_hubIdyN4cuda3std3__44plusIdEEE10Policy1000EN6thrust24THRUST_300001_SM_1000_NS10device_ptrIdEEPdyS9_ddNS7_10__identityEEEvT0_T1_T2_T3_T4_T6_E12temp_storage+56];
	add.f64 	%fd147, %fd145, %fd146;
	ld.shared.f64 	%fd148, [_ZZN3cub18CUB_300001_SM_10006detail6reduce28DeviceReduceSingleTileKernelINS2_10policy_hubIdyN4cuda3std3__44plusIdEEE10Policy1000EN6thrust24THRUST_300001_SM_1000_NS10device_ptrIdEEPdyS9_ddNS7_10__identityEEEvT0_T1_T2_T3_T4_T6_E12temp_storage+64];
	add.f64 	%fd149, %fd147, %fd148;
	ld.shared.f64 	%fd150, [_ZZN3cub18CUB_300001_SM_10006detail6reduce28DeviceReduceSingleTileKernelINS2_10policy_hubIdyN4cuda3std3__44plusIdEEE10Policy1000EN6thrust24THRUST_300001_SM_1000_NS10device_ptrIdEEPdyS9_ddNS7_10__identityEEEvT0_T1_T2_T3_T4_T6_E12temp_storage+72];
	add.f64 	%fd151, %fd149, %fd150;
	ld.shared.f64 	%fd152, [_ZZN3cub18CUB_300001_SM_10006detail6reduce28DeviceReduceSingleTileKernelINS2_10policy_hubIdyN4cuda3std3__44plusIdEEE10Policy1000EN6thrust24THRUST_300001_SM_1000_NS10device_ptrIdEEPdyS9_ddNS7_10__identityEEEvT0_T1_T2_T3_T4_T6_E12temp_storage+80];
	add.f64 	%fd153, %fd151, %fd152;
	ld.shared.f64 	%fd154, [_ZZN3cub18CUB_300001_SM_10006detail6reduce28DeviceReduceSingleTileKernelINS2_10policy_hubIdyN4cuda3std3__44plusIdEEE10Policy1000EN6thrust24THRUST_300001_SM_1000_NS10device_ptrIdEEPdyS9_ddNS7_10__identityEEEvT0_T1_T2_T3_T4_T6_E12temp_storage+88];
	add.f64 	%fd155, %fd153, %fd154;
	ld.shared.f64 	%fd156, [_ZZN3cub18CUB_300001_SM_10006detail6reduce28DeviceReduceSingleTileKernelINS2_10policy_hubIdyN4cuda3std3__44plusIdEEE10Policy1000EN6thrust24THRUST_300001_SM_1000_NS10device_ptrIdEEPdyS9_ddNS7_10__identityEEEvT0_T1_T2_T3_T4_T6_E12temp_storage+96];
	add.f64 	%fd157, %fd155, %fd156;
	ld.shared.f64 	%fd158, [_ZZN3cub18CUB_300001_SM_10006detail6reduce28DeviceReduceSingleTileKernelINS2_10policy_hubIdyN4cuda3std3__44plusIdEEE10Policy1000EN6thrust24THRUST_300001_SM_1000_NS10device_ptrIdEEPdyS9_ddNS7_10__identityEEEvT0_T1_T2_T3_T4_T6_E12temp_storage+104];
	add.f64 	%fd159, %fd157, %fd158;
	ld.shared.f64 	%fd160, [_ZZN3cub18CUB_300001_SM_10006detail6reduce28DeviceReduceSingleTileKernelINS2_10policy_hubIdyN4cuda3std3__44plusIdEEE10Policy1000EN6thrust24THRUST_300001_SM_1000_NS10device_ptrIdEEPdyS9_ddNS7_10__identityEEEvT0_T1_T2_T3_T4_T6_E12temp_storage+112];
	add.f64 	%fd161, %fd159, %fd160;
	ld.shared.f64 	%fd162, [_ZZN3cub18CUB_300001_SM_10006detail6reduce28DeviceReduceSingleTileKernelINS2_10policy_hubIdyN4cuda3std3__44plusIdEEE10Policy1000EN6thrust24THRUST_300001_SM_1000_NS10device_ptrIdEEPdyS9_ddNS7_10__identityEEEvT0_T1_T2_T3_T4_T6_E12temp_storage+120];
	add.f64 	%fd163, %fd161, %fd162;
	ld.shared.f64 	%fd164, [_ZZN3cub18CUB_300001_SM_10006detail6reduce28DeviceReduceSingleTileKernelINS2_10policy_hubIdyN4cuda3std3__44plusIdEEE10Policy1000EN6thrust24THRUST_300001_SM_1000_NS10device_ptrIdEEPdyS9_ddNS7_10__identityEEEvT0_T1_T2_T3_T4_T6_E12temp_storage+128];
	add.f64 	%fd165, %fd163, %fd164;
	ld.shared.f64 	%fd166, [_ZZN3cub18CUB_300001_SM_10006detail6reduce28DeviceReduceSingleTileKernelINS2_10policy_hubIdyN4cuda3std3__44plusIdEEE10Policy1000EN6thrust24THRUST_300001_SM_1000_NS10device_ptrIdEEPdyS9_ddNS7_10__identityEEEvT0_T1_T2_T3_T4_T6_E12temp_storage+136];
	add.f64 	%fd347, %fd165, %fd166;
$L__BB4_49:
	mov.u32 	%r230, %tid.x;
	setp.ne.s32 	%p65, %r230, 0;
	@%p65 bra 	$L__BB4_51;
	add.f64 	%fd325, %fd42, %fd347;
	st.global.f64 	[%rd1], %fd325;
$L__BB4_51:
	ret;

}
	// .globl	_ZN3cub18CUB_300001_SM_10006detail6reduce18DeviceReduceKernelINS2_10policy_hubIdyN4cuda3std3__44plusIdEEE10Policy1000EN6thrust24THRUST_300001_SM_1000_NS10device_ptrIdEEyS9_dNS7_10__identityEEEvT0_PT3_T1_NS0_13GridEvenShareISK_EET2_T4_
.visible .entry _ZN3cub18CUB_300001_SM_10006detail6reduce18DeviceReduceKernelINS2_10policy_hubIdyN4cuda3std3__44plusIdEEE10Policy1000EN6thrust24THRUST_300001_SM_1000_NS10device_ptrIdEEyS9_dNS7_10__identityEEEvT0_PT3_T1_NS0_13GridEvenShareISK_EET2_T4_(
	.param .align 8 .b8 _ZN3cub18CUB_300001_SM_10006detail6reduce18DeviceReduceKernelINS2_10policy_hubIdyN4cuda3std3__44plusIdEEE10Policy1000EN6thrust24THRUST_300001_SM_1000_NS10device_ptrIdEEyS9_dNS7_10__identityEEEvT0_PT3_T1_NS0_13GridEvenShareISK_EET2_T4__param_0[8],
	.param .u64 .ptr .align 1 _ZN3cub18CUB_300001_SM_10006detail6reduce18DeviceReduceKernelINS2_10policy_hubIdyN4cuda3std3__44plusIdEEE10Policy1000EN6thrust24THRUST_300001_SM_1000_NS10device_ptrIdEEyS9_dNS7_10__identityEEEvT0_PT3_T1_NS0_13GridEvenShareISK_EET2_T4__param_1,
	.param .u64 _ZN3cub18CUB_300001_SM_10006detail6reduce18DeviceReduceKernelINS2_10policy_hubIdyN4cuda3std3__44plusIdEEE10Policy1000EN6thrust24THRUST_300001_SM_1000_NS10device_ptrIdEEyS9_dNS7_10__identityEEEvT0_PT3_T1_NS0_13GridEvenShareISK_EET2_T4__param_2,
	.param .align 8 .b8 _ZN3cub18CUB_300001_SM_10006detail6reduce18DeviceReduceKernelINS2_10policy_hubIdyN4cuda3std3__44plusIdEEE10Policy1000EN6thrust24THRUST_300001_SM_1000_NS10device_ptrIdEEyS9_dNS7_10__identityEEEvT0_PT3_T1_NS0_13GridEvenShareISK_EET2_T4__param_3[72],
	.param .align 1 .b8 _ZN3cub18CUB_300001_SM_10006detail6reduce18DeviceReduceKernelINS2_10policy_hubIdyN4cuda3std3__44plusIdEEE10Policy1000EN6thrust24THRUST_300001_SM_1000_NS10device_ptrIdEEyS9_dNS7_10__identityEEEvT0_PT3_T1_NS0_13GridEvenShareISK_EET2_T4__param_4[1],
	.param .align 1 .b8 _ZN3cub18CUB_300001_SM_10006detail6reduce18DeviceReduceKernelINS2_10policy_hubIdyN4cuda3std3__44plusIdEEE10Policy1000EN6thrust24THRUST_300001_SM_1000_NS10device_ptrIdEEyS9_dNS7_10__identityEEEvT0_PT3_T1_NS0_13GridEvenShareISK_EET2_T4__param_5[1]
)
.maxntid 512
{
	.reg .pred 	%p<65>;
	.reg .b16 	%rs<4>;
	.reg .b32 	%r<280>;
	.reg .b64 	%rd<107>;
	.reg .b64 	%fd<344>;
	// demoted variable
	.shared .align 8 .b8 _ZZN3cub18CUB_300001_SM_10006detail6reduce18DeviceReduceKernelINS2_10policy_hubIdyN4cuda3std3__44plusIdEEE10Policy1000EN6thrust24THRUST_300001_SM_1000_NS10device_ptrIdEEyS9_dNS7_10__identityEEEvT0_PT3_T1_NS0_13GridEvenShareISK_EET2_T4_E12temp_storage[152];
	ld.param.u64 	%rd1, [_ZN3cub18CUB_300001_SM_10006detail6reduce18DeviceReduceKernelINS2_10policy_hubIdyN4cuda3std3__44plusIdEEE10Policy1000EN6thrust24THRUST_300001_SM_1000_NS10device_ptrIdEEyS9_dNS7_10__identityEEEvT0_PT3_T1_NS0_13GridEvenShareISK_EET2_T4__param_3+32];
	ld.param.u32 	%r1, [_ZN3cub18CUB_300001_SM_10006detail6reduce18DeviceReduceKernelINS2_10policy_hubIdyN4cuda3std3__44plusIdEEE10Policy1000EN6thrust24THRUST_300001_SM_1000_NS10device_ptrIdEEyS9_dNS7_10__identityEEEvT0_PT3_T1_NS0_13GridEvenShareISK_EET2_T4__param_3+40];
	ld.param.u64 	%rd26, [_ZN3cub18CUB_300001_SM_10006detail6reduce18DeviceReduceKernelINS2_10policy_hubIdyN4cuda3std3__44plusIdEEE10Policy1000EN6thrust24THRUST_300001_SM_1000_NS10device_ptrIdEEyS9_dNS7_10__identityEEEvT0_PT3_T1_NS0_13GridEvenShareISK_EET2_T4__param_0];
	cvta.to.global.u64 	%rd2, %rd26;
	mov.u32 	%r2, %ctaid.x;
	mul.lo.s32 	%r50, %r1, 3584;
	cvt.s64.s32 	%rd3, %r50;
	mul.lo.s32 	%r51, %r2, 3584;
	cvt.u64.u32 	%rd4, %r51;
	sub.s64 	%rd5, %rd1, %rd4;
	setp.gt.u64 	%p1, %rd5, 3583;
	@%p1 bra 	$L__BB5_25;
	cvt.u32.u64 	%r136, %rd4;
	cvt.u32.u64 	%r3, %rd1;
	sub.s32 	%r4, %r3, %r136;
	mov.u32 	%r5, %tid.x;
	setp.ge.s32 	%p23, %r5, %r4;
	mov.f64 	%fd332, 0d0000000000000000;
	mov.u32 	%r267, %r5;
	@%p23 bra 	$L__BB5_3;
	add.s32 	%r138, %r136, %r5;
	mul.wide.u32 	%rd60, %r138, 8;
	add.s64 	%rd61, %rd2, %rd60;
	ld.global.f64 	%fd332, [%rd61];
	add.s32 	%r267, %r5, 512;
$L__BB5_3:
	setp.ge.s32 	%p24, %r267, %r4;
	@%p24 bra 	$L__BB5_16;
	not.b32 	%r140, %r267;
	add.s32 	%r141, %r140, %r3;
	sub.s32 	%r142, %r141, %r136;
	shr.u32 	%r143, %r142, 9;
	add.s32 	%r8, %r143, 1;
	and.b32  	%r9, %r8, 15;
	setp.lt.u32 	%p25, %r142, 7680;
	@%p25 bra 	$L__BB5_7;
	and.b32  	%r144, %r8, 16777200;
	neg.s32 	%r265, %r144;
	mul.wide.u32 	%rd62, %r2, 28672;
	mul.wide.u32 	%rd63, %r267, 8;
	add.s64 	%rd64, %rd62, %rd63;
	add.s64 	%rd65, %rd64, %rd2;
	add.s64 	%rd101, %rd65, 32768;
$L__BB5_6:
	.pragma "nounroll";
	ld.global.f64 	%fd167, [%rd101+-32768];
	add.f64 	%fd168, %fd332, %fd167;
	ld.global.f64 	%fd169, [%rd101+-28672];
	add.f64 	%fd170, %fd168, %fd169;
	ld.global.f64 	%fd171, [%rd101+-24576];
	add.f64 	%fd172, %fd170, %fd171;
	ld.global.f64 	%fd173, [%rd101+-20480];
	add.f64 	%fd174, %fd172, %fd173;
	ld.global.f64 	%fd175, [%rd101+-16384];
	add.f64 	%fd176, %fd174, %fd175;
	ld.global.f64 	%fd177, [%rd101+-12288];
	add.f64 	%fd178, %fd176, %fd177;
	ld.global.f64 	%fd179, [%rd101+-8192];
	add.f64 	%fd180, %fd178, %fd179;
	ld.global.f64 	%fd181, [%rd101+-4096];
	add.f64 	%fd182, %fd180, %fd181;
	ld.global.f64 	%fd183, [%rd101];
	add.f64 	%fd184, %fd182, %fd183;
	ld.global.f64 	%fd185, [%rd101+4096];
	add.f64 	%fd186, %fd184, %fd185;
	ld.global.f64 	%fd187, [%rd101+8192];
	add.f64 	%fd188, %fd186, %fd187;
	ld.global.f64 	%fd189, [%rd101+12288];
	add.f64 	%fd190, %fd188, %fd189;
	ld.global.f64 	%fd191, [%rd101+16384];
	add.f64 	%fd192, %fd190, %fd191;
	ld.global.f64 	%fd193, [%rd101+20480];
	add.f64 	%fd194, %fd192, %fd193;
	ld.global.f64 	%fd195, [%rd101+24576];
	add.f64 	%fd196, %fd194, %fd195;
	ld.global.f64 	%fd197, [%rd101+28672];
	add.f64 	%fd332, %fd196, %fd197;
	add.s32 	%r267, %r267, 8192;
	add.s32 	%r265, %r265, 16;
	add.s64 	%rd101, %rd101, 65536;
	setp.ne.s32 	%p26, %r265, 0;
	@%p26 bra 	$L__BB5_6;
$L__BB5_7:
	setp.eq.s32 	%p27, %r9, 0;
	@%p27 bra 	$L__BB5_16;
	and.b32  	%r16, %r8, 7;
	setp.lt.u32 	%p28, %r9, 8;
	@%p28 bra 	$L__BB5_10;
	cvt.s64.s32 	%rd66, %r267;
	add.s64 	%rd67, %rd66, %rd4;
	shl.b64 	%rd68, %rd67, 3;
	add.s64 	%rd69, %rd2, %rd68;
	ld.global.f64 	%fd199, [%rd69];
	add.f64 	%fd200, %fd332, %fd199;
	ld.global.f64 	%fd201, [%rd69+4096];
	add.f64 	%fd202, %fd200, %fd201;
	ld.global.f64 	%fd203, [%rd69+8192];
	add.f64 	%fd204, %fd202, %fd203;
	ld.global.f64 	%fd205, [%rd69+12288];
	add.f64 	%fd206, %fd204, %fd205;
	ld.global.f64 	%fd207, [%rd69+16384];
	add.f64 	%fd208, %fd206, %fd207;
	ld.global.f64 	%fd209, [%rd69+20480];
	add.f64 	%fd210, %fd208, %fd209;
	ld.global.f64 	%fd211, [%rd69+24576];
	add.f64 	%fd212, %fd210, %fd211;
	ld.global.f64 	%fd213, [%rd69+28672];
	add.f64 	%fd332, %fd212, %fd213;
	add.s32 	%r267, %r267, 4096;
$L__BB5_10:
	setp.eq.s32 	%p29, %r16, 0;
	@%p29 bra 	$L__BB5_16;
	and.b32  	%r19, %r8, 3;
	setp.lt.u32 	%p30, %r16, 4;
	@%p30 bra 	$L__BB5_13;
	cvt.s64.s32 	%rd70, %r267;
	add.s64 	%rd71, %rd70, %rd4;
	shl.b64 	%rd72, %rd71, 3;
	add.s64 	%rd73, %rd2, %rd72;
	ld.global.f64 	%fd215, [%rd73];
	add.f64 	%fd216, %fd332, %fd215;
	ld.global.f64 	%fd217, [%rd73+4096];
	add.f64 	%fd218, %fd216, %fd217;
	ld.global.f64 	%fd219, [%rd73+8192];
	add.f64 	%fd220, %fd218, %fd219;
	ld.global.f64 	%fd221, [%rd73+12288];
	add.f64 	%fd332, %fd220, %fd221;
	add.s32 	%r267, %r267, 2048;
$L__BB5_13:
	setp.eq.s32 	%p31, %r19, 0;
	@%p31 bra 	$L__BB5_16;
	mul.wide.u32 	%rd74, %r2, 28672;
	add.s64 	%rd9, %rd2, %rd74;
	neg.s32 	%r270, %r19;
$L__BB5_15:
	.pragma "nounroll";
	mul.wide.s32 	%rd75, %r267, 8;
	add.s64 	%rd76, %rd9, %rd75;
	ld.global.f64 	%fd222, [%rd76];
	add.f64 	%fd332, %fd332, %fd222;
	add.s32 	%r267, %r267, 512;
	add.s32 	%r270, %r270, 1;
	setp.ne.s32 	%p32, %r270, 0;
	@%p32 bra 	$L__BB5_15;
$L__BB5_16:
	setp.lt.s32 	%p33, %r4, 512;
	@%p33 bra 	$L__BB5_21;
	// begin inline asm
	mov.u32 %r208, %laneid;
	// end inline asm
	mov.b64 	%rd87, %fd332;
	mov.b64 	{%r210, %r215}, %rd87;
	mov.b32 	%r216, 1;
	mov.b32 	%r257, 31;
	mov.b32 	%r258, -1;
	// begin inline asm
	shfl.sync.down.b32 %r209, %r210, %r216, %r257, %r258;
	// end inline asm
	// begin inline asm
	shfl.sync.down.b32 %r214, %r215, %r216, %r257, %r258;
	// end inline asm
	mov.b64 	%rd88, {%r209, %r214};
	mov.b64 	%fd281, %rd88;
	setp.gt.s32 	%p57, %r208, 30;
	add.f64 	%fd282, %fd332, %fd281;
	selp.f64 	%fd283, %fd332, %fd282, %p57;
	mov.b64 	%rd89, %fd283;
	mov.b64 	{%r220, %r225}, %rd89;
	mov.b32 	%r226, 2;
	// begin inline asm
	shfl.sync.down.b32 %r219, %r220, %r226, %r257, %r258;
	// end inline asm
	// begin inline asm
	shfl.sync.down.b32 %r224, %r225, %r226, %r257, %r258;
	// end inline asm
	mov.b64 	%rd90, {%r219, %r224};
	mov.b64 	%fd284, %rd90;
	setp.gt.s32 	%p58, %r208, 29;
	add.f64 	%fd285, %fd283, %fd284;
	selp.f64 	%fd286, %fd283, %fd285, %p58;
	mov.b64 	%rd91, %fd286;
	mov.b64 	{%r230, %r235}, %rd91;
	mov.b32 	%r236, 4;
	// begin inline asm
	shfl.sync.down.b32 %r229, %r230, %r236, %r257, %r258;
	// end inline asm
	// begin inline asm
	shfl.sync.down.b32 %r234, %r235, %r236, %r257, %r258;
	// end inline asm
	mov.b64 	%rd92, {%r229, %r234};
	mov.b64 	%fd287, %rd92;
	setp.gt.s32 	%p59, %r208, 27;
	add.f64 	%fd288, %fd286, %fd287;
	selp.f64 	%fd289, %fd286, %fd288, %p59;
	mov.b64 	%rd93, %fd289;
	mov.b64 	{%r240, %r245}, %rd93;
	mov.b32 	%r246, 8;
	// begin inline asm
	shfl.sync.down.b32 %r239, %r240, %r246, %r257, %r258;
	// end inline asm
	// begin inline asm
	shfl.sync.down.b32 %r244, %r245, %r246, %r257, %r258;
	// end inline asm
	mov.b64 	%rd94, {%r239, %r244};
	mov.b64 	%fd290, %rd94;
	setp.gt.s32 	%p60, %r208, 23;
	add.f64 	%fd291, %fd289, %fd290;
	selp.f64 	%fd292, %fd289, %fd291, %p60;
	mov.b64 	%rd95, %fd292;
	mov.b64 	{%r250, %r255}, %rd95;
	mov.b32 	%r256, 16;
	// begin inline asm
	shfl.sync.down.b32 %r249, %r250, %r256, %r257, %r258;
	// end inline asm
	// begin inline asm
	shfl.sync.down.b32 %r254, %r255, %r256, %r257, %r258;
	// end inline asm
	mov.b64 	%rd96, {%r249, %r254};
	mov.b64 	%fd293, %rd96;
	setp.gt.s32 	%p61, %r208, 15;
	add.f64 	%fd16, %fd292, %fd293;
	selp.f64 	%fd343, %fd292, %fd16, %p61;
	setp.ne.s32 	%p62, %r208, 0;
	@%p62 bra 	$L__BB5_19;
	shr.u32 	%r259, %r5, 2;
	and.b32  	%r260, %r259, 248;
	mov.u32 	%r261, _ZZN3cub18CUB_300001_SM_10006detail6reduce18DeviceReduceKernelINS2_10policy_hubIdyN4cuda3std3__44plusIdEEE10Policy1000EN6thrust24THRUST_300001_SM_1000_NS10device_ptrIdEEyS9_dNS7_10__identityEEEvT0_PT3_T1_NS0_13GridEvenShareISK_EET2_T4_E12temp_storage;
	add.s32 	%r262, %r261, %r260;
	st.shared.f64 	[%r262+16], %fd16;
$L__BB5_19:
	bar.sync 	0;
	setp.ne.s32 	%p63, %r5, 0;
	@%p63 bra 	$L__BB5_46;
	ld.shared.f64 	%fd294, [_ZZN3cub18CUB_300001_SM_10006detail6reduce18DeviceReduceKernelINS2_10policy_hubIdyN4cuda3std3__44plusIdEEE10Policy1000EN6thrust24THRUST_300001_SM_1000_NS10device_ptrIdEEyS9_dNS7_10__identityEEEvT0_PT3_T1_NS0_13GridEvenShareISK_EET2_T4_E12temp_storage+24];
	add.f64 	%fd295, %fd343, %fd294;
	ld.shared.f64 	%fd296, [_ZZN3cub18CUB_300001_SM_10006detail6reduce18DeviceReduceKernelINS2_10policy_hubIdyN4cuda3std3__44plusIdEEE10Policy1000EN6thrust24THRUST_300001_SM_1000_NS10device_ptrIdEEyS9_dNS7_10__identityEEEvT0_PT3_T1_NS0_13GridEvenShareISK_EET2_T4_E12temp_storage+32];
	add.f64 	%fd297, %fd295, %fd296;
	ld.shared.f64 	%fd298, [_ZZN3cub18CUB_300001_SM_10006detail6reduce18DeviceReduceKernelINS2_10policy_hubIdyN4cuda3std3__44plusIdEEE10Policy1000EN6thrust24THRUST_300001_SM_1000_NS10device_ptrIdEEyS9_dNS7_10__identityEEEvT0_PT3_T1_NS0_13GridEvenShareISK_EET2_T4_E12temp_storage+40];
	add.f64 	%fd299, %fd297, %fd298;
	ld.shared.f64 	%fd300, [_ZZN3cub18CUB_300001_SM_10006detail6reduce18DeviceReduceKernelINS2_10policy_hubIdyN4cuda3std3__44plusIdEEE10Policy1000EN6thrust24THRUST_300001_SM_1000_NS10device_ptrIdEEyS9_dNS7_10__identityEEEvT0_PT3_T1_NS0_13GridEvenShareISK_EET2_T4_E12temp_storage+48];
	add.f64 	%fd301, %fd299, %fd300;
	ld.shared.f64 	%fd302, [_ZZN3cub18CUB_300001_SM_10006detail6reduce18DeviceReduceKernelINS2_10policy_hubIdyN4cuda3std3__44plusIdEEE10Policy1000EN6thrust24THRUST_300001_SM_1000_NS10device_ptrIdEEyS9_dNS7_10__identityEEEvT0_PT3_T1_NS0_13GridEvenShareISK_EET2_T4_E12temp_storage+56];
	add.f64 	%fd303, %fd301, %fd302;
	ld.shared.f64 	%fd304, [_ZZN3cub18CUB_300001_SM_10006detail6reduce18DeviceReduceKernelINS2_10policy_hubIdyN4cuda3std3__44plusIdEEE10Policy1000EN6thrust24THRUST_300001_SM_1000_NS10device_ptrIdEEyS9_dNS7_10__identityEEEvT0_PT3_T1_NS0_13GridEvenShareISK_EET2_T4_E12temp_storage+64];
	add.f64 	%fd305, %fd303, %fd304;
	ld.shared.f64 	%fd306, [_ZZN3cub18CUB_300001_SM_10006detail6reduce18DeviceReduceKernelINS2_10policy_hubIdyN4cuda3std3__44plusIdEEE10Policy1000EN6thrust24THRUST_300001_SM_1000_NS10device_ptrIdEEyS9_dNS7_10__identityEEEvT0_PT3_T1_NS0_13GridEvenShareISK_EET2_T4_E12temp_storage+72];
	add.f64 	%fd307, %fd305, %fd306;
	ld.shared.f64 	%fd308, [_ZZN3cub18CUB_300001_SM_10006detail6reduce18DeviceReduceKernelINS2_10policy_hubIdyN4cuda3std3__44plusIdEEE10Policy1000EN6thrust24THRUST_300001_SM_1000_NS10device_ptrIdEEyS9_dNS7_10__identityEEEvT0_PT3_T1_NS0_13GridEvenShareISK_EET2_T4_E12temp_storage+80];
	add.f64 	%fd309, %fd307, %fd308;
	ld.shared.f64 	%fd310, [_ZZN3cub18CUB_300001_SM_10006detail6reduce18DeviceReduceKernelINS2_10policy_hubIdyN4cuda3std3__44plusIdEEE10Policy1000EN6thrust24THRUST_300001_SM_1000_NS10device_ptrIdEEyS9_dNS7_10__identityEEEvT0_PT3_T1_NS0_13GridEvenShareISK_EET2_T4_E12temp_storage+88];
	add.f64 	%fd311, %fd309, %fd310;
	ld.shared.f64 	%fd312, [_ZZN3cub18CUB_300001_SM_10006detail6reduce18DeviceReduceKernelINS2_10policy_hubIdyN4cuda3std3__44plusIdEEE10Policy1000EN6thrust24THRUST_300001_SM_1000_NS10device_ptrIdEEyS9_dNS7_10__identityEEEvT0_PT3_T1_NS0_13GridEvenShareISK_EET2_T4_E12temp_storage+96];
	add.f64 	%fd313, %fd311, %fd312;
	ld.shared.f64 	%fd314, [_ZZN3cub18CUB_300001_SM_10006detail6reduce18DeviceReduceKernelINS2_10policy_hubIdyN4cuda3std3__44plusIdEEE10Policy1000EN6thrust24THRUST_300001_SM_1000_NS10device_ptrIdEEyS9_dNS7_10__identityEEEvT0_PT3_T1_NS0_13GridEvenShareISK_EET2_T4_E12temp_storage+104];
	add.f64 	%fd315, %fd313, %fd314;
	ld.shared.f64 	%fd316, [_ZZN3cub18CUB_300001_SM_10006detail6reduce18DeviceReduceKernelINS2_10policy_hubIdyN4cuda3std3__44plusIdEEE10Policy1000EN6thrust24THRUST_300001_SM_1000_NS10device_ptrIdEEyS9_dNS7_10__identityEEEvT0_PT3_T1_NS0_13GridEvenShareISK_EET2_T4_E12temp_storage+112];
	add.f64 	%fd317, %fd315, %fd316;
	ld.shared.f64 	%fd318, [_ZZN3cub18CUB_300001_SM_10006detail6reduce18DeviceReduceKernelINS2_10policy_hubIdyN4cuda3std3__44plusIdEEE10Policy1000EN6thrust24THRUST_300001_SM_1000_NS10device_ptrIdEEyS9_dNS7_10__identityEEEvT0_PT3_T1_NS0_13GridEvenShareISK_EET2_T4_E12temp_storage+120];
	add.f64 	%fd319, %fd317, %fd318;
	ld.shared.f64 	%fd320, [_ZZN3cub18CUB_300001_SM_10006detail6reduce18DeviceReduceKernelINS2_10policy_hubIdyN4cuda3std3__44plusIdEEE10Policy1000EN6thrust24THRUST_300001_SM_1000_NS10device_ptrIdEEyS9_dNS7_10__identityEEEvT0_PT3_T1_NS0_13GridEvenShareISK_EET2_T4_E12temp_storage+128];
	add.f64 	%fd321, %fd319, %fd320;
	ld.shared.f64 	%fd322, [_ZZN3cub18CUB_300001_SM_10006detail6reduce18DeviceReduceKernelINS2_10policy_hubIdyN4cuda3std3__44plusIdEEE10Policy1000EN6thrust24THRUST_300001_SM_1000_NS10device_ptrIdEEyS9_dNS7_10__identityEEEvT0_PT3_T1_NS0_13GridEvenShareISK_EET2_T4_E12temp_storage+136];
	add.f64 	%fd343, %fd321, %fd322;
	bra.uni 	$L__BB5_46;
$L__BB5_21:
	// begin inline asm
	mov.u32 %r145, %laneid;
	// end inline asm
	and.b32  	%r196, %r5, 992;
	add.s32 	%r197, %r196, 32;
	setp.gt.s32 	%p34, %r197, %r4;
	not.b32 	%r198, %r196;
	add.s32 	%r199, %r4, %r198;
	selp.b32 	%r194, %r199, 31, %p34;
	mov.b64 	%rd77, %fd332;
	mov.b64 	{%r147, %r152}, %rd77;
	mov.b32 	%r153, 1;
	mov.b32 	%r195, -1;
	// begin inline asm
	shfl.sync.down.b32 %r146, %r147, %r153, %r194, %r195;
	// end inline asm
	// begin inline asm
	shfl.sync.down.b32 %r151, %r152, %r153, %r194, %r195;
	// end inline asm
	mov.b64 	%rd78, {%r146, %r151};
	mov.b64 	%fd223, %rd78;
	setp.lt.s32 	%p35, %r145, %r194;
	add.f64 	%fd224, %fd332, %fd223;
	selp.f64 	%fd225, %fd224, %fd332, %p35;
	mov.b64 	%rd79, %fd225;
	mov.b64 	{%r157, %r162}, %rd79;
	mov.b32 	%r163, 2;
	// begin inline asm
	shfl.sync.down.b32 %r156, %r157, %r163, %r194, %r195;
	// end inline asm
	// begin inline asm
	shfl.sync.down.b32 %r161, %r162, %r163, %r194, %r195;
	// end inline asm
	mov.b64 	%rd80, {%r156, %r161};
	mov.b64 	%fd226, %rd80;
	add.s32 	%r200, %r145, 2;
	setp.gt.s32 	%p36, %r200, %r194;
	add.f64 	%fd227, %fd225, %fd226;
	selp.f64 	%fd228, %fd225, %fd227, %p36;
	mov.b64 	%rd81, %fd228;
	mov.b64 	{%r167, %r172}, %rd81;
	mov.b32 	%r173, 4;
	// begin inline asm
	shfl.sync.down.b32 %r166, %r167, %r173, %r194, %r195;
	// end inline asm
	// begin inline asm
	shfl.sync.down.b32 %r171, %r172, %r173, %r194, %r195;
	// end inline asm
	mov.b64 	%rd82, {%r166, %r171};
	mov.b64 	%fd229, %rd82;
	add.s32 	%r201, %r145, 4;
	setp.gt.s32 	%p37, %r201, %r194;
	add.f64 	%fd230, %fd228, %fd229;
	selp.f64 	%fd231, %fd228, %fd230, %p37;
	mov.b64 	%rd83, %fd231;
	mov.b64 	{%r177, %r182}, %rd83;
	mov.b32 	%r183, 8;
	// begin inline asm
	shfl.sync.down.b32 %r176, %r177, %r183, %r194, %r195;
	// end inline asm
	// begin inline asm
	shfl.sync.down.b32 %r181, %r182, %r183, %r194, %r195;
	// end inline asm
	mov.b64 	%rd84, {%r176, %r181};
	mov.b64 	%fd232, %rd84;
	add.s32 	%r202, %r145, 8;
	setp.gt.s32 	%p38, %r202, %r194;
	add.f64 	%fd233, %fd231, %fd232;
	selp.f64 	%fd234, %fd231, %fd233, %p38;
	mov.b64 	%rd85, %fd234;
	mov.b64 	{%r187, %r192}, %rd85;
	mov.b32 	%r193, 16;
	// begin inline asm
	shfl.sync.down.b32 %r186, %r187, %r193, %r194, %r195;
	// end inline asm
	// begin inline asm
	shfl.sync.down.b32 %r191, %r192, %r193, %r194, %r195;
	// end inline asm
	mov.b64 	%rd86, {%r186, %r191};
	mov.b64 	%fd235, %rd86;
	add.s32 	%r203, %r145, 16;
	setp.gt.s32 	%p39, %r203, %r194;
	add.f64 	%fd236, %fd234, %fd235;
	selp.f64 	%fd343, %fd234, %fd236, %p39;
	setp.ne.s32 	%p40, %r145, 0;
	@%p40 bra 	$L__BB5_23;
	shr.u32 	%r204, %r5, 2;
	and.b32  	%r205, %r204, 248;
	mov.u32 	%r206, _ZZN3cub18CUB_300001_SM_10006detail6reduce18DeviceReduceKernelINS2_10policy_hubIdyN4cuda3std3__44plusIdEEE10Policy1000EN6thrust24THRUST_300001_SM_1000_NS10device_ptrIdEEyS9_dNS7_10__identityEEEvT0_PT3_T1_NS0_13GridEvenShareISK_EET2_T4_E12temp_storage;
	add.s32 	%r207, %r206, %r205;
	st.shared.f64 	[%r207+16], %fd343;
$L__BB5_23:
	bar.sync 	0;
	setp.ne.s32 	%p41, %r5, 0;
	@%p41 bra 	$L__BB5_46;
	setp.gt.s32 	%p42, %r4, 32;
	ld.shared.f64 	%fd237, [_ZZN3cub18CUB_300001_SM_10006detail6reduce18DeviceReduceKernelINS2_10policy_hubIdyN4cuda3std3__44plusIdEEE10Policy1000EN6thrust24THRUST_300001_SM_1000_NS10device_ptrIdEEyS9_dNS7_10__identityEEEvT0_PT3_T1_NS0_13GridEvenShareISK_EET2_T4_E12temp_storage+24];
	add.f64 	%fd238, %fd343, %fd237;
	selp.f64 	%fd239, %fd238, %fd343, %p42;
	setp.gt.s32 	%p43, %r4, 64;
	ld.shared.f64 	%fd240, [_ZZN3cub18CUB_300001_SM_10006detail6reduce18DeviceReduceKernelINS2_10policy_hubIdyN4cuda3std3__44plusIdEEE10Policy1000EN6thrust24THRUST_300001_SM_1000_NS10device_ptrIdEEyS9_dNS7_10__identityEEEvT0_PT3_T1_NS0_13GridEvenShareISK_EET2_T4_E12temp_storage+32];
	add.f64 	%fd241, %fd240, %fd239;
	selp.f64 	%fd242, %fd241, %fd239, %p43;
	setp.gt.s32 	%p44, %r4, 96;
	ld.shared.f64 	%fd243, [_ZZN3cub18CUB_300001_SM_10006detail6reduce18DeviceReduceKernelINS2_10policy_hubIdyN4cuda3std3__44plusIdEEE10Policy1000EN6thrust24THRUST_300001_SM_1000_NS10device_ptrIdEEyS9_dNS7_10__identityEEEvT0_PT3_T1_NS0_13GridEvenShareISK_EET2_T4_E12temp_storage+40];
	add.f64 	%fd244, %fd243, %fd242;
	selp.f64 	%fd245, %fd244, %fd242, %p44;
	setp.gt.s32 	%p45, %r4, 128;
	ld.shared.f64 	%fd246, [_ZZN3cub18CUB_300001_SM_10006detail6reduce18DeviceReduceKernelINS2_10policy_hubIdyN4cuda3std3__44plusIdEEE10Policy1000EN6thrust24THRUST_300001_SM_1000_NS10device_ptrIdEEyS9_dNS7_10__identityEEEvT0_PT3_T1_NS0_13GridEvenShareISK_EET2_T4_E12temp_storage+48];
	add.f64 	%fd247, %fd246, %fd245;
	selp.f64 	%fd248, %fd247, %fd245, %p45;
	setp.gt.s32 	%p46, %r4, 160;
	ld.shared.f64 	%fd249, [_ZZN3cub18CUB_300001_SM_10006detail6reduce18DeviceReduceKernelINS2_10policy_hubIdyN4cuda3std3__44plusIdEEE10Policy1000EN6thrust24THRUST_300001_SM_1000_NS10device_ptrIdEEyS9_dNS7_10__identityEEEvT0_PT3_T1_NS0_13GridEvenShareISK_EET2_T4_E12temp_storage+56];
	add.f64 	%fd250, %fd249, %fd248;
	selp.f64 	%fd251, %fd250, %fd248, %p46;
	setp.gt.s32 	%p47, %r4, 192;
	ld.shared.f64 	%fd252, [_ZZN3cub18CUB_300001_SM_10006detail6reduce18DeviceReduceKernelINS2_10policy_hubIdyN4cuda3std3__44plusIdEEE10Policy1000EN6thrust24THRUST_300001_SM_1000_NS10device_ptrIdEEyS9_dNS7_10__identityEEEvT0_PT3_T1_NS0_13GridEvenShareISK_EET2_T4_E12temp_storage+64];
	add.f64 	%fd253, %fd252, %fd251;
	selp.f64 	%fd254, %fd253, %fd251, %p47;
	setp.gt.s32 	%p48, %r4, 224;
	ld.shared.f64 	%fd255, [_ZZN3cub18CUB_300001_SM_10006detail6reduce18DeviceReduceKernelINS2_10policy_hubIdyN4cuda3std3__44plusIdEEE10Policy1000EN6thrust24THRUST_300001_SM_1000_NS10device_ptrIdEEyS9_dNS7_10__identityEEEvT0_PT3_T1_NS0_13GridEvenShareISK_EET2_T4_E12temp_storage+72];
	add.f64 	%fd256, %fd255, %fd254;
	selp.f64 	%fd257, %fd256, %fd254, %p48;
	setp.gt.s32 	%p49, %r4, 256;
	ld.shared.f64 	%fd258, [_ZZN3cub18CUB_300001_SM_10006detail6reduce18DeviceReduceKernelINS2_10policy_hubIdyN4cuda3std3__44plusIdEEE10Policy1000EN6thrust24THRUST_300001_SM_1000_NS10device_ptrIdEEyS9_dNS7_10__identityEEEvT0_PT3_T1_NS0_13GridEvenShareISK_EET2_T4_E12temp_storage+80];
	add.f64 	%fd259, %fd258, %fd257;
	selp.f64 	%fd260, %fd259, %fd257, %p49;
	setp.gt.s32 	%p50, %r4, 288;
	ld.shared.f64 	%fd261, [_ZZN3cub18CUB_300001_SM_10006detail6reduce18DeviceReduceKernelINS2_10policy_hubIdyN4cuda3std3__44plusIdEEE10Policy1000EN6thrust24THRUST_300001_SM_1000_NS10device_ptrIdEEyS9_dNS7_10__identityEEEvT0_PT3_T1_NS0_13GridEvenShareISK_EET2_T4_E12temp_storage+88];
	add.f64 	%fd262, %fd261, %fd260;
	selp.f64 	%fd263, %fd262, %fd260, %p50;
	setp.gt.s32 	%p51, %r4, 320;
	ld.shared.f64 	%fd264, [_ZZN3cub18CUB_300001_SM_10006detail6reduce18DeviceReduceKernelINS2_10policy_hubIdyN4cuda3std3__44plusIdEEE10Policy1000EN6thrust24THRUST_300001_SM_1000_NS10device_ptrIdEEyS9_dNS7_10__identityEEEvT0_PT3_T1_NS0_13GridEvenShareISK_EET2_T4_E12temp_storage+96];
	add.f64 	%fd265, %fd264, %fd263;
	selp.f64 	%fd266, %fd265, %fd263, %p51;
	setp.gt.s32 	%p52, %r4, 352;
	ld.shared.f64 	%fd267, [_ZZN3cub18CUB_300001_SM_10006detail6reduce18DeviceReduceKernelINS2_10policy_hubIdyN4cuda3std3__44plusIdEEE10Policy1000EN6thrust24THRUST_300001_SM_1000_NS10device_ptrIdEEyS9_dNS7_10__identityEEEvT0_PT3_T1_NS0_13GridEvenShareISK_EET2_T4_E12temp_storage+104];
	add.f64 	%fd268, %fd267, %fd266;
	selp.f64 	%fd269, %fd268, %fd266, %p52;
	setp.gt.s32 	%p53, %r4, 384;
	ld.shared.f64 	%fd270, [_ZZN3cub18CUB_300001_SM_10006detail6reduce18DeviceReduceKernelINS2_10policy_hubIdyN4cuda3std3__44plusIdEEE10Policy1000EN6thrust24THRUST_300001_SM_1000_NS10device_ptrIdEEyS9_dNS7_10__identityEEEvT0_PT3_T1_NS0_13GridEvenShareISK_EET2_T4_E12temp_storage+112];
	add.f64 	%fd271, %fd270, %fd269;
	selp.f64 	%fd272, %fd271, %fd269, %p53;
	setp.gt.s32 	%p54, %r4, 416;
	ld.shared.f64 	%fd273, [_ZZN3cub18CUB_300001_SM_10006detail6reduce18DeviceReduceKernelINS2_10policy_hubIdyN4cuda3std3__44plusIdEEE10Policy1000EN6thrust24THRUST_300001_SM_1000_NS10device_ptrIdEEyS9_dNS7_10__identityEEEvT0_PT3_T1_NS0_13GridEvenShareISK_EET2_T4_E12temp_storage+120];
	add.f64 	%fd274, %fd273, %fd272;
	selp.f64 	%fd275, %fd274, %fd272, %p54;
	setp.gt.s32 	%p55, %r4, 448;
	ld.shared.f64 	%fd276, [_ZZN3cub18CUB_300001_SM_10006detail6reduce18DeviceReduceKernelINS2_10policy_hubIdyN4cuda3std3__44plusIdEEE10Policy1000EN6thrust24THRUST_300001_SM_1000_NS10device_ptrIdEEyS9_dNS7_10__identityEEEvT0_PT3_T1_NS0_13GridEvenShareISK_EET2_T4_E12temp_storage+128];
	add.f64 	%fd277, %fd276, %fd275;
	selp.f64 	%fd278, %fd277, %fd275, %p55;
	setp.gt.s32 	%p56, %r4, 480;
	ld.shared.f64 	%fd279, [_ZZN3cub18CUB_300001_SM_10006detail6reduce18DeviceReduceKernelINS2_10policy_hubIdyN4cuda3std3__44plusIdEEE10Policy1000EN6thrust24THRUST_300001_SM_1000_NS10device_ptrIdEEyS9_dNS7_10__identityEEEvT0_PT3_T1_NS0_13GridEvenShareISK_EET2_T4_E12temp_storage+136];
	add.f64 	%fd280, %fd279, %fd278;
	selp.f64 	%fd343, %fd280, %fd278, %p56;
	bra.uni 	$L__BB5_46;
$L__BB5_25:
	cvt.u32.u64 	%r52, %rd4;
	mov.u32 	%r27, %tid.x;
	add.s32 	%r53, %r52, %r27;
	mul.wide.u32 	%rd27, %r53, 8;
	add.s64 	%rd28, %rd2, %rd27;
	ld.global.f64 	%fd41, [%rd28];
	ld.global.f64 	%fd42, [%rd28+4096];
	ld.global.f64 	%fd43, [%rd28+8192];
	ld.global.f64 	%fd44, [%rd28+12288];
	ld.global.f64 	%fd45, [%rd28+16384];
	ld.global.f64 	%fd46, [%rd28+20480];
	ld.global.f64 	%fd47, [%rd28+24576];
	add.f64 	%fd48, %fd41, %fd42;
	add.f64 	%fd49, %fd48, %fd43;
	add.f64 	%fd50, %fd49, %fd44;
	add.f64 	%fd51, %fd50, %fd45;
	add.f64 	%fd52, %fd51, %fd46;
	add.f64 	%fd342, %fd52, %fd47;
	setp.lt.u64 	%p2, %rd5, %rd3;
	@%p2 bra 	$L__BB5_42;
	cvt.u32.u64 	%r55, %rd3;
	cvt.u64.u32 	%rd10, %r27;
	add.s64 	%rd103, %rd4, %rd3;
	cvt.u32.u64 	%r28, %rd1;
	not.b32 	%r57, %r27;
	add.s32 	%r58, %r57, %r28;
	sub.s32 	%r59, %r58, %r55;
	sub.s32 	%r272, %r59, %r52;
	add.s64 	%rd29, %rd103, %rd10;
	shl.b64 	%rd30, %rd29, 3;
	add.s64 	%rd31, %rd30, %rd2;
	add.s64 	%rd102, %rd31, 32768;
	mov.b32 	%r273, 0;
	mov.u64 	%rd104, %rd4;
$L__BB5_27:
	cvt.s64.s32 	%rd16, %r50;
	add.s64 	%rd104, %rd104, %rd16;
	add.s64 	%rd32, %rd1, -3584;
	setp.gt.u64 	%p3, %rd104, %rd32;
	@%p3 bra 	$L__BB5_29;
	mul.lo.s32 	%r61, %r1, 3584;
	cvt.s64.s32 	%rd33, %r61;
	add.s64 	%rd34, %rd104, %rd10;
	shl.b64 	%rd35, %rd34, 3;
	add.s64 	%rd36, %rd2, %rd35;
	ld.global.f64 	%fd53, [%rd36];
	ld.global.f64 	%fd54, [%rd36+4096];
	ld.global.f64 	%fd55, [%rd36+8192];
	ld.global.f64 	%fd56, [%rd36+12288];
	ld.global.f64 	%fd57, [%rd36+16384];
	ld.global.f64 	%fd58, [%rd36+20480];
	ld.global.f64 	%fd59, [%rd36+24576];
	add.f64 	%fd60, %fd342, %fd53;
	add.f64 	%fd61, %fd60, %fd54;
	add.f64 	%fd62, %fd61, %fd55;
	add.f64 	%fd63, %fd62, %fd56;
	add.f64 	%fd64, %fd63, %fd57;
	add.f64 	%fd65, %fd64, %fd58;
	add.f64 	%fd342, %fd65, %fd59;
	sub.s64 	%rd37, %rd1, %rd104;
	setp.lt.u64 	%p4, %rd37, %rd33;
	add.s32 	%r273, %r273, 1;
	add.s64 	%rd103, %rd103, %rd33;
	sub.s32 	%r272, %r272, %r61;
	mul.wide.s32 	%rd38, %r61, 8;
	add.s64 	%rd102, %rd102, %rd38;
	@%p4 bra 	$L__BB5_42;
	bra.uni 	$L__BB5_27;
$L__BB5_29:
	setp.le.u64 	%p5, %rd1, %rd104;
	cvt.u32.u64 	%r62, %rd104;
	cvt.u32.u64 	%r63, %rd1;
	sub.s32 	%r64, %r63, %r62;
	setp.ge.s32 	%p6, %r27, %r64;
	or.pred  	%p7, %p5, %p6;
	@%p7 bra 	$L__BB5_42;
	cvt.u32.u64 	%r66, %rd16;
	cvt.u32.u64 	%r67, %rd4;
	not.b32 	%r68, %r27;
	add.s32 	%r69, %r68, %r28;
	add.s32 	%r70, %r66, %r67;
	sub.s32 	%r71, %r69, %r70;
	mul.lo.s32 	%r72, %r1, %r273;
	mad.lo.s32 	%r73, %r72, -3584, %r71;
	shr.u32 	%r74, %r73, 9;
	add.s32 	%r34, %r74, 1;
	and.b32  	%r35, %r34, 15;
	setp.lt.u32 	%p8, %r73, 7680;
	mov.u32 	%r276, %r27;
	@%p8 bra 	$L__BB5_33;
	shr.u32 	%r75, %r272, 9;
	add.s32 	%r76, %r75, 1;
	and.b32  	%r77, %r76, 16777200;
	neg.s32 	%r274, %r77;
	mov.u32 	%r276, %r27;
$L__BB5_32:
	.pragma "nounroll";
	ld.global.f64 	%fd67, [%rd102+-32768];
	add.f64 	%fd68, %fd342, %fd67;
	ld.global.f64 	%fd69, [%rd102+-28672];
	add.f64 	%fd70, %fd68, %fd69;
	ld.global.f64 	%fd71, [%rd102+-24576];
	add.f64 	%fd72, %fd70, %fd71;
	ld.global.f64 	%fd73, [%rd102+-20480];
	add.f64 	%fd74, %fd72, %fd73;
	ld.global.f64 	%fd75, [%rd102+-16384];
	add.f64 	%fd76, %fd74, %fd75;
	ld.global.f64 	%fd77, [%rd102+-12288];
	add.f64 	%fd78, %fd76, %fd77;
	ld.global.f64 	%fd79, [%rd102+-8192];
	add.f64 	%fd80, %fd78, %fd79;
	ld.global.f64 	%fd81, [%rd102+-4096];
	add.f64 	%fd82, %fd80, %fd81;
	ld.global.f64 	%fd83, [%rd102];
	add.f64 	%fd84, %fd82, %fd83;
	ld.global.f64 	%fd85, [%rd102+4096];
	add.f64 	%fd86, %fd84, %fd85;
	ld.global.f64 	%fd87, [%rd102+8192];
	add.f64 	%fd88, %fd86, %fd87;
	ld.global.f64 	%fd89, [%rd102+12288];
	add.f64 	%fd90, %fd88, %fd89;
	ld.global.f64 	%fd91, [%rd102+16384];
	add.f64 	%fd92, %fd90, %fd91;
	ld.global.f64 	%fd93, [%rd102+20480];
	add.f64 	%fd94, %fd92, %fd93;
	ld.global.f64 	%fd95, [%rd102+24576];
	add.f64 	%fd96, %fd94, %fd95;
	ld.global.f64 	%fd97, [%rd102+28672];
	add.f64 	%fd342, %fd96, %fd97;
	add.s32 	%r276, %r276, 8192;
	add.s32 	%r274, %r274, 16;
	add.s64 	%rd102, %rd102, 65536;
	setp.ne.s32 	%p9, %r274, 0;
	@%p9 bra 	$L__BB5_32;
$L__BB5_33:
	setp.eq.s32 	%p10, %r35, 0;
	@%p10 bra 	$L__BB5_42;
	and.b32  	%r42, %r34, 7;
	setp.lt.u32 	%p11, %r35, 8;
	@%p11 bra 	$L__BB5_36;
	cvt.u64.u32 	%rd39, %r276;
	add.s64 	%rd40, %rd104, %rd39;
	shl.b64 	%rd41, %rd40, 3;
	add.s64 	%rd42, %rd2, %rd41;
	ld.global.f64 	%fd99, [%rd42];
	add.f64 	%fd100, %fd342, %fd99;
	ld.global.f64 	%fd101, [%rd42+4096];
	add.f64 	%fd102, %fd100, %fd101;
	ld.global.f64 	%fd103, [%rd42+8192];
	add.f64 	%fd104, %fd102, %fd103;
	ld.global.f64 	%fd105, [%rd42+12288];
	add.f64 	%fd106, %fd104, %fd105;
	ld.global.f64 	%fd107, [%rd42+16384];
	add.f64 	%fd108, %fd106, %fd107;
	ld.global.f64 	%fd109, [%rd42+20480];
	add.f64 	%fd110, %fd108, %fd109;
	ld.global.f64 	%fd111, [%rd42+24576];
	add.f64 	%fd112, %fd110, %fd111;
	ld.global.f64 	%fd113, [%rd42+28672];
	add.f64 	%fd342, %fd112, %fd113;
	add.s32 	%r276, %r276, 4096;
$L__BB5_36:
	setp.eq.s32 	%p12, %r42, 0;
	@%p12 bra 	$L__BB5_42;
	setp.lt.u32 	%p13, %r42, 4;
	@%p13 bra 	$L__BB5_39;
	cvt.u64.u32 	%rd43, %r276;
	add.s64 	%rd44, %rd104, %rd43;
	shl.b64 	%rd45, %rd44, 3;
	add.s64 	%rd46, %rd2, %rd45;
	ld.global.f64 	%fd115, [%rd46];
	add.f64 	%fd116, %fd342, %fd115;
	ld.global.f64 	%fd117, [%rd46+4096];
	add.f64 	%fd118, %fd116, %fd117;
	ld.global.f64 	%fd119, [%rd46+8192];
	add.f64 	%fd120, %fd118, %fd119;
	ld.global.f64 	%fd121, [%rd46+12288];
	add.f64 	%fd342, %fd120, %fd121;
	add.s32 	%r276, %r276, 2048;
$L__BB5_39:
	and.b32  	%r78, %r34, 3;
	setp.eq.s32 	%p14, %r78, 0;
	@%p14 bra 	$L__BB5_42;
	cvt.u64.u32 	%rd47, %r276;
	add.s64 	%rd48, %rd47, %rd103;
	shl.b64 	%rd49, %rd48, 3;
	add.s64 	%rd106, %rd2, %rd49;
	cvt.u16.u32 	%rs1, %r272;
	shr.u16 	%rs2, %rs1, 9;
	add.s16 	%rs3, %rs2, 1;
	cvt.u32.u16 	%r79, %rs3;
	and.b32  	%r80, %r79, 3;
	neg.s32 	%r279, %r80;
$L__BB5_41:
	.pragma "nounroll";
	ld.global.f64 	%fd122, [%rd106];
	add.f64 	%fd342, %fd342, %fd122;
	add.s64 	%rd106, %rd106, 4096;
	add.s32 	%r279, %r279, 1;
	setp.ne.s32 	%p15, %r279, 0;
	@%p15 bra 	$L__BB5_41;
$L__BB5_42:
	// begin inline asm
	mov.u32 %r81, %laneid;
	// end inline asm
	mov.b64 	%rd50, %fd342;
	mov.b64 	{%r83, %r88}, %rd50;
	mov.b32 	%r89, 1;
	mov.b32 	%r130, 31;
	mov.b32 	%r131, -1;
	// begin inline asm
	shfl.sync.down.b32 %r82, %r83, %r89, %r130, %r131;
	// end inline asm
	// begin inline asm
	shfl.sync.down.b32 %r87, %r88, %r89, %r130, %r131;
	// end inline asm
	mov.b64 	%rd51, {%r82, %r87};
	mov.b64 	%fd123, %rd51;
	setp.gt.s32 	%p16, %r81, 30;
	add.f64 	%fd124, %fd342, %fd123;
	selp.f64 	%fd125, %fd342, %fd124, %p16;
	mov.b64 	%rd52, %fd125;
	mov.b64 	{%r93, %r98}, %rd52;
	mov.b32 	%r99, 2;
	// begin inline asm
	shfl.sync.down.b32 %r92, %r93, %r99, %r130, %r131;
	// end inline asm
	// begin inline asm
	shfl.sync.down.b32 %r97, %r98, %r99, %r130, %r131;
	// end inline asm
	mov.b64 	%rd53, {%r92, %r97};
	mov.b64 	%fd126, %rd53;
	setp.gt.s32 	%p17, %r81, 29;
	add.f64 	%fd127, %fd125, %fd126;
	selp.f64 	%fd128, %fd125, %fd127, %p17;
	mov.b64 	%rd54, %fd128;
	mov.b64 	{%r103, %r108}, %rd54;
	mov.b32 	%r109, 4;
	// begin inline asm
	shfl.sync.down.b32 %r102, %r103, %r109, %r130, %r131;
	// end inline asm
	// begin inline asm
	shfl.sync.down.b32 %r107, %r108, %r109, %r130, %r131;
	// end inline asm
	mov.b64 	%rd55, {%r102, %r107};
	mov.b64 	%fd129, %rd55;
	setp.gt.s32 	%p18, %r81, 27;
	add.f64 	%fd130, %fd128, %fd129;
	selp.f64 	%fd131, %fd128, %fd130, %p18;
	mov.b64 	%rd56, %fd131;
	mov.b64 	{%r113, %r118}, %rd56;
	mov.b32 	%r119, 8;
	// begin inline asm
	shfl.sync.down.b32 %r112, %r113, %r119, %r130, %r131;
	// end inline asm
	// begin inline asm
	shfl.sync.down.b32 %r117, %r118, %r119, %r130, %r131;
	// end inline asm
	mov.b64 	%rd57, {%r112, %r117};
	mov.b64 	%fd132, %rd57;
	setp.gt.s32 	%p19, %r81, 23;
	add.f64 	%fd133, %fd131, %fd132;
	selp.f64 	%fd134, %fd131, %fd133, %p19;
	mov.b64 	%rd58, %fd134;
	mov.b64 	{%r123, %r128}, %rd58;
	mov.b32 	%r129, 16;
	// begin inline asm
	shfl.sync.down.b32 %r122, %r123, %r129, %r130, %r131;
	// end inline asm
	// begin inline asm
	shfl.sync.down.b32 %r127, %r128, %r129, %r130, %r131;
	// end inline asm
	mov.b64 	%rd59, {%r122, %r127};
	mov.b64 	%fd135, %rd59;
	setp.gt.s32 	%p20, %r81, 15;
	add.f64 	%fd37, %fd134, %fd135;
	selp.f64 	%fd343, %fd134, %fd37, %p20;
	setp.ne.s32 	%p21, %r81, 0;
	@%p21 bra 	$L__BB5_44;
	shr.u32 	%r132, %r27, 2;
	and.b32  	%r133, %r132, 248;
	mov.u32 	%r134, _ZZN3cub18CUB_300001_SM_10006detail6reduce18DeviceReduceKernelINS2_10policy_hubIdyN4cuda3std3__44plusIdEEE10Policy1000EN6thrust24THRUST_300001_SM_1000_NS10device_ptrIdEEyS9_dNS7_10__identityEEEvT0_PT3_T1_NS0_13GridEvenShareISK_EET2_T4_E12temp_storage;
	add.s32 	%r135, %r134, %r133;
	st.shared.f64 	[%r135+16], %fd37;
$L__BB5_44:
	bar.sync 	0;
	setp.ne.s32 	%p22, %r27, 0;
	@%p22 bra 	$L__BB5_46;
	ld.shared.f64 	%fd136, [_ZZN3cub18CUB_300001_SM_10006detail6reduce18DeviceReduceKernelINS2_10policy_hubIdyN4cuda3std3__44plusIdEEE10Policy1000EN6thrust24THRUST_300001_SM_1000_NS10device_ptrIdEEyS9_dNS7_10__identityEEEvT0_PT3_T1_NS0_13GridEvenShareISK_EET2_T4_E12temp_storage+24];
	add.f64 	%fd137, %fd343, %fd136;
	ld.shared.f64 	%fd138, [_ZZN3cub18CUB_300001_SM_10006detail6reduce18DeviceReduceKernelINS2_10policy_hubIdyN4cuda3std3__44plusIdEEE10Policy1000EN6thrust24THRUST_300001_SM_1000_NS10device_ptrIdEEyS9_dNS7_10__identityEEEvT0_PT3_T1_NS0_13GridEvenShareISK_EET2_T4_E12temp_storage+32];
	add.f64 	%fd139, %fd137, %fd138;
	ld.shared.f64 	%fd140, [_ZZN3cub18CUB_300001_SM_10006detail6reduce18DeviceReduceKernelINS2_10policy_hubIdyN4cuda3std3__44plusIdEEE10Policy1000EN6thrust24THRUST_300001_SM_1000_NS10device_ptrIdEEyS9_dNS7_10__identityEEEvT0_PT3_T1_NS0_13GridEvenShareISK_EET2_T4_E12temp_storage+40];
	add.f64 	%fd141, %fd139, %fd140;
	ld.shared.f64 	%fd142, [_ZZN3cub18CUB_300001_SM_10006detail6reduce18DeviceReduceKernelINS2_10policy_hubIdyN4cuda3std3__44plusIdEEE10Policy1000EN6thrust24THRUST_300001_SM_1000_NS10device_ptrIdEEyS9_dNS7_10__identityEEEvT0_PT3_T1_NS0_13GridEvenShareISK_EET2_T4_E12temp_storage+48];
	add.f64 	%fd143, %fd141, %fd142;
	ld.shared.f64 	%fd144, [_ZZN3cub18CUB_300001_SM_10006detail6reduce18DeviceReduceKernelINS2_10policy_hubIdyN4cuda3std3__44plusIdEEE10Policy1000EN6thrust24THRUST_300001_SM_1000_NS10device_ptrIdEEyS9_dNS7_10__identityEEEvT0_PT3_T1_NS0_13GridEvenShareISK_EET2_T4_E12temp_storage+56];
	add.f64 	%fd145, %fd143, %fd144;
	ld.shared.f64 	%fd146, [_ZZN3cub18CUB_300001_SM_10006detail6reduce18DeviceReduceKernelINS2_10policy_hubIdyN4cuda3std3__44plusIdEEE10Policy1000EN6thrust24THRUST_300001_SM_1000_NS10device_ptrIdEEyS9_dNS7_10__identityEEEvT0_PT3_T1_NS0_13GridEvenShareISK_EET2_T4_E12temp_storage+64];
	add.f64 	%fd147, %fd145, %fd146;
	ld.shared.f64 	%fd148, [_ZZN3cub18CUB_300001_SM_10006detail6reduce18DeviceReduceKernelINS2_10policy_hubIdyN4cuda3std3__44plusIdEEE10Policy1000EN6thrust24THRUST_300001_SM_1000_NS10device_ptrIdEEyS9_dNS7_10__identityEEEvT0_PT3_T1_NS0_13GridEvenShareISK_EET2_T4_E12temp_storage+72];
	add.f64 	%fd149, %fd147, %fd148;
	ld.shared.f64 	%fd150, [_ZZN3cub18CUB_300001_SM_10006detail6reduce18DeviceReduceKernelINS2_10policy_hubIdyN4cuda3std3__44plusIdEEE10Policy1000EN6thrust24THRUST_300001_SM_1000_NS10device_ptrIdEEyS9_dNS7_10__identityEEEvT0_PT3_T1_NS0_13GridEvenShareISK_EET2_T4_E12temp_storage+80];
	add.f64 	%fd151, %fd149, %fd150;
	ld.shared.f64 	%fd152, [_ZZN3cub18CUB_300001_SM_10006detail6reduce18DeviceReduceKernelINS2_10policy_hubIdyN4cuda3std3__44plusIdEEE10Policy1000EN6thrust24THRUST_300001_SM_1000_NS10device_ptrIdEEyS9_dNS7_10__identityEEEvT0_PT3_T1_NS0_13GridEvenShareISK_EET2_T4_E12temp_storage+88];
	add.f64 	%fd153, %fd151, %fd152;
	ld.shared.f64 	%fd154, [_ZZN3cub18CUB_300001_SM_10006detail6reduce18DeviceReduceKernelINS2_10policy_hubIdyN4cuda3std3__44plusIdEEE10Policy1000EN6thrust24THRUST_300001_SM_1000_NS10device_ptrIdEEyS9_dNS7_10__identityEEEvT0_PT3_T1_NS0_13GridEvenShareISK_EET2_T4_E12temp_storage+96];
	add.f64 	%fd155, %fd153, %fd154;
	ld.shared.f64 	%fd156, [_ZZN3cub18CUB_300001_SM_10006detail6reduce18DeviceReduceKernelINS2_10policy_hubIdyN4cuda3std3__44plusIdEEE10Policy1000EN6thrust24THRUST_300001_SM_1000_NS10device_ptrIdEEyS9_dNS7_10__identityEEEvT0_PT3_T1_NS0_13GridEvenShareISK_EET2_T4_E12temp_storage+104];
	add.f64 	%fd157, %fd155, %fd156;
	ld.shared.f64 	%fd158, [_ZZN3cub18CUB_300001_SM_10006detail6reduce18DeviceReduceKernelINS2_10policy_hubIdyN4cuda3std3__44plusIdEEE10Policy1000EN6thrust24THRUST_300001_SM_1000_NS10device_ptrIdEEyS9_dNS7_10__identityEEEvT0_PT3_T1_NS0_13GridEvenShareISK_EET2_T4_E12temp_storage+112];
	add.f64 	%fd159, %fd157, %fd158;
	ld.shared.f64 	%fd160, [_ZZN3cub18CUB_300001_SM_10006detail6reduce18DeviceReduceKernelINS2_10policy_hubIdyN4cuda3std3__44plusIdEEE10Policy1000EN6thrust24THRUST_300001_SM_1000_NS10device_ptrIdEEyS9_dNS7_10__identityEEEvT0_PT3_T1_NS0_13GridEvenShareISK_EET2_T4_E12temp_storage+120];
	add.f64 	%fd161, %fd159, %fd160;
	ld.shared.f64 	%fd162, [_ZZN3cub18CUB_300001_SM_10006detail6reduce18DeviceReduceKernelINS2_10policy_hubIdyN4cuda3std3__44plusIdEEE10Policy1000EN6thrust24THRUST_300001_SM_1000_NS10device_ptrIdEEyS9_dNS7_10__identityEEEvT0_PT3_T1_NS0_13GridEvenShareISK_EET2_T4_E12temp_storage+128];
	add.f64 	%fd163, %fd161, %fd162;
	ld.shared.f64 	%fd164, [_ZZN3cub18CUB_300001_SM_10006detail6reduce18DeviceReduceKernelINS2_10policy_hubIdyN4cuda3std3__44plusIdEEE10Policy1000EN6thrust24THRUST_300001_SM_1000_NS10device_ptrIdEEyS9_dNS7_10__identityEEEvT0_PT3_T1_NS0_13GridEvenShareISK_EET2_T4_E12temp_storage+136];
	add.f64 	%fd343, %fd163, %fd164;
$L__BB5_46:
	mov.u32 	%r263, %tid.x;
	setp.ne.s32 	%p64, %r263, 0;
	@%p64 bra 	$L__BB5_48;
	ld.param.u64 	%rd100, [_ZN3cub18CUB_300001_SM_10006detail6reduce18DeviceReduceKernelINS2_10policy_hubIdyN4cuda3std3__44plusIdEEE10Policy1000EN6thrust24THRUST_300001_SM_1000_NS10device_ptrIdEEyS9_dNS7_10__identityEEEvT0_PT3_T1_NS0_13GridEvenShareISK_EET2_T4__param_1];
	cvta.to.global.u64 	%rd97, %rd100;
	mul.wide.u32 	%rd98, %r2, 8;
	add.s64 	%rd99, %rd97, %rd98;
	st.global.f64 	[%rd99], %fd343;
$L__BB5_48:
	ret;

}
	// .globl	_ZN3cub18CUB_300001_SM_10006detail6reduce28DeviceReduceSingleTileKernelINS2_10policy_hubIdyN4cuda3std3__44plusIdEEE10Policy1000EPdSC_iS9_ddNS7_10__identityEEEvT0_T1_T2_T3_T4_T6_
.visible .entry _ZN3cub18CUB_300001_SM_10006detail6reduce28DeviceReduceSingleTileKernelINS2_10policy_hubIdyN4cuda3std3__44plusIdEEE10Policy1000EPdSC_iS9_ddNS7_10__identityEEEvT0_T1_T2_T3_T4_T6_(
	.param .u64 .ptr .align 1 _ZN3cub18CUB_300001_SM_10006detail6reduce28DeviceReduceSingleTileKernelINS2_10policy_hubIdyN4cuda3std3__44plusIdEEE10Policy1000EPdSC_iS9_ddNS7_10__identityEEEvT0_T1_T2_T3_T4_T6__param_0,
	.param .u64 .ptr .align 1 _ZN3cub18CUB_300001_SM_10006detail6reduce28DeviceReduceSingleTileKernelINS2_10policy_hubIdyN4cuda3std3__44plusIdEEE10Policy1000EPdSC_iS9_ddNS7_10__identityEEEvT0_T1_T2_T3_T4_T6__param_1,
	.param .u32 _ZN3cub18CUB_300001_SM_10006detail6reduce28DeviceReduceSingleTileKernelINS2_10policy_hubIdyN4cuda3std3__44plusIdEEE10Policy1000EPdSC_iS9_ddNS7_10__identityEEEvT0_T1_T2_T3_T4_T6__param_2,
	.param .align 1 .b8 _ZN3cub18CUB_300001_SM_10006detail6reduce28DeviceReduceSingleTileKernelINS2_10policy_hubIdyN4cuda3std3__44plusIdEEE10Policy1000EPdSC_iS9_ddNS7_10__identityEEEvT0_T1_T2_T3_T4_T6__param_3[1],
	.param .f64 _ZN3cub18CUB_300001_SM_10006detail6reduce28DeviceReduceSingleTileKernelINS2_10policy_hubIdyN4cuda3std3__44plusIdEEE10Policy1000EPdSC_iS9_ddNS7_10__identityEEEvT0_T1_T2_T3_T4_T6__param_4,
	.param .align 1 .b8 _ZN3cub18CUB_300001_SM_10006detail6reduce28DeviceReduceSingleTileKernelINS2_10policy_hubIdyN4cuda3std3__44plusIdEEE10Policy1000EPdSC_iS9_ddNS7_10__identityEEEvT0_T1_T2_T3_T4_T6__param_5[1]
)
.maxntid 512
.minnctapersm 1
{
	.reg .pred 	%p<58>;
	.reg .b32 	%r<238>;
	.reg .b64 	%rd<104>;
	.reg .b64 	%fd<232>;
	// demoted variable
	.shared .align 8 .b8 _ZZN3cub18CUB_300001_SM_10006detail6reduce28DeviceReduceSingleTileKernelINS2_10policy_hubIdyN4cuda3std3__44plusIdEEE10Policy1000EPdSC_iS9_ddNS7_10__identityEEEvT0_T1_T2_T3_T4_T6_E12temp_storage[152];
	ld.param.u64 	%rd8, [_ZN3cub18CUB_300001_SM_10006detail6reduce28DeviceReduceSingleTileKernelINS2_10policy_hubIdyN4cuda3std3__44plusIdEEE10Policy1000EPdSC_iS9_ddNS7_10__identityEEEvT0_T1_T2_T3_T4_T6__param_0];
	ld.param.u64 	%rd9, [_ZN3cub18CUB_300001_SM_10006detail6reduce28DeviceReduceSingleTileKernelINS2_10policy_hubIdyN4cuda3std3__44plusIdEEE10Policy1000EPdSC_iS9_ddNS7_10__identityEEEvT0_T1_T2_T3_T4_T6__param_1];
	ld.param.u32 	%r34, [_ZN3cub18CUB_300001_SM_10006detail6reduce28DeviceReduceSingleTileKernelINS2_10policy_hubIdyN4cuda3std3__44plusIdEEE10Policy1000EPdSC_iS9_ddNS7_10__identityEEEvT0_T1_T2_T3_T4_T6__param_2];
	ld.param.f64 	%fd30, [_ZN3cub18CUB_300001_SM_10006detail6reduce28DeviceReduceSingleTileKernelINS2_10policy_hubIdyN4cuda3std3__44plusIdEEE10Policy1000EPdSC_iS9_ddNS7_10__identityEEEvT0_T1_T2_T3_T4_T6__param_4];
	cvta.to.global.u64 	%rd1, %rd9;
	setp.ne.s32 	%p1, %r34, 0;
	@%p1 bra 	$L__BB6_3;
	mov.u32 	%r224, %tid.x;
	setp.ne.s32 	%p57, %r224, 0;
	@%p57 bra 	$L__BB6_39;
	st.global.f64 	[%rd1], %fd30;
	bra.uni 	$L__BB6_39;
$L__BB6_3:
	setp.gt.s32 	%p2, %r34, 3583;
	@%p2 bra 	$L__BB6_21;
	mov.u32 	%r1, %tid.x;
	setp.ge.s32 	%p19, %r1, %r34;
	mov.f64 	%fd223, 0d0000000000000000;
	mov.u32 	%r228, %r1;
	@%p19 bra 	$L__BB6_6;
	mul.wide.u32 	%rd69, %r1, 8;
	add.s64 	%rd68, %rd8, %rd69;
	// begin inline asm
	ld.global.nc.u64 %rd67, [%rd68];
	// end inline asm
	mov.b64 	%fd223, %rd67;
	add.s32 	%r228, %r1, 512;
$L__BB6_6:
	setp.ge.s32 	%p20, %r228, %r34;
	@%p20 bra 	$L__BB6_12;
	not.b32 	%r100, %r228;
	add.s32 	%r4, %r34, %r100;
	and.b32  	%r101, %r4, 1536;
	setp.eq.s32 	%p21, %r101, 1536;
	@%p21 bra 	$L__BB6_10;
	mul.wide.u32 	%rd70, %r228, 8;
	add.s64 	%rd102, %rd8, %rd70;
	shr.u32 	%r102, %r4, 9;
	add.s32 	%r103, %r102, 1;
	and.b32  	%r104, %r103, 3;
	neg.s32 	%r226, %r104;
$L__BB6_9:
	.pragma "nounroll";
	// begin inline asm
	ld.global.nc.u64 %rd71, [%rd102];
	// end inline asm
	mov.b64 	%fd109, %rd71;
	add.f64 	%fd223, %fd223, %fd109;
	add.s32 	%r228, %r228, 512;
	add.s64 	%rd102, %rd102, 4096;
	add.s32 	%r226, %r226, 1;
	setp.ne.s32 	%p22, %r226, 0;
	@%p22 bra 	$L__BB6_9;
$L__BB6_10:
	setp.lt.u32 	%p23, %r4, 1536;
	@%p23 bra 	$L__BB6_12;
$L__BB6_11:
	mul.wide.s32 	%rd81, %r228, 8;
	add.s64 	%rd74, %rd8, %rd81;
	// begin inline asm
	ld.global.nc.u64 %rd73, [%rd74];
	// end inline asm
	mov.b64 	%fd110, %rd73;
	add.f64 	%fd111, %fd223, %fd110;
	add.s64 	%rd76, %rd74, 4096;
	// begin inline asm
	ld.global.nc.u64 %rd75, [%rd76];
	// end inline asm
	mov.b64 	%fd112, %rd75;
	add.f64 	%fd113, %fd111, %fd112;
	add.s64 	%rd78, %rd74, 8192;
	// begin inline asm
	ld.global.nc.u64 %rd77, [%rd78];
	// end inline asm
	mov.b64 	%fd114, %rd77;
	add.f64 	%fd115, %fd113, %fd114;
	add.s64 	%rd80, %rd74, 12288;
	// begin inline asm
	ld.global.nc.u64 %rd79, [%rd80];
	// end inline asm
	mov.b64 	%fd116, %rd79;
	add.f64 	%fd223, %fd115, %fd116;
	add.s32 	%r228, %r228, 2048;
	setp.lt.s32 	%p24, %r228, %r34;
	@%p24 bra 	$L__BB6_11;
$L__BB6_12:
	setp.lt.s32 	%p25, %r34, 512;
	@%p25 bra 	$L__BB6_17;
	// begin inline asm
	mov.u32 %r168, %laneid;
	// end inline asm
	mov.b64 	%rd92, %fd223;
	mov.b64 	{%r170, %r175}, %rd92;
	mov.b32 	%r176, 1;
	mov.b32 	%r217, 31;
	mov.b32 	%r218, -1;
	// begin inline asm
	shfl.sync.down.b32 %r169, %r170, %r176, %r217, %r218;
	// end inline asm
	// begin inline asm
	shfl.sync.down.b32 %r174, %r175, %r176, %r217, %r218;
	// end inline asm
	mov.b64 	%rd93, {%r169, %r174};
	mov.b64 	%fd175, %rd93;
	setp.gt.s32 	%p49, %r168, 30;
	add.f64 	%fd176, %fd223, %fd175;
	selp.f64 	%fd177, %fd223, %fd176, %p49;
	mov.b64 	%rd94, %fd177;
	mov.b64 	{%r180, %r185}, %rd94;
	mov.b32 	%r186, 2;
	// begin inline asm
	shfl.sync.down.b32 %r179, %r180, %r186, %r217, %r218;
	// end inline asm
	// begin inline asm
	shfl.sync.down.b32 %r184, %r185, %r186, %r217, %r218;
	// end inline asm
	mov.b64 	%rd95, {%r179, %r184};
	mov.b64 	%fd178, %rd95;
	setp.gt.s32 	%p50, %r168, 29;
	add.f64 	%fd179, %fd177, %fd178;
	selp.f64 	%fd180, %fd177, %fd179, %p50;
	mov.b64 	%rd96, %fd180;
	mov.b64 	{%r190, %r195}, %rd96;
	mov.b32 	%r196, 4;
	// begin inline asm
	shfl.sync.down.b32 %r189, %r190, %r196, %r217, %r218;
	// end inline asm
	// begin inline asm
	shfl.sync.down.b32 %r194, %r195, %r196, %r217, %r218;
	// end inline asm
	mov.b64 	%rd97, {%r189, %r194};
	mov.b64 	%fd181, %rd97;
	setp.gt.s32 	%p51, %r168, 27;
	add.f64 	%fd182, %fd180, %fd181;
	selp.f64 	%fd183, %fd180, %fd182, %p51;
	mov.b64 	%rd98, %fd183;
	mov.b64 	{%r200, %r205}, %rd98;
	mov.b32 	%r206, 8;
	// begin inline asm
	shfl.sync.down.b32 %r199, %r200, %r206, %r217, %r218;
	// end inline asm
	// begin inline asm
	shfl.sync.down.b32 %r204, %r205, %r206, %r217, %r218;
	// end inline asm
	mov.b64 	%rd99, {%r199, %r204};
	mov.b64 	%fd184, %rd99;
	setp.gt.s32 	%p52, %r168, 23;
	add.f64 	%fd185, %fd183, %fd184;
	selp.f64 	%fd186, %fd183, %fd185, %p52;
	mov.b64 	%rd100, %fd186;
	mov.b64 	{%r210, %r215}, %rd100;
	mov.b32 	%r216, 16;
	// begin inline asm
	shfl.sync.down.b32 %r209, %r210, %r216, %r217, %r218;
	// end inline asm
	// begin inline asm
	shfl.sync.down.b32 %r214, %r215, %r216, %r217, %r218;
	// end inline asm
	mov.b64 	%rd101, {%r209, %r214};
	mov.b64 	%fd187, %rd101;
	setp.gt.s32 	%p53, %r168, 15;
	add.f64 	%fd10, %fd186, %fd187;
	selp.f64 	%fd231, %fd186, %fd10, %p53;
	setp.ne.s32 	%p54, %r168, 0;
	@%p54 bra 	$L__BB6_15;
	shr.u32 	%r219, %r1, 2;
	and.b32  	%r220, %r219, 248;
	mov.u32 	%r221, _ZZN3cub18CUB_300001_SM_10006detail6reduce28DeviceReduceSingleTileKernelINS2_10policy_hubIdyN4cuda3std3__44plusIdEEE10Policy1000EPdSC_iS9_ddNS7_10__identityEEEvT0_T1_T2_T3_T4_T6_E12temp_storage;
	add.s32 	%r222, %r221, %r220;
	st.shared.f64 	[%r222+16], %fd10;
$L__BB6_15:
	bar.sync 	0;
	setp.ne.s32 	%p55, %r1, 0;
	@%p55 bra 	$L__BB6_37;
	ld.shared.f64 	%fd188, [_ZZN3cub18CUB_300001_SM_10006detail6reduce28DeviceReduceSingleTileKernelINS2_10policy_hubIdyN4cuda3std3__44plusIdEEE10Policy1000EPdSC_iS9_ddNS7_10__identityEEEvT0_T1_T2_T3_T4_T6_E12temp_storage+24];
	add.f64 	%fd189, %fd231, %fd188;
	ld.shared.f64 	%fd190, [_ZZN3cub18CUB_300001_SM_10006detail6reduce28DeviceReduceSingleTileKernelINS2_10policy_hubIdyN4cuda3std3__44plusIdEEE10Policy1000EPdSC_iS9_ddNS7_10__identityEEEvT0_T1_T2_T3_T4_T6_E12temp_storage+32];
	add.f64 	%fd191, %fd189, %fd190;
	ld.shared.f64 	%fd192, [_ZZN3cub18CUB_300001_SM_10006detail6reduce28DeviceReduceSingleTileKernelINS2_10policy_hubIdyN4cuda3std3__44plusIdEEE10Policy1000EPdSC_iS9_ddNS7_10__identityEEEvT0_T1_T2_T3_T4_T6_E12temp_storage+40];
	add.f64 	%fd193, %fd191, %fd192;
	ld.shared.f64 	%fd194, [_ZZN3cub18CUB_300001_SM_10006detail6reduce28DeviceReduceSingleTileKernelINS2_10policy_hubIdyN4cuda3std3__44plusIdEEE10Policy1000EPdSC_iS9_ddNS7_10__identityEEEvT0_T1_T2_T3_T4_T6_E12temp_storage+48];
	add.f64 	%fd195, %fd193, %fd194;
	ld.shared.f64 	%fd196, [_ZZN3cub18CUB_300001_SM_10006detail6reduce28DeviceReduceSingleTileKernelINS2_10policy_hubIdyN4cuda3std3__44plusIdEEE10Policy1000EPdSC_iS9_ddNS7_10__identityEEEvT0_T1_T2_T3_T4_T6_E12temp_storage+56];
	add.f64 	%fd197, %fd195, %fd196;
	ld.shared.f64 	%fd198, [_ZZN3cub18CUB_300001_SM_10006detail6reduce28DeviceReduceSingleTileKernelINS2_10policy_hubIdyN4cuda3std3__44plusIdEEE10Policy1000EPdSC_iS9_ddNS7_10__identityEEEvT0_T1_T2_T3_T4_T6_E12temp_storage+64];
	add.f64 	%fd199, %fd197, %fd198;
	ld.shared.f64 	%fd200, [_ZZN3cub18CUB_300001_SM_10006detail6reduce28DeviceReduceSingleTileKernelINS2_10policy_hubIdyN4cuda3std3__44plusIdEEE10Policy1000EPdSC_iS9_ddNS7_10__identityEEEvT0_T1_T2_T3_T4_T6_E12temp_storage+72];
	add.f64 	%fd201, %fd199, %fd200;
	ld.shared.f64 	%fd202, [_ZZN3cub18CUB_300001_SM_10006detail6reduce28DeviceReduceSingleTileKernelINS2_10policy_hubIdyN4cuda3std3__44plusIdEEE10Policy1000EPdSC_iS9_ddNS7_10__identityEEEvT0_T1_T2_T3_T4_T6_E12temp_storage+80];
	add.f64 	%fd203, %fd201, %fd202;
	ld.shared.f64 	%fd204, [_ZZN3cub18CUB_300001_SM_10006detail6reduce28DeviceReduceSingleTileKernelINS2_10policy_hubIdyN4cuda3std3__44plusIdEEE10Policy1000EPdSC_iS9_ddNS7_10__identityEEEvT0_T1_T2_T3_T4_T6_E12temp_storage+88];
	add.f64 	%fd205, %fd203, %fd204;
	ld.shared.f64 	%fd206, [_ZZN3cub18CUB_300001_SM_10006detail6reduce28DeviceReduceSingleTileKernelINS2_10policy_hubIdyN4cuda3std3__44plusIdEEE10Policy1000EPdSC_iS9_ddNS7_10__identityEEEvT0_T1_T2_T3_T4_T6_E12temp_storage+96];
	add.f64 	%fd207, %fd205, %fd206;
	ld.shared.f64 	%fd208, [_ZZN3cub18CUB_300001_SM_10006detail6reduce28DeviceReduceSingleTileKernelINS2_10policy_hubIdyN4cuda3std3__44plusIdEEE10Policy1000EPdSC_iS9_ddNS7_10__identityEEEvT0_T1_T2_T3_T4_T6_E12temp_storage+104];
	add.f64 	%fd209, %fd207, %fd208;
	ld.shared.f64 	%fd210, [_ZZN3cub18CUB_300001_SM_10006detail6reduce28DeviceReduceSingleTileKernelINS2_10policy_hubIdyN4cuda3std3__44plusIdEEE10Policy1000EPdSC_iS9_ddNS7_10__identityEEEvT0_T1_T2_T3_T4_T6_E12temp_storage+112];
	add.f64 	%fd211, %fd209, %fd210;
	ld.shared.f64 	%fd212, [_ZZN3cub18CUB_300001_SM_10006detail6reduce28DeviceReduceSingleTileKernelINS2_10policy_hubIdyN4cuda3std3__44plusIdEEE10Policy1000EPdSC_iS9_ddNS7_10__identityEEEvT0_T1_T2_T3_T4_T6_E12temp_storage+120];
	add.f64 	%fd213, %fd211, %fd212;
	ld.shared.f64 	%fd214, [_ZZN3cub18CUB_300001_SM_10006detail6reduce28DeviceReduceSingleTileKernelINS2_10policy_hubIdyN4cuda3std3__44plusIdEEE10Policy1000EPdSC_iS9_ddNS7_10__identityEEEvT0_T1_T2_T3_T4_T6_E12temp_storage+128];
	add.f64 	%fd215, %fd213, %fd214;
	ld.shared.f64 	%fd216, [_ZZN3cub18CUB_300001_SM_10006detail6reduce28DeviceReduceSingleTileKernelINS2_10policy_hubIdyN4cuda3std3__44plusIdEEE10Policy1000EPdSC_iS9_ddNS7_10__identityEEEvT0_T1_T2_T3_T4_T6_E12temp_storage+136];
	add.f64 	%fd231, %fd215, %fd216;
	bra.uni 	$L__BB6_37;
$L__BB6_17:
	// begin inline asm
	mov.u32 %r105, %laneid;
	// end inline asm
	and.b32  	%r156, %r1, 992;
	add.s32 	%r157, %r156, 32;
	setp.gt.s32 	%p26, %r157, %r34;
	not.b32 	%r158, %r156;
	add.s32 	%r159, %r34, %r158;
	selp.b32 	%r154, %r159, 31, %p26;
	mov.b64 	%rd82, %fd223;
	mov.b64 	{%r107, %r112}, %rd82;
	mov.b32 	%r113, 1;
	mov.b32 	%r155, -1;
	// begin inline asm
	shfl.sync.down.b32 %r106, %r107, %r113, %r154, %r155;
	// end inline asm
	// begin inline asm
	shfl.sync.down.b32 %r111, %r112, %r113, %r154, %r155;
	// end inline asm
	mov.b64 	%rd83, {%r106, %r111};
	mov.b64 	%fd117, %rd83;
	setp.lt.s32 	%p27, %r105, %r154;
	add.f64 	%fd118, %fd223, %fd117;
	selp.f64 	%fd119, %fd118, %fd223, %p27;
	mov.b64 	%rd84, %fd119;
	mov.b64 	{%r117, %r122}, %rd84;
	mov.b32 	%r123, 2;
	// begin inline asm
	shfl.sync.down.b32 %r116, %r117, %r123, %r154, %r155;
	// end inline asm
	// begin inline asm
	shfl.sync.down.b32 %r121, %r122, %r123, %r154, %r155;
	// end inline asm
	mov.b64 	%rd85, {%r116, %r121};
	mov.b64 	%fd120, %rd85;
	add.s32 	%r160, %r105, 2;
	setp.gt.s32 	%p28, %r160, %r154;
	add.f64 	%fd121, %fd119, %fd120;
	selp.f64 	%fd122, %fd119, %fd121, %p28;
	mov.b64 	%rd86, %fd122;
	mov.b64 	{%r127, %r132}, %rd86;
	mov.b32 	%r133, 4;
	// begin inline asm
	shfl.sync.down.b32 %r126, %r127, %r133, %r154, %r155;
	// end inline asm
	// begin inline asm
	shfl.sync.down.b32 %r131, %r132, %r133, %r154, %r155;
	// end inline asm
	mov.b64 	%rd87, {%r126, %r131};
	mov.b64 	%fd123, %rd87;
	add.s32 	%r161, %r105, 4;
	setp.gt.s32 	%p29, %r161, %r154;
	add.f64 	%fd124, %fd122, %fd123;
	selp.f64 	%fd125, %fd122, %fd124, %p29;
	mov.b64 	%rd88, %fd125;
	mov.b64 	{%r137, %r142}, %rd88;
	mov.b32 	%r143, 8;
	// begin inline asm
	shfl.sync.down.b32 %r136, %r137, %r143, %r154, %r155;
	// end inline asm
	// begin inline asm
	shfl.sync.down.b32 %r141, %r142, %r143, %r154, %r155;
	// end inline asm
	mov.b64 	%rd89, {%r136, %r141};
	mov.b64 	%fd126, %rd89;
	add.s32 	%r162, %r105, 8;
	setp.gt.s32 	%p30, %r162, %r154;
	add.f64 	%fd127, %fd125, %fd126;
	selp.f64 	%fd128, %fd125, %fd127, %p30;
	mov.b64 	%rd90, %fd128;
	mov.b64 	{%r147, %r152}, %rd90;
	mov.b32 	%r153, 16;
	// begin inline asm
	shfl.sync.down.b32 %r146, %r147, %r153, %r154, %r155;
	// end inline asm
	// begin inline asm
	shfl.sync.down.b32 %r151, %r152, %r153, %r154, %r155;
	// end inline asm
	mov.b64 	%rd91, {%r146, %r151};
	mov.b64 	%fd129, %rd91;
	add.s32 	%r163, %r105, 16;
	setp.gt.s32 	%p31, %r163, %r154;
	add.f64 	%fd130, %fd128, %fd129;
	selp.f64 	%fd231, %fd128, %fd130, %p31;
	setp.ne.s32 	%p32, %r105, 0;
	@%p32 bra 	$L__BB6_19;
	shr.u32 	%r164, %r1, 2;
	and.b32  	%r165, %r164, 248;
	mov.u32 	%r166, _ZZN3cub18CUB_300001_SM_10006detail6reduce28DeviceReduceSingleTileKernelINS2_10policy_hubIdyN4cuda3std3__44plusIdEEE10Policy1000EPdSC_iS9_ddNS7_10__identityEEEvT0_T1_T2_T3_T4_T6_E12temp_storage;
	add.s32 	%r167, %r166, %r165;
	st.shared.f64 	[%r167+16], %fd231;
$L__BB6_19:
	bar.sync 	0;
	setp.ne.s32 	%p33, %r1, 0;
	@%p33 bra 	$L__BB6_37;
	setp.gt.s32 	%p34, %r34, 32;
	ld.shared.f64 	%fd131, [_ZZN3cub18CUB_300001_SM_10006detail6reduce28DeviceReduceSingleTileKernelINS2_10policy_hubIdyN4cuda3std3__44plusIdEEE10Policy1000EPdSC_iS9_ddNS7_10__identityEEEvT0_T1_T2_T3_T4_T6_E12temp_storage+24];
	add.f64 	%fd132, %fd231, %fd131;
	selp.f64 	%fd133, %fd132, %fd231, %p34;
	setp.gt.s32 	%p35, %r34, 64;
	ld.shared.f64 	%fd134, [_ZZN3cub18CUB_300001_SM_10006detail6reduce28DeviceReduceSingleTileKernelINS2_10policy_hubIdyN4cuda3std3__44plusIdEEE10Policy1000EPdSC_iS9_ddNS7_10__identityEEEvT0_T1_T2_T3_T4_T6_E12temp_storage+32];
	add.f64 	%fd135, %fd134, %fd133;
	selp.f64 	%fd136, %fd135, %fd133, %p35;
	setp.gt.s32 	%p36, %r34, 96;
	ld.shared.f64 	%fd137, [_ZZN3cub18CUB_300001_SM_10006detail6reduce28DeviceReduceSingleTileKernelINS2_10policy_hubIdyN4cuda3std3__44plusIdEEE10Policy1000EPdSC_iS9_ddNS7_10__identityEEEvT0_T1_T2_T3_T4_T6_E12temp_storage+40];
	add.f64 	%fd138, %fd137, %fd136;
	selp.f64 	%fd139, %fd138, %fd136, %p36;
	setp.gt.s32 	%p37, %r34, 128;
	ld.shared.f64 	%fd140, [_ZZN3cub18CUB_300001_SM_10006detail6reduce28DeviceReduceSingleTileKernelINS2_10policy_hubIdyN4cuda3std3__44plusIdEEE10Policy1000EPdSC_iS9_ddNS7_10__identityEEEvT0_T1_T2_T3_T4_T6_E12temp_storage+48];
	add.f64 	%fd141, %fd140, %fd139;
	selp.f64 	%fd142, %fd141, %fd139, %p37;
	setp.gt.s32 	%p38, %r34, 160;
	ld.shared.f64 	%fd143, [_ZZN3cub18CUB_300001_SM_10006detail6reduce28DeviceReduceSingleTileKernelINS2_10policy_hubIdyN4cuda3std3__44plusIdEEE10Policy1000EPdSC_iS9_ddNS7_10__identityEEEvT0_T1_T2_T3_T4_T6_E12temp_storage+56];
	add.f64 	%fd144, %fd143, %fd142;
	selp.f64 	%fd145, %fd144, %fd142, %p38;
	setp.gt.s32 	%p39, %r34, 192;
	ld.shared.f64 	%fd146, [_ZZN3cub18CUB_300001_SM_10006detail6reduce28DeviceReduceSingleTileKernelINS2_10policy_hubIdyN4cuda3std3__44plusIdEEE10Policy1000EPdSC_iS9_ddNS7_10__identityEEEvT0_T1_T2_T3_T4_T6_E12temp_storage+64];
	add.f64 	%fd147, %fd146, %fd145;
	selp.f64 	%fd148, %fd147, %fd145, %p39;
	setp.gt.s32 	%p40, %r34, 224;
	ld.shared.f64 	%fd149, [_ZZN3cub18CUB_300001_SM_10006detail6reduce28DeviceReduceSingleTileKernelINS2_10policy_hubIdyN4cuda3std3__44plusIdEEE10Policy1000EPdSC_iS9_ddNS7_10__identityEEEvT0_T1_T2_T3_T4_T6_E12temp_storage+72];
	add.f64 	%fd150, %fd149, %fd148;
	selp.f64 	%fd151, %fd150, %fd148, %p40;
	setp.gt.s32 	%p41, %r34, 256;
	ld.shared.f64 	%fd152, [_ZZN3cub18CUB_300001_SM_10006detail6reduce28DeviceReduceSingleTileKernelINS2_10policy_hubIdyN4cuda3std3__44plusIdEEE10Policy1000EPdSC_iS9_ddNS7_10__identityEEEvT0_T1_T2_T3_T4_T6_E12temp_storage+80];
	add.f64 	%fd153, %fd152, %fd151;
	selp.f64 	%fd154, %fd153, %fd151, %p41;
	setp.gt.s32 	%p42, %r34, 288;
	ld.shared.f64 	%fd155, [_ZZN3cub18CUB_300001_SM_10006detail6reduce28DeviceReduceSingleTileKernelINS2_10policy_hubIdyN4cuda3std3__44plusIdEEE10Policy1000EPdSC_iS9_ddNS7_10__identityEEEvT0_T1_T2_T3_T4_T6_E12temp_storage+88];
	add.f64 	%fd156, %fd155, %fd154;
	selp.f64 	%fd157, %fd156, %fd154, %p42;
	setp.gt.s32 	%p43, %r34, 320;
	ld.shared.f64 	%fd158, [_ZZN3cub18CUB_300001_SM_10006detail6reduce28DeviceReduceSingleTileKernelINS2_10policy_hubIdyN4cuda3std3__44plusIdEEE10Policy1000EPdSC_iS9_ddNS7_10__identityEEEvT0_T1_T2_T3_T4_T6_E12temp_storage+96];
	add.f64 	%fd159, %fd158, %fd157;
	selp.f64 	%fd160, %fd159, %fd157, %p43;
	setp.gt.s32 	%p44, %r34, 352;
	ld.shared.f64 	%fd161, [_ZZN3cub18CUB_300001_SM_10006detail6reduce28DeviceReduceSingleTileKernelINS2_10policy_hubIdyN4cuda3std3__44plusIdEEE10Policy1000EPdSC_iS9_ddNS7_10__identityEEEvT0_T1_T2_T3_T4_T6_E12temp_storage+104];
	add.f64 	%fd162, %fd161, %fd160;
	selp.f64 	%fd163, %fd162, %fd160, %p44;
	setp.gt.s32 	%p45, %r34, 384;
	ld.shared.f64 	%fd164, [_ZZN3cub18CUB_300001_SM_10006detail6reduce28DeviceReduceSingleTileKernelINS2_10policy_hubIdyN4cuda3std3__44plusIdEEE10Policy1000EPdSC_iS9_ddNS7_10__identityEEEvT0_T1_T2_T3_T4_T6_E12temp_storage+112];
	add.f64 	%fd165, %fd164, %fd163;
	selp.f64 	%fd166, %fd165, %fd163, %p45;
	setp.gt.s32 	%p46, %r34, 416;
	ld.shared.f64 	%fd167, [_ZZN3cub18CUB_300001_SM_10006detail6reduce28DeviceReduceSingleTileKernelINS2_10policy_hubIdyN4cuda3std3__44plusIdEEE10Policy1000EPdSC_iS9_ddNS7_10__identityEEEvT0_T1_T2_T3_T4_T6_E12temp_storage+120];
	add.f64 	%fd168, %fd167, %fd166;
	selp.f64 	%fd169, %fd168, %fd166, %p46;
	setp.gt.s32 	%p47, %r34, 448;
	ld.shared.f64 	%fd170, [_ZZN3cub18CUB_300001_SM_10006detail6reduce28DeviceReduceSingleTileKernelINS2_10policy_hubIdyN4cuda3std3__44plusIdEEE10Policy1000EPdSC_iS9_ddNS7_10__identityEEEvT0_T1_T2_T3_T4_T6_E12temp_storage+128];
	add.f64 	%fd171, %fd170, %fd169;
	selp.f64 	%fd172, %fd171, %fd169, %p47;
	setp.gt.s32 	%p48, %r34, 480;
	ld.shared.f64 	%fd173, [_ZZN3cub18CUB_300001_SM_10006detail6reduce28DeviceReduceSingleTileKernelINS2_10policy_hubIdyN4cuda3std3__44plusIdEEE10Policy1000EPdSC_iS9_ddNS7_10__identityEEEvT0_T1_T2_T3_T4_T6_E12temp_storage+136];
	add.f64 	%fd174, %fd173, %fd172;
	selp.f64 	%fd231, %fd174, %fd172, %p48;
	bra.uni 	$L__BB6_37;
$L__BB6_21:
	mov.u32 	%r13, %tid.x;
	mul.wide.u32 	%rd24, %r13, 8;
	add.s64 	%rd11, %rd8, %rd24;
	// begin inline asm
	ld.global.nc.u64 %rd10, [%rd11];
	// end inline asm
	mov.b64 	%fd31, %rd10;
	add.s64 	%rd13, %rd11, 4096;
	// begin inline asm
	ld.global.nc.u64 %rd12, [%rd13];
	// end inline asm
	mov.b64 	%fd32, %rd12;
	add.s64 	%rd15, %rd11, 8192;
	// begin inline asm
	ld.global.nc.u64 %rd14, [%rd15];
	// end inline asm
	mov.b64 	%fd33, %rd14;
	add.s64 	%rd17, %rd11, 12288;
	// begin inline asm
	ld.global.nc.u64 %rd16, [%rd17];
	// end inline asm
	mov.b64 	%fd34, %rd16;
	add.s64 	%rd19, %rd11, 16384;
	// begin inline asm
	ld.global.nc.u64 %rd18, [%rd19];
	// end inline asm
	mov.b64 	%fd35, %rd18;
	add.s64 	%rd21, %rd11, 20480;
	// begin inline asm
	ld.global.nc.u64 %rd20, [%rd21];
	// end inline asm
	mov.b64 	%fd36, %rd20;
	add.s64 	%rd23, %rd11, 24576;
	// begin inline asm
	ld.global.nc.u64 %rd22, [%rd23];
	// end inline asm
	mov.b64 	%fd37, %rd22;
	add.f64 	%fd38, %fd31, %fd32;
	add.f64 	%fd39, %fd38, %fd33;
	add.f64 	%fd40, %fd39, %fd34;
	add.f64 	%fd41, %fd40, %fd35;
	add.f64 	%fd42, %fd41, %fd36;
	add.f64 	%fd230, %fd42, %fd37;
	setp.lt.u32 	%p3, %r34, 7168;
	mov.b32 	%r231, 3584;
	@%p3 bra 	$L__BB6_25;
	add.s32 	%r14, %r34, -3584;
	mov.b32 	%r231, 3584;
$L__BB6_23:
	add.s32 	%r37, %r231, %r13;
	mul.wide.u32 	%rd39, %r37, 8;
	add.s64 	%rd26, %rd8, %rd39;
	// begin inline asm
	ld.global.nc.u64 %rd25, [%rd26];
	// end inline asm
	mov.b64 	%fd43, %rd25;
	add.s64 	%rd28, %rd26, 4096;
	// begin inline asm
	ld.global.nc.u64 %rd27, [%rd28];
	// end inline asm
	mov.b64 	%fd44, %rd27;
	add.s64 	%rd30, %rd26, 8192;
	// begin inline asm
	ld.global.nc.u64 %rd29, [%rd30];
	// end inline asm
	mov.b64 	%fd45, %rd29;
	add.s64 	%rd32, %rd26, 12288;
	// begin inline asm
	ld.global.nc.u64 %rd31, [%rd32];
	// end inline asm
	mov.b64 	%fd46, %rd31;
	add.s64 	%rd34, %rd26, 16384;
	// begin inline asm
	ld.global.nc.u64 %rd33, [%rd34];
	// end inline asm
	mov.b64 	%fd47, %rd33;
	add.s64 	%rd36, %rd26, 20480;
	// begin inline asm
	ld.global.nc.u64 %rd35, [%rd36];
	// end inline asm
	mov.b64 	%fd48, %rd35;
	add.s64 	%rd38, %rd26, 24576;
	// begin inline asm
	ld.global.nc.u64 %rd37, [%rd38];
	// end inline asm
	mov.b64 	%fd49, %rd37;
	add.f64 	%fd50, %fd230, %fd43;
	add.f64 	%fd51, %fd50, %fd44;
	add.f64 	%fd52, %fd51, %fd45;
	add.f64 	%fd53, %fd52, %fd46;
	add.f64 	%fd54, %fd53, %fd47;
	add.f64 	%fd55, %fd54, %fd48;
	add.f64 	%fd230, %fd55, %fd49;
	sub.s32 	%r38, %r34, %r231;
	setp.lt.s32 	%p4, %r38, 3584;
	@%p4 bra 	$L__BB6_33;
	add.s32 	%r231, %r231, 3584;
	setp.le.s32 	%p5, %r231, %r14;
	@%p5 bra 	$L__BB6_23;
$L__BB6_25:
	setp.le.s32 	%p6, %r34, %r231;
	@%p6 bra 	$L__BB6_33;
	sub.s32 	%r18, %r34, %r231;
	setp.ge.s32 	%p7, %r13, %r18;
	@%p7 bra 	$L__BB6_33;
	not.b32 	%r39, %r13;
	add.s32 	%r40, %r34, %r39;
	sub.s32 	%r19, %r40, %r231;
	and.b32  	%r41, %r19, 1536;
	setp.eq.s32 	%p8, %r41, 1536;
	mov.u32 	%r235, %r13;
	@%p8 bra 	$L__BB6_30;
	add.s32 	%r233, %r13, %r231;
	shr.u32 	%r42, %r19, 9;
	add.s32 	%r43, %r42, 1;
	and.b32  	%r44, %r43, 3;
	neg.s32 	%r232, %r44;
	mov.u32 	%r235, %r13;
$L__BB6_29:
	.pragma "nounroll";
	mul.wide.u32 	%rd42, %r233, 8;
	add.s64 	%rd41, %rd8, %rd42;
	// begin inline asm
	ld.global.nc.u64 %rd40, [%rd41];
	// end inline asm
	mov.b64 	%fd57, %rd40;
	add.f64 	%fd230, %fd230, %fd57;
	add.s32 	%r235, %r235, 512;
	add.s32 	%r233, %r233, 512;
	add.s32 	%r232, %r232, 1;
	setp.ne.s32 	%p9, %r232, 0;
	@%p9 bra 	$L__BB6_29;
$L__BB6_30:
	setp.lt.u32 	%p10, %r19, 1536;
	@%p10 bra 	$L__BB6_33;
	cvt.u64.u32 	%rd43, %r235;
	cvt.u64.u32 	%rd44, %r231;
	add.s64 	%rd45, %rd43, %rd44;
	shl.b64 	%rd46, %rd45, 3;
	add.s64 	%rd47, %rd46, %rd8;
	add.s64 	%rd103, %rd47, 8192;
	add.s32 	%r236, %r235, %r231;
$L__BB6_32:
	mul.wide.u32 	%rd56, %r236, 8;
	add.s64 	%rd49, %rd8, %rd56;
	// begin inline asm
	ld.global.nc.u64 %rd48, [%rd49];
	// end inline asm
	mov.b64 	%fd58, %rd48;
	add.f64 	%fd59, %fd230, %fd58;
	add.s64 	%rd51, %rd103, -4096;
	// begin inline asm
	ld.global.nc.u64 %rd50, [%rd51];
	// end inline asm
	mov.b64 	%fd60, %rd50;
	add.f64 	%fd61, %fd59, %fd60;
	// begin inline asm
	ld.global.nc.u64 %rd52, [%rd103];
	// end inline asm
	mov.b64 	%fd62, %rd52;
	add.f64 	%fd63, %fd61, %fd62;
	add.s64 	%rd55, %rd103, 4096;
	// begin inline asm
	ld.global.nc.u64 %rd54, [%rd55];
	// end inline asm
	mov.b64 	%fd64, %rd54;
	add.f64 	%fd230, %fd63, %fd64;
	add.s32 	%r235, %r235, 2048;
	add.s64 	%rd103, %rd103, 16384;
	add.s32 	%r236, %r236, 2048;
	setp.lt.s32 	%p11, %r235, %r18;
	@%p11 bra 	$L__BB6_32;
$L__BB6_33:
	// begin inline asm
	mov.u32 %r45, %laneid;
	// end inline asm
	mov.b64 	%rd57, %fd230;
	mov.b64 	{%r47, %r52}, %rd57;
	mov.b32 	%r53, 1;
	mov.b32 	%r94, 31;
	mov.b32 	%r95, -1;
	// begin inline asm
	shfl.sync.down.b32 %r46, %r47, %r53, %r94, %r95;
	// end inline asm
	// begin inline asm
	shfl.sync.down.b32 %r51, %r52, %r53, %r94, %r95;
	// end inline asm
	mov.b64 	%rd58, {%r46, %r51};
	mov.b64 	%fd65, %rd58;
	setp.gt.s32 	%p12, %r45, 30;
	add.f64 	%fd66, %fd230, %fd65;
	selp.f64 	%fd67, %fd230, %fd66, %p12;
	mov.b64 	%rd59, %fd67;
	mov.b64 	{%r57, %r62}, %rd59;
	mov.b32 	%r63, 2;
	// begin inline asm
	shfl.sync.down.b32 %r56, %r57, %r63, %r94, %r95;
	// end inline asm
	// begin inline asm
	shfl.sync.down.b32 %r61, %r62, %r63, %r94, %r95;
	// end inline asm
	mov.b64 	%rd60, {%r56, %r61};
	mov.b64 	%fd68, %rd60;
	setp.gt.s32 	%p13, %r45, 29;
	add.f64 	%fd69, %fd67, %fd68;
	selp.f64 	%fd70, %fd67, %fd69, %p13;
	mov.b64 	%rd61, %fd70;
	mov.b64 	{%r67, %r72}, %rd61;
	mov.b32 	%r73, 4;
	// begin inline asm
	shfl.sync.down.b32 %r66, %r67, %r73, %r94, %r95;
	// end inline asm
	// begin inline asm
	shfl.sync.down.b32 %r71, %r72, %r73, %r94, %r95;
	// end inline asm
	mov.b64 	%rd62, {%r66, %r71};
	mov.b64 	%fd71, %rd62;
	setp.gt.s32 	%p14, %r45, 27;
	add.f64 	%fd72, %fd70, %fd71;
	selp.f64 	%fd73, %fd70, %fd72, %p14;
	mov.b64 	%rd63, %fd73;
	mov.b64 	{%r77, %r82}, %rd63;
	mov.b32 	%r83, 8;
	// begin inline asm
	shfl.sync.down.b32 %r76, %r77, %r83, %r94, %r95;
	// end inline asm
	// begin inline asm
	shfl.sync.down.b32 %r81, %r82, %r83, %r94, %r95;
	// end inline asm
	mov.b64 	%rd64, {%r76, %r81};
	mov.b64 	%fd74, %rd64;
	setp.gt.s32 	%p15, %r45, 23;
	add.f64 	%fd75, %fd73, %fd74;
	selp.f64 	%fd76, %fd73, %fd75, %p15;
	mov.b64 	%rd65, %fd76;
	mov.b64 	{%r87, %r92}, %rd65;
	mov.b32 	%r93, 16;
	// begin inline asm
	shfl.sync.down.b32 %r86, %r87, %r93, %r94, %r95;
	// end inline asm
	// begin inline asm
	shfl.sync.down.b32 %r91, %r92, %r93, %r94, %r95;
	// end inline asm
	mov.b64 	%rd66, {%r86, %r91};
	mov.b64 	%fd77, %rd66;
	setp.gt.s32 	%p16, %r45, 15;
	add.f64 	%fd26, %fd76, %fd77;
	selp.f64 	%fd231, %fd76, %fd26, %p16;
	setp.ne.s32 	%p17, %r45, 0;
	@%p17 bra 	$L__BB6_35;
	shr.u32 	%r96, %r13, 2;
	and.b32  	%r97, %r96, 248;
	mov.u32 	%r98, _ZZN3cub18CUB_300001_SM_10006detail6reduce28DeviceReduceSingleTileKernelINS2_10policy_hubIdyN4cuda3std3__44plusIdEEE10Policy1000EPdSC_iS9_ddNS7_10__identityEEEvT0_T1_T2_T3_T4_T6_E12temp_storage;
	add.s32 	%r99, %r98, %r97;
	st.shared.f64 	[%r99+16], %fd26;
$L__BB6_35:
	bar.sync 	0;
	setp.ne.s32 	%p18, %r13, 0;
	@%p18 bra 	$L__BB6_37;
	ld.shared.f64 	%fd78, [_ZZN3cub18CUB_300001_SM_10006detail6reduce28DeviceReduceSingleTileKernelINS2_10policy_hubIdyN4cuda3std3__44plusIdEEE10Policy1000EPdSC_iS9_ddNS7_10__identityEEEvT0_T1_T2_T3_T4_T6_E12temp_storage+24];
	add.f64 	%fd79, %fd231, %fd78;
	ld.shared.f64 	%fd80, [_ZZN3cub18CUB_300001_SM_10006detail6reduce28DeviceReduceSingleTileKernelINS2_10policy_hubIdyN4cuda3std3__44plusIdEEE10Policy1000EPdSC_iS9_ddNS7_10__identityEEEvT0_T1_T2_T3_T4_T6_E12temp_storage+32];
	add.f64 	%fd81, %fd79, %fd80;
	ld.shared.f64 	%fd82, [_ZZN3cub18CUB_300001_SM_10006detail6reduce28DeviceReduceSingleTileKernelINS2_10policy_hubIdyN4cuda3std3__44plusIdEEE10Policy1000EPdSC_iS9_ddNS7_10__identityEEEvT0_T1_T2_T3_T4_T6_E12temp_storage+40];
	add.f64 	%fd83, %fd81, %fd82;
	ld.shared.f64 	%fd84, [_ZZN3cub18CUB_300001_SM_10006detail6reduce28DeviceReduceSingleTileKernelINS2_10policy_hubIdyN4cuda3std3__44plusIdEEE10Policy1000EPdSC_iS9_ddNS7_10__identityEEEvT0_T1_T2_T3_T4_T6_E12temp_storage+48];
	add.f64 	%fd85, %fd83, %fd84;
	ld.shared.f64 	%fd86, [_ZZN3cub18CUB_300001_SM_10006detail6reduce28DeviceReduceSingleTileKernelINS2_10policy_hubIdyN4cuda3std3__44plusIdEEE10Policy1000EPdSC_iS9_ddNS7_10__identityEEEvT0_T1_T2_T3_T4_T6_E12temp_storage+56];
	add.f64 	%fd87, %fd85, %fd86;
	ld.shared.f64 	%fd88, [_ZZN3cub18CUB_300001_SM_10006detail6reduce28DeviceReduceSingleTileKernelINS2_10policy_hubIdyN4cuda3std3__44plusIdEEE10Policy1000EPdSC_iS9_ddNS7_10__identityEEEvT0_T1_T2_T3_T4_T6_E12temp_storage+64];
	add.f64 	%fd89, %fd87, %fd88;
	ld.shared.f64 	%fd90, [_ZZN3cub18CUB_300001_SM_10006detail6reduce28DeviceReduceSingleTileKernelINS2_10policy_hubIdyN4cuda3std3__44plusIdEEE10Policy1000EPdSC_iS9_ddNS7_10__identityEEEvT0_T1_T2_T3_T4_T6_E12temp_storage+72];
	add.f64 	%fd91, %fd89, %fd90;
	ld.shared.f64 	%fd92, [_ZZN3cub18CUB_300001_SM_10006detail6reduce28DeviceReduceSingleTileKernelINS2_10policy_hubIdyN4cuda3std3__44plusIdEEE10Policy1000EPdSC_iS9_ddNS7_10__identityEEEvT0_T1_T2_T3_T4_T6_E12temp_storage+80];
	add.f64 	%fd93, %fd91, %fd92;
	ld.shared.f64 	%fd94, [_ZZN3cub18CUB_300001_SM_10006detail6reduce28DeviceReduceSingleTileKernelINS2_10policy_hubIdyN4cuda3std3__44plusIdEEE10Policy1000EPdSC_iS9_ddNS7_10__identityEEEvT0_T1_T2_T3_T4_T6_E12temp_storage+88];
	add.f64 	%fd95, %fd93, %fd94;
	ld.shared.f64 	%fd96, [_ZZN3cub18CUB_300001_SM_10006detail6reduce28DeviceReduceSingleTileKernelINS2_10policy_hubIdyN4cuda3std3__44plusIdEEE10Policy1000EPdSC_iS9_ddNS7_10__identityEEEvT0_T1_T2_T3_T4_T6_E12temp_storage+96];
	add.f64 	%fd97, %fd95, %fd96;
	ld.shared.f64 	%fd98, [_ZZN3cub18CUB_300001_SM_10006detail6reduce28DeviceReduceSingleTileKernelINS2_10policy_hubIdyN4cuda3std3__44plusIdEEE10Policy1000EPdSC_iS9_ddNS7_10__identityEEEvT0_T1_T2_T3_T4_T6_E12temp_storage+104];
	add.f64 	%fd99, %fd97, %fd98;
	ld.shared.f64 	%fd100, [_ZZN3cub18CUB_300001_SM_10006detail6reduce28DeviceReduceSingleTileKernelINS2_10policy_hubIdyN4cuda3std3__44plusIdEEE10Policy1000EPdSC_iS9_ddNS7_10__identityEEEvT0_T1_T2_T3_T4_T6_E12temp_storage+112];
	add.f64 	%fd101, %fd99, %fd100;
	ld.shared.f64 	%fd102, [_ZZN3cub18CUB_300001_SM_10006detail6reduce28DeviceReduceSingleTileKernelINS2_10policy_hubIdyN4cuda3std3__44plusIdEEE10Policy1000EPdSC_iS9_ddNS7_10__identityEEEvT0_T1_T2_T3_T4_T6_E12temp_storage+120];
	add.f64 	%fd103, %fd101, %fd102;
	ld.shared.f64 	%fd104, [_ZZN3cub18CUB_300001_SM_10006detail6reduce28DeviceReduceSingleTileKernelINS2_10policy_hubIdyN4cuda3std3__44plusIdEEE10Policy1000EPdSC_iS9_ddNS7_10__identityEEEvT0_T1_T2_T3_T4_T6_E12temp_storage+128];
	add.f64 	%fd105, %fd103, %fd104;
	ld.shared.f64 	%fd106, [_ZZN3cub18CUB_300001_SM_10006detail6reduce28DeviceReduceSingleTileKernelINS2_10policy_hubIdyN4cuda3std3__44plusIdEEE10Policy1000EPdSC_iS9_ddNS7_10__identityEEEvT0_T1_T2_T3_T4_T6_E12temp_storage+136];
	add.f64 	%fd231, %fd105, %fd106;
$L__BB6_37:
	mov.u32 	%r223, %tid.x;
	setp.ne.s32 	%p56, %r223, 0;
	@%p56 bra 	$L__BB6_39;
	add.f64 	%fd217, %fd30, %fd231;
	st.global.f64 	[%rd1], %fd217;
$L__BB6_39:
	ret;

}
	// .globl	_ZN3cub18CUB_300001_SM_10006detail6reduce28DeviceReduceSingleTileKernelINS2_10policy_hubIfjN4cuda3std3__44plusIfEEE10Policy1000EN6thrust24THRUST_300001_SM_1000_NS6detail15normal_iteratorINSD_10device_ptrIfEEEEPfjS9_ff6squareIfEEEvT0_T1_T2_T3_T4_T6_
.visible .entry _ZN3cub18CUB_300001_SM_10006detail6reduce28DeviceReduceSingleTileKernelINS2_10policy_hubIfjN4cuda3std3__44plusIfEEE10Policy1000EN6thrust24THRUST_300001_SM_1000_NS6detail15normal_iteratorINSD_10device_ptrIfEEEEPfjS9_ff6squareIfEEEvT0_T1_T2_T3_T4_T6_(
	.param .align 8 .b8 _ZN3cub18CUB_300001_SM_10006detail6reduce28DeviceReduceSingleTileKernelINS2_10policy_hubIfjN4cuda3std3__44plusIfEEE10Policy1000EN6thrust24THRUST_300001_SM_1000_NS6detail15normal_iteratorINSD_10device_ptrIfEEEEPfjS9_ff6squareIfEEEvT0_T1_T2_T3_T4_T6__param_0[8],
	.param .u64 .ptr .align 1 _ZN3cub18CUB_300001_SM_10006detail6reduce28DeviceReduceSingleTileKernelINS2_10policy_hubIfjN4cuda3std3__44plusIfEEE10Policy1000EN6thrust24THRUST_300001_SM_1000_NS6detail15normal_iteratorINSD_10device_ptrIfEEEEPfjS9_ff6squareIfEEEvT0_T1_T2_T3_T4_T6__param_1,
	.param .u32 _ZN3cub18CUB_300001_SM_10006detail6reduce28DeviceReduceSingleTileKernelINS2_10policy_hubIfjN4cuda3std3__44plusIfEEE10Policy1000EN6thrust24THRUST_300001_SM_1000_NS6detail15normal_iteratorINSD_10device_ptrIfEEEEPfjS9_ff6squareIfEEEvT0_T1_T2_T3_T4_T6__param_2,
	.param .align 1 .b8 _ZN3cub18CUB_300001_SM_10006detail6reduce28DeviceReduceSingleTileKernelINS2_10policy_hubIfjN4cuda3std3__44plusIfEEE10Policy1000EN6thrust24THRUST_300001_SM_1000_NS6detail15normal_iteratorINSD_10device_ptrIfEEEEPfjS9_ff6squareIfEEEvT0_T1_T2_T3_T4_T6__param_3[1],
	.param .f32 _ZN3cub18CUB_300001_SM_10006detail6reduce28DeviceReduceSingleTileKernelINS2_10policy_hubIfjN4cuda3std3__44plusIfEEE10Policy1000EN6thrust24THRUST_300001_SM_1000_NS6detail15normal_iteratorINSD_10device_ptrIfEEEEPfjS9_ff6squareIfEEEvT0_T1_T2_T3_T4_T6__param_4,
	.param .align 1 .b8 _ZN3cub18CUB_300001_SM_10006detail6reduce28DeviceReduceSingleTileKernelINS2_10policy_hubIfjN4cuda3std3__44plusIfEEE10Policy1000EN6thrust24THRUST_300001_SM_1000_NS6detail15normal_iteratorINSD_10device_ptrIfEEEEPfjS9_ff6squareIfEEEvT0_T1_T2_T3_T4_T6__param_5[1]
)
.maxntid 512
.minnctapersm 1
{
	.reg .pred 	%p<67>;
	.reg .b32 	%r<211>;
	.reg .b32 	%f<400>;
	.reg .b64 	%rd<84>;
	// demoted variable
	.shared .align 4 .b8 _ZZN3cub18CUB_300001_SM_10006detail6reduce28DeviceReduceSingleTileKernelINS2_10policy_hubIfjN4cuda3std3__44plusIfEEE10Policy1000EN6thrust24THRUST_300001_SM_1000_NS6detail15normal_iteratorINSD_10device_ptrIfEEEEPfjS9_ff6squareIfEEEvT0_T1_T2_T3_T4_T6_E12temp_storage[84];
	ld.param.u64 	%rd9, [_ZN3cub18CUB_300001_SM_10006detail6reduce28DeviceReduceSingleTileKernelINS2_10policy_hubIfjN4cuda3std3__44plusIfEEE10Policy1000EN6thrust24THRUST_300001_SM_1000_NS6detail15normal_iteratorINSD_10device_ptrIfEEEEPfjS9_ff6squareIfEEEvT0_T1_T2_T3_T4_T6__param_0];
	ld.param.u64 	%rd10, [_ZN3cub18CUB_300001_SM_10006detail6reduce28DeviceReduceSingleTileKernelINS2_10policy_hubIfjN4cuda3std3__44plusIfEEE10Policy1000EN6thrust24THRUST_300001_SM_1000_NS6detail15normal_iteratorINSD_10device_ptrIfEEEEPfjS9_ff6squareIfEEEvT0_T1_T2_T3_T4_T6__param_1];
	ld.param.u32 	%r51, [_ZN3cub18CUB_300001_SM_10006detail6reduce28DeviceReduceSingleTileKernelINS2_10policy_hubIfjN4cuda3std3__44plusIfEEE10Policy1000EN6thrust24THRUST_300001_SM_1000_NS6detail15normal_iteratorINSD_10device_ptrIfEEEEPfjS9_ff6squareIfEEEvT0_T1_T2_T3_T4_T6__param_2];
	ld.param.f32 	%f42, [_ZN3cub18CUB_300001_SM_10006detail6reduce28DeviceReduceSingleTileKernelINS2_10policy_hubIfjN4cuda3std3__44plusIfEEE10Policy1000EN6thrust24THRUST_300001_SM_1000_NS6detail15normal_iteratorINSD_10device_ptrIfEEEEPfjS9_ff6squareIfEEEvT0_T1_T2_T3_T4_T6__param_4];
	cvta.to.global.u64 	%rd1, %rd10;
	setp.ne.s32 	%p1, %r51, 0;
	@%p1 bra 	$L__BB7_3;
	mov.u32 	%r193, %tid.x;
	setp.ne.s32 	%p66, %r193, 0;
	@%p66 bra 	$L__BB7_52;
	st.global.f32 	[%rd1], %f42;
	bra.uni 	$L__BB7_52;
$L__BB7_3:
	cvta.to.global.u64 	%rd2, %rd9;
	setp.gt.u32 	%p2, %r51, 8191;
	@%p2 bra 	$L__BB7_28;
	mov.u32 	%r1, %tid.x;
	setp.ge.u32 	%p24, %r1, %r51;
	mov.f32 	%f387, 0f00000000;
	mov.u32 	%r197, %r1;
	@%p24 bra 	$L__BB7_6;
	mul.wide.u32 	%rd73, %r1, 4;
	add.s64 	%rd74, %rd2, %rd73;
	ld.global.f32 	%f219, [%rd74];
	mul.f32 	%f387, %f219, %f219;
	add.s32 	%r197, %r1, 512;
$L__BB7_6:
	setp.ge.u32 	%p25, %r197, %r51;
	@%p25 bra 	$L__BB7_19;
	not.b32 	%r120, %r197;
	add.s32 	%r121, %r51, %r120;
	shr.u32 	%r122, %r121, 9;
	add.s32 	%r4, %r122, 1;
	and.b32  	%r5, %r4, 15;
	setp.lt.u32 	%p26, %r121, 7680;
	@%p26 bra 	$L__BB7_10;
	and.b32  	%r123, %r4, 16777200;
	neg.s32 	%r195, %r123;
	mul.wide.u32 	%rd75, %r197, 4;
	add.s64 	%rd76, %rd75, %rd2;
	add.s64 	%rd82, %rd76, 16384;
$L__BB7_9:
	.pragma "nounroll";
	ld.global.f32 	%f221, [%rd82+-16384];
	fma.rn.f32 	%f222, %f221, %f221, %f387;
	ld.global.f32 	%f223, [%rd82+-14336];
	fma.rn.f32 	%f224, %f223, %f223, %f222;
	ld.global.f32 	%f225, [%rd82+-12288];
	fma.rn.f32 	%f226, %f225, %f225, %f224;
	ld.global.f32 	%f227, [%rd82+-10240];
	fma.rn.f32 	%f228, %f227, %f227, %f226;
	ld.global.f32 	%f229, [%rd82+-8192];
	fma.rn.f32 	%f230, %f229, %f229, %f228;
	ld.global.f32 	%f231, [%rd82+-6144];
	fma.rn.f32 	%f232, %f231, %f231, %f230;
	ld.global.f32 	%f233, [%rd82+-4096];
	fma.rn.f32 	%f234, %f233, %f233, %f232;
	ld.global.f32 	%f235, [%rd82+-2048];
	fma.rn.f32 	%f236, %f235, %f235, %f234;
	ld.global.f32 	%f237, [%rd82];
	fma.rn.f32 	%f238, %f237, %f237, %f236;
	ld.global.f32 	%f239, [%rd82+2048];
	fma.rn.f32 	%f240, %f239, %f239, %f238;
	ld.global.f32 	%f241, [%rd82+4096];
	fma.rn.f32 	%f242, %f241, %f241, %f240;
	ld.global.f32 	%f243, [%rd82+6144];
	fma.rn.f32 	%f244, %f243, %f243, %f242;
	ld.global.f32 	%f245, [%rd82+8192];
	fma.rn.f32 	%f246, %f245, %f245, %f244;
	ld.global.f32 	%f247, [%rd82+10240];
	fma.rn.f32 	%f248, %f247, %f247, %f246;
	ld.global.f32 	%f249, [%rd82+12288];
	fma.rn.f32 	%f250, %f249, %f249, %f248;
	ld.global.f32 	%f251, [%rd82+14336];
	fma.rn.f32 	%f387, %f251, %f251, %f250;
	add.s32 	%r197, %r197, 8192;
	add.s32 	%r195, %r195, 16;
	add.s64 	%rd82, %rd82, 32768;
	setp.ne.s32 	%p27, %r195, 0;
	@%p27 bra 	$L__BB7_9;
$L__BB7_10:
	setp.eq.s32 	%p28, %r5, 0;
	@%p28 bra 	$L__BB7_19;
	and.b32  	%r12, %r4, 7;
	setp.lt.u32 	%p29, %r5, 8;
	@%p29 bra 	$L__BB7_13;
	mul.wide.u32 	%rd77, %r197, 4;
	add.s64 	%rd78, %rd2, %rd77;
	ld.global.f32 	%f253, [%rd78];
	fma.rn.f32 	%f254, %f253, %f253, %f387;
	ld.global.f32 	%f255, [%rd78+2048];
	fma.rn.f32 	%f256, %f255, %f255, %f254;
	ld.global.f32 	%f257, [%rd78+4096];
	fma.rn.f32 	%f258, %f257, %f257, %f256;
	ld.global.f32 	%f259, [%rd78+6144];
	fma.rn.f32 	%f260, %f259, %f259, %f258;
	ld.global.f32 	%f261, [%rd78+8192];
	fma.rn.f32 	%f262, %f261, %f261, %f260;
	ld.global.f32 	%f263, [%rd78+10240];
	fma.rn.f32 	%f264, %f263, %f263, %f262;
	ld.global.f32 	%f265, [%rd78+12288];
	fma.rn.f32 	%f266, %f265, %f265, %f264;
	ld.global.f32 	%f267, [%rd78+14336];
	fma.rn.f32 	%f387, %f267, %f267, %f266;
	add.s32 	%r197, %r197, 4096;
$L__BB7_13:
	setp.eq.s32 	%p30, %r12, 0;
	@%p30 bra 	$L__BB7_19;
	and.b32  	%r15, %r4, 3;
	setp.lt.u32 	%p31, %r12, 4;
	@%p31 bra 	$L__BB7_16;
	mul.wide.u32 	%rd79, %r197, 4;
	add.s64 	%rd80, %rd2, %rd79;
	ld.global.f32 	%f269, [%rd80];
	fma.rn.f32 	%f270, %f269, %f269, %f387;
	ld.global.f32 	%f271, [%rd80+2048];
	fma.rn.f32 	%f272, %f271, %f271, %f270;
	ld.global.f32 	%f273, [%rd80+4096];
	fma.rn.f32 	%f274, %f273, %f273, %f272;
	ld.global.f32 	%f275, [%rd80+6144];
	fma.rn.f32 	%f387, %f275, %f275, %f274;
	add.s32 	%r197, %r197, 2048;
$L__BB7_16:
	setp.eq.s32 	%p32, %r15, 0;
	@%p32 bra 	$L__BB7_19;
	mul.wide.u32 	%rd81, %r197, 4;
	add.s64 	%rd83, %rd2, %rd81;
	neg.s32 	%r200, %r15;
$L__BB7_18:
	.pragma "nounroll";
	ld.global.f32 	%f276, [%rd83];
	fma.rn.f32 	%f387, %f276, %f276, %f387;
	add.s64 	%rd83, %rd83, 2048;
	add.s32 	%r200, %r200, 1;
	setp.ne.s32 	%p33, %r200, 0;
	@%p33 bra 	$L__BB7_18;
$L__BB7_19:
	setp.lt.u32 	%p34, %r51, 512;
	@%p34 bra 	$L__BB7_24;
	// begin inline asm
	mov.u32 %r162, %laneid;
	// end inline asm
	mov.b32 	%r164, %f387;
	mov.b32 	%r165, 1;
	mov.b32 	%r186, 31;
	mov.b32 	%r187, -1;
	// begin inline asm
	shfl.sync.down.b32 %r163, %r164, %r165, %r186, %r187;
	// end inline asm
	setp.gt.s32 	%p58, %r162, 30;
	mov.b32 	%f335, %r163;
	add.f32 	%f336, %f387, %f335;
	selp.f32 	%f337, %f387, %f336, %p58;
	mov.b32 	%r169, %f337;
	mov.b32 	%r170, 2;
	// begin inline asm
	shfl.sync.down.b32 %r168, %r169, %r170, %r186, %r187;
	// end inline asm
	setp.gt.s32 	%p59, %r162, 29;
	mov.b32 	%f338, %r168;
	add.f32 	%f339, %f337, %f338;
	selp.f32 	%f340, %f337, %f339, %p59;
	mov.b32 	%r174, %f340;
	mov.b32 	%r175, 4;
	// begin inline asm
	shfl.sync.down.b32 %r173, %r174, %r175, %r186, %r187;
	// end inline asm
	setp.gt.s32 	%p60, %r162, 27;
	mov.b32 	%f341, %r173;
	add.f32 	%f342, %f340, %f341;
	selp.f32 	%f343, %f340, %f342, %p60;
	mov.b32 	%r179, %f343;
	mov.b32 	%r180, 8;
	// begin inline asm
	shfl.sync.down.b32 %r178, %r179, %r180, %r186, %r187;
	// end inline asm
	setp.gt.s32 	%p61, %r162, 23;
	mov.b32 	%f344, %r178;
	add.f32 	%f345, %f343, %f344;
	selp.f32 	%f346, %f343, %f345, %p61;
	mov.b32 	%r184, %f346;
	mov.b32 	%r185, 16;
	// begin inline asm
	shfl.sync.down.b32 %r183, %r184, %r185, %r186, %r187;
	// end inline asm
	setp.gt.s32 	%p62, %r162, 15;
	mov.b32 	%f347, %r183;
	add.f32 	%f16, %f346, %f347;
	selp.f32 	%f399, %f346, %f16, %p62;
	setp.ne.s32 	%p63, %r162, 0;
	@%p63 bra 	$L__BB7_22;
	shr.u32 	%r188, %r1, 3;
	and.b32  	%r189, %r188, 124;
	mov.u32 	%r190, _ZZN3cub18CUB_300001_SM_10006detail6reduce28DeviceReduceSingleTileKernelINS2_10policy_hubIfjN4cuda3std3__44plusIfEEE10Policy1000EN6thrust24THRUST_300001_SM_1000_NS6detail15normal_iteratorINSD_10device_ptrIfEEEEPfjS9_ff6squareIfEEEvT0_T1_T2_T3_T4_T6_E12temp_storage;
	add.s32 	%r191, %r190, %r189;
	st.shared.f32 	[%r191+16], %f16;
$L__BB7_22:
	bar.sync 	0;
	setp.ne.s32 	%p64, %r1, 0;
	@%p64 bra 	$L__BB7_50;
	ld.shared.f32 	%f348, [_ZZN3cub18CUB_300001_SM_10006detail6reduce28DeviceReduceSingleTileKernelINS2_10policy_hubIfjN4cuda3std3__44plusIfEEE10Policy1000EN6thrust24THRUST_300001_SM_1000_NS6detail15normal_iteratorINSD_10device_ptrIfEEEEPfjS9_ff6squareIfEEEvT0_T1_T2_T3_T4_T6_E12temp_storage+20];
	add.f32 	%f349, %f399, %f348;
	ld.shared.f32 	%f350, [_ZZN3cub18CUB_300001_SM_10006detail6reduce28DeviceReduceSingleTileKernelINS2_10policy_hubIfjN4cuda3std3__44plusIfEEE10Policy1000EN6thrust24THRUST_300001_SM_1000_NS6detail15normal_iteratorINSD_10device_ptrIfEEEEPfjS9_ff6squareIfEEEvT0_T1_T2_T3_T4_T6_E12temp_storage+24];
	add.f32 	%f351, %f349, %f350;
	ld.shared.f32 	%f352, [_ZZN3cub18CUB_300001_SM_10006detail6reduce28DeviceReduceSingleTileKernelINS2_10policy_hubIfjN4cuda3std3__44plusIfEEE10Policy1000EN6thrust24THRUST_300001_SM_1000_NS6detail15normal_iteratorINSD_10device_ptrIfEEEEPfjS9_ff6squareIfEEEvT0_T1_T2_T3_T4_T6_E12temp_storage+28];
	add.f32 	%f353, %f351, %f352;
	ld.shared.f32 	%f354, [_ZZN3cub18CUB_300001_SM_10006detail6reduce28DeviceReduceSingleTileKernelINS2_10policy_hubIfjN4cuda3std3__44plusIfEEE10Policy1000EN6thrust24THRUST_300001_SM_1000_NS6detail15normal_iteratorINSD_10device_ptrIfEEEEPfjS9_ff6squareIfEEEvT0_T1_T2_T3_T4_T6_E12temp_storage+32];
	add.f32 	%f355, %f353, %f354;
	ld.shared.f32 	%f356, [_ZZN3cub18CUB_300001_SM_10006detail6reduce28DeviceReduceSingleTileKernelINS2_10policy_hubIfjN4cuda3std3__44plusIfEEE10Policy1000EN6thrust24THRUST_300001_SM_1000_NS6detail15normal_iteratorINSD_10device_ptrIfEEEEPfjS9_ff6squareIfEEEvT0_T1_T2_T3_T4_T6_E12temp_storage+36];
	add.f32 	%f357, %f355, %f356;
	ld.shared.f32 	%f358, [_ZZN3cub18CUB_300001_SM_10006detail6reduce28DeviceReduceSingleTileKernelINS2_10policy_hubIfjN4cuda3std3__44plusIfEEE10Policy1000EN6thrust24THRUST_300001_SM_1000_NS6detail15normal_iteratorINSD_10device_ptrIfEEEEPfjS9_ff6squareIfEEEvT0_T1_T2_T3_T4_T6_E12temp_storage+40];
	add.f32 	%f359, %f357, %f358;
	ld.shared.f32 	%f360, [_ZZN3cub18CUB_300001_SM_10006detail6reduce28DeviceReduceSingleTileKernelINS2_10policy_hubIfjN4cuda3std3__44plusIfEEE10Policy1000EN6thrust24THRUST_300001_SM_1000_NS6detail15normal_iteratorINSD_10device_ptrIfEEEEPfjS9_ff6squareIfEEEvT0_T1_T2_T3_T4_T6_E12temp_storage+44];
	add.f32 	%f361, %f359, %f360;
	ld.shared.f32 	%f362, [_ZZN3cub18CUB_300001_SM_10006detail6reduce28DeviceReduceSingleTileKernelINS2_10policy_hubIfjN4cuda3std3__44plusIfEEE10Policy1000EN6thrust24THRUST_300001_SM_1000_NS6detail15normal_iteratorINSD_10device_ptrIfEEEEPfjS9_ff6squareIfEEEvT0_T1_T2_T3_T4_T6_E12temp_storage+48];
	add.f32 	%f363, %f361, %f362;
	ld.shared.f32 	%f364, [_ZZN3cub18CUB_300001_SM_10006detail6reduce28DeviceReduceSingleTileKernelINS2_10policy_hubIfjN4cuda3std3__44plusIfEEE10Policy1000EN6thrust24THRUST_300001_SM_1000_NS6detail15normal_iteratorINSD_10device_ptrIfEEEEPfjS9_ff6squareIfEEEvT0_T1_T2_T3_T4_T6_E12temp_storage+52];
	add.f32 	%f365, %f363, %f364;
	ld.shared.f32 	%f366, [_ZZN3cub18CUB_300001_SM_10006detail6reduce28DeviceReduceSingleTileKernelINS2_10policy_hubIfjN4cuda3std3__44plusIfEEE10Policy1000EN6thrust24THRUST_300001_SM_1000_NS6detail15normal_iteratorINSD_10device_ptrIfEEEEPfjS9_ff6squareIfEEEvT0_T1_T2_T3_T4_T6_E12temp_storage+56];
	add.f32 	%f367, %f365, %f366;
	ld.shared.f32 	%f368, [_ZZN3cub18CUB_300001_SM_10006detail6reduce28DeviceReduceSingleTileKernelINS2_10policy_hubIfjN4cuda3std3__44plusIfEEE10Policy1000EN6thrust24THRUST_300001_SM_1000_NS6detail15normal_iteratorINSD_10device_ptrIfEEEEPfjS9_ff6squareIfEEEvT0_T1_T2_T3_T4_T6_E12temp_storage+60];
	add.f32 	%f369, %f367, %f368;
	ld.shared.f32 	%f370, [_ZZN3cub18CUB_300001_SM_10006detail6reduce28DeviceReduceSingleTileKernelINS2_10policy_hubIfjN4cuda3std3__44plusIfEEE10Policy1000EN6thrust24THRUST_300001_SM_1000_NS6detail15normal_iteratorINSD_10device_ptrIfEEEEPfjS9_ff6squareIfEEEvT0_T1_T2_T3_T4_T6_E12temp_storage+64];
	add.f32 	%f371, %f369, %f370;
	ld.shared.f32 	%f372, [_ZZN3cub18CUB_300001_SM_10006detail6reduce28DeviceReduceSingleTileKernelINS2_10policy_hubIfjN4cuda3std3__44plusIfEEE10Policy1000EN6thrust24THRUST_300001_SM_1000_NS6detail15normal_iteratorINSD_10device_ptrIfEEEEPfjS9_ff6squareIfEEEvT0_T1_T2_T3_T4_T6_E12temp_storage+68];
	add.f32 	%f373, %f371, %f372;
	ld.shared.f32 	%f374, [_ZZN3cub18CUB_300001_SM_10006detail6reduce28DeviceReduceSingleTileKernelINS2_10policy_hubIfjN4cuda3std3__44plusIfEEE10Policy1000EN6thrust24THRUST_300001_SM_1000_NS6detail15normal_iteratorINSD_10device_ptrIfEEEEPfjS9_ff6squareIfEEEvT0_T1_T2_T3_T4_T6_E12temp_storage+72];
	add.f32 	%f375, %f373, %f374;
	ld.shared.f32 	%f376, [_ZZN3cub18CUB_300001_SM_10006detail6reduce28DeviceReduceSingleTileKernelINS2_10policy_hubIfjN4cuda3std3__44plusIfEEE10Policy1000EN6thrust24THRUST_300001_SM_1000_NS6detail15normal_iteratorINSD_10device_ptrIfEEEEPfjS9_ff6squareIfEEEvT0_T1_T2_T3_T4_T6_E12temp_storage+76];
	add.f32 	%f399, %f375, %f376;
	bra.uni 	$L__BB7_50;
$L__BB7_24:
	// begin inline asm
	mov.u32 %r124, %laneid;
	// end inline asm
	and.b32  	%r150, %r1, 992;
	add.s32 	%r151, %r150, 32;
	setp.gt.u32 	%p35, %r151, %r51;
	not.b32 	%r152, %r150;
	add.s32 	%r153, %r51, %r152;
	selp.b32 	%r148, %r153, 31, %p35;
	mov.b32 	%r126, %f387;
	mov.b32 	%r127, 1;
	mov.b32 	%r149, -1;
	// begin inline asm
	shfl.sync.down.b32 %r125, %r126, %r127, %r148, %r149;
	// end inline asm
	setp.lt.s32 	%p36, %r124, %r148;
	mov.b32 	%f277, %r125;
	add.f32 	%f278, %f387, %f277;
	selp.f32 	%f279, %f278, %f387, %p36;
	mov.b32 	%r131, %f279;
	mov.b32 	%r132, 2;
	// begin inline asm
	shfl.sync.down.b32 %r130, %r131, %r132, %r148, %r149;
	// end inline asm
	add.s32 	%r154, %r124, 2;
	setp.gt.s32 	%p37, %r154, %r148;
	mov.b32 	%f280, %r130;
	add.f32 	%f281, %f279, %f280;
	selp.f32 	%f282, %f279, %f281, %p37;
	mov.b32 	%r136, %f282;
	mov.b32 	%r137, 4;
	// begin inline asm
	shfl.sync.down.b32 %r135, %r136, %r137, %r148, %r149;
	// end inline asm
	add.s32 	%r155, %r124, 4;
	setp.gt.s32 	%p38, %r155, %r148;
	mov.b32 	%f283, %r135;
	add.f32 	%f284, %f282, %f283;
	selp.f32 	%f285, %f282, %f284, %p38;
	mov.b32 	%r141, %f285;
	mov.b32 	%r142, 8;
	// begin inline asm
	shfl.sync.down.b32 %r140, %r141, %r142, %r148, %r149;
	// end inline asm
	add.s32 	%r156, %r124, 8;
	setp.gt.s32 	%p39, %r156, %r148;
	mov.b32 	%f286, %r140;
	add.f32 	%f287, %f285, %f286;
	selp.f32 	%f288, %f285, %f287, %p39;
	mov.b32 	%r146, %f288;
	mov.b32 	%r147, 16;
	// begin inline asm
	shfl.sync.down.b32 %r145, %r146, %r147, %r148, %r149;
	// end inline asm
	add.s32 	%r157, %r124, 16;
	setp.gt.s32 	%p40, %r157, %r148;
	mov.b32 	%f289, %r145;
	add.f32 	%f290, %f288, %f289;
	selp.f32 	%f399, %f288, %f290, %p40;
	setp.ne.s32 	%p41, %r124, 0;
	@%p41 bra 	$L__BB7_26;
	shr.u32 	%r158, %r1, 3;
	and.b32  	%r159, %r158, 124;
	mov.u32 	%r160, _ZZN3cub18CUB_300001_SM_10006detail6reduce28DeviceReduceSingleTileKernelINS2_10policy_hubIfjN4cuda3std3__44plusIfEEE10Policy1000EN6thrust24THRUST_300001_SM_1000_NS6detail15normal_iteratorINSD_10device_ptrIfEEEEPfjS9_ff6squareIfEEEvT0_T1_T2_T3_T4_T6_E12temp_storage;
	add.s32 	%r161, %r160, %r159;
	st.shared.f32 	[%r161+16], %f399;
$L__BB7_26:
	bar.sync 	0;
	setp.ne.s32 	%p42, %r1, 0;
	@%p42 bra 	$L__BB7_50;
	setp.gt.u32 	%p43, %r51, 32;
	ld.shared.f32 	%f291, [_ZZN3cub18CUB_300001_SM_10006detail6reduce28DeviceReduceSingleTileKernelINS2_10policy_hubIfjN4cuda3std3__44plusIfEEE10Policy1000EN6thrust24THRUST_300001_SM_1000_NS6detail15normal_iteratorINSD_10device_ptrIfEEEEPfjS9_ff6squareIfEEEvT0_T1_T2_T3_T4_T6_E12temp_storage+20];
	add.f32 	%f292, %f399, %f291;
	selp.f32 	%f293, %f292, %f399, %p43;
	setp.gt.u32 	%p44, %r51, 64;
	ld.shared.f32 	%f294, [_ZZN3cub18CUB_300001_SM_10006detail6reduce28DeviceReduceSingleTileKernelINS2_10policy_hubIfjN4cuda3std3__44plusIfEEE10Policy1000EN6thrust24THRUST_300001_SM_1000_NS6detail15normal_iteratorINSD_10device_ptrIfEEEEPfjS9_ff6squareIfEEEvT0_T1_T2_T3_T4_T6_E12temp_storage+24];
	add.f32 	%f295, %f294, %f293;
	selp.f32 	%f296, %f295, %f293, %p44;
	setp.gt.u32 	%p45, %r51, 96;
	ld.shared.f32 	%f297, [_ZZN3cub18CUB_300001_SM_10006detail6reduce28DeviceReduceSingleTileKernelINS2_10policy_hubIfjN4cuda3std3__44plusIfEEE10Policy1000EN6thrust24THRUST_300001_SM_1000_NS6detail15normal_iteratorINSD_10device_ptrIfEEEEPfjS9_ff6squareIfEEEvT0_T1_T2_T3_T4_T6_E12temp_storage+28];
	add.f32 	%f298, %f297, %f296;
	selp.f32 	%f299, %f298, %f296, %p45;
	setp.gt.u32 	%p46, %r51, 128;
	ld.shared.f32 	%f300, [_ZZN3cub18CUB_300001_SM_10006detail6reduce28DeviceReduceSingleTileKernelINS2_10policy_hubIfjN4cuda3std3__44plusIfEEE10Policy1000EN6thrust24THRUST_300001_SM_1000_NS6detail15normal_iteratorINSD_10device_ptrIfEEEEPfjS9_ff6squareIfEEEvT0_T1_T2_T3_T4_T6_E12temp_storage+32];
	add.f32 	%f301, %f300, %f299;
	selp.f32 	%f302, %f301, %f299, %p46;
	setp.gt.u32 	%p47, %r51, 160;
	ld.shared.f32 	%f303, [_ZZN3cub18CUB_300001_SM_10006detail6reduce28DeviceReduceSingleTileKernelINS2_10policy_hubIfjN4cuda3std3__44plusIfEEE10Policy1000EN6thrust24THRUST_300001_SM_1000_NS6detail15normal_iteratorINSD_10device_ptrIfEEEEPfjS9_ff6squareIfEEEvT0_T1_T2_T3_T4_T6_E12temp_storage+36];
	add.f32 	%f304, %f303, %f302;
	selp.f32 	%f305, %f304, %f302, %p47;
	setp.gt.u32 	%p48, %r51, 192;
	ld.shared.f32 	%f306, [_ZZN3cub18CUB_300001_SM_10006detail6reduce28DeviceReduceSingleTileKernelINS2_10policy_hubIfjN4cuda3std3__44plusIfEEE10Policy1000EN6thrust24THRUST_300001_SM_1000_NS6detail15normal_iteratorINSD_10device_ptrIfEEEEPfjS9_ff6squareIfEEEvT0_T1_T2_T3_T4_T6_E12temp_storage+40];
	add.f32 	%f307, %f306, %f305;
	selp.f32 	%f308, %f307, %f305, %p48;
	setp.gt.u32 	%p49, %r51, 224;
	ld.shared.f32 	%f309, [_ZZN3cub18CUB_300001_SM_10006detail6reduce28DeviceReduceSingleTileKernelINS2_10policy_hubIfjN4cuda3std3__44plusIfEEE10Policy1000EN6thrust24THRUST_300001_SM_1000_NS6detail15normal_iteratorINSD_10device_ptrIfEEEEPfjS9_ff6squareIfEEEvT0_T1_T2_T3_T4_T6_E12temp_storage+44];
	add.f32 	%f310, %f309, %f308;
	selp.f32 	%f311, %f310, %f308, %p49;
	setp.gt.u32 	%p50, %r51, 256;
	ld.shared.f32 	%f312, [_ZZN3cub18CUB_300001_SM_10006detail6reduce28DeviceReduceSingleTileKernelINS2_10policy_hubIfjN4cuda3std3__44plusIfEEE10Policy1000EN6thrust24THRUST_300001_SM_1000_NS6detail15normal_iteratorINSD_10device_ptrIfEEEEPfjS9_ff6squareIfEEEvT0_T1_T2_T3_T4_T6_E12temp_storage+48];
	add.f32 	%f313, %f312, %f311;
	selp.f32 	%f314, %f313, %f311, %p50;
	setp.gt.u32 	%p51, %r51, 288;
	ld.shared.f32 	%f315, [_ZZN3cub18CUB_300001_SM_10006detail6reduce28DeviceReduceSingleTileKernelINS2_10policy_hubIfjN4cuda3std3__44plusIfEEE10Policy1000EN6thrust24THRUST_300001_SM_1000_NS6detail15normal_iteratorINSD_10device_ptrIfEEEEPfjS9_ff6squareIfEEEvT0_T1_T2_T3_T4_T6_E12temp_storage+52];
	add.f32 	%f316, %f315, %f314;
	selp.f32 	%f317, %f316, %f314, %p51;
	setp.gt.u32 	%p52, %r51, 320;
	ld.shared.f32 	%f318, [_ZZN3cub18CUB_300001_SM_10006detail6reduce28DeviceReduceSingleTileKernelINS2_10policy_hubIfjN4cuda3std3__44plusIfEEE10Policy1000EN6thrust24THRUST_300001_SM_1000_NS6detail15normal_iteratorINSD_10device_ptrIfEEEEPfjS9_ff6squareIfEEEvT0_T1_T2_T3_T4_T6_E12temp_storage+56];
	add.f32 	%f319, %f318, %f317;
	selp.f32 	%f320, %f319, %f317, %p52;
	setp.gt.u32 	%p53, %r51, 352;
	ld.shared.f32 	%f321, [_ZZN3cub18CUB_300001_SM_10006detail6reduce28DeviceReduceSingleTileKernelINS2_10policy_hubIfjN4cuda3std3__44plusIfEEE10Policy1000EN6thrust24THRUST_300001_SM_1000_NS6detail15normal_iteratorINSD_10device_ptrIfEEEEPfjS9_ff6squareIfEEEvT0_T1_T2_T3_T4_T6_E12temp_storage+60];
	add.f32 	%f322, %f321, %f320;
	selp.f32 	%f323, %f322, %f320, %p53;
	setp.gt.u32 	%p54, %r51, 384;
	ld.shared.f32 	%f324, [_ZZN3cub18CUB_300001_SM_10006detail6reduce28DeviceReduceSingleTileKernelINS2_10policy_hubIfjN4cuda3std3__44plusIfEEE10Policy1000EN6thrust24THRUST_300001_SM_1000_NS6detail15normal_iteratorINSD_10device_ptrIfEEEEPfjS9_ff6squareIfEEEvT0_T1_T2_T3_T4_T6_E12temp_storage+64];
	add.f32 	%f325, %f324, %f323;
	selp.f32 	%f326, %f325, %f323, %p54;
	setp.gt.u32 	%p55, %r51, 416;
	ld.shared.f32 	%f327, [_ZZN3cub18CUB_300001_SM_10006detail6reduce28DeviceReduceSingleTileKernelINS2_10policy_hubIfjN4cuda3std3__44plusIfEEE10Policy1000EN6thrust24THRUST_300001_SM_1000_NS6detail15normal_iteratorINSD_10device_ptrIfEEEEPfjS9_ff6squareIfEEEvT0_T1_T2_T3_T4_T6_E12temp_storage+68];
	add.f32 	%f328, %f327, %f326;
	selp.f32 	%f329, %f328, %f326, %p55;
	setp.gt.u32 	%p56, %r51, 448;
	ld.shared.f32 	%f330, [_ZZN3cub18CUB_300001_SM_10006detail6reduce28DeviceReduceSingleTileKernelINS2_10policy_hubIfjN4cuda3std3__44plusIfEEE10Policy1000EN6thrust24THRUST_300001_SM_1000_NS6detail15normal_iteratorINSD_10device_ptrIfEEEEPfjS9_ff6squareIfEEEvT0_T1_T2_T3_T4_T6_E12temp_storage+72];
	add.f32 	%f331, %f330, %f329;
	selp.f32 	%f332, %f331, %f329, %p56;
	setp.gt.u32 	%p57, %r51, 480;
	ld.shared.f32 	%f333, [_ZZN3cub18CUB_300001_SM_10006detail6reduce28DeviceReduceSingleTileKernelINS2_10policy_hubIfjN4cuda3std3__44plusIfEEE10Policy1000EN6thrust24THRUST_300001_SM_1000_NS6detail15normal_iteratorINSD_10device_ptrIfEEEEPfjS9_ff6squareIfEEEvT0_T1_T2_T3_T4_T6_E12temp_storage+76];
	add.f32 	%f334, %f333, %f332;
	selp.f32 	%f399, %f334, %f332, %p57;
	bra.uni 	$L__BB7_50;
$L__BB7_28:
	mov.u32 	%r21, %tid.x;
	mul.wide.u32 	%rd11, %r21, 4;
	add.s64 	%rd12, %rd2, %rd11;
	ld.global.f32 	%f43, [%rd12];
	ld.global.f32 	%f44, [%rd12+2048];
	mul.f32 	%f45, %f44, %f44;
	ld.global.f32 	%f46, [%rd12+4096];
	ld.global.f32 	%f47, [%rd12+6144];
	mul.f32 	%f48, %f47, %f47;
	ld.global.f32 	%f49, [%rd12+8192];
	ld.global.f32 	%f50, [%rd12+10240];
	mul.f32 	%f51, %f50, %f50;
	ld.global.f32 	%f52, [%rd12+12288];
	ld.global.f32 	%f53, [%rd12+14336];
	mul.f32 	%f54, %f53, %f53;
	ld.global.f32 	%f55, [%rd12+16384];
	ld.global.f32 	%f56, [%rd12+18432];
	mul.f32 	%f57, %f56, %f56;
	ld.global.f32 	%f58, [%rd12+20480];
	ld.global.f32 	%f59, [%rd12+22528];
	mul.f32 	%f60, %f59, %f59;
	ld.global.f32 	%f61, [%rd12+24576];
	ld.global.f32 	%f62, [%rd12+26624];
	mul.f32 	%f63, %f62, %f62;
	ld.global.f32 	%f64, [%rd12+28672];
	ld.global.f32 	%f65, [%rd12+30720];
	mul.f32 	%f66, %f65, %f65;
	fma.rn.f32 	%f67, %f43, %f43, %f45;
	fma.rn.f32 	%f68, %f46, %f46, %f48;
	fma.rn.f32 	%f69, %f49, %f49, %f51;
	fma.rn.f32 	%f70, %f52, %f52, %f54;
	fma.rn.f32 	%f71, %f55, %f55, %f57;
	fma.rn.f32 	%f72, %f58, %f58, %f60;
	fma.rn.f32 	%f73, %f61, %f61, %f63;
	fma.rn.f32 	%f74, %f64, %f64, %f66;
	add.f32 	%f75, %f67, %f68;
	add.f32 	%f76, %f69, %f70;
	add.f32 	%f77, %f71, %f72;
	add.f32 	%f78, %f73, %f74;
	add.f32 	%f79, %f75, %f76;
	add.f32 	%f80, %f77, %f78;
	add.f32 	%f398, %f79, %f80;
	add.s32 	%r22, %r51, -8192;
	setp.lt.u32 	%p3, %r22, 8192;
	mov.b32 	%r202, 8192;
	@%p3 bra 	$L__BB7_32;
	mov.b32 	%r202, 8192;
$L__BB7_30:
	add.s32 	%r54, %r21, %r202;
	mul.wide.u32 	%rd13, %r54, 4;
	add.s64 	%rd14, %rd2, %rd13;
	ld.global.f32 	%f81, [%rd14];
	ld.global.f32 	%f82, [%rd14+2048];
	ld.global.f32 	%f83, [%rd14+4096];
	mul.f32 	%f84, %f83, %f83;
	ld.global.f32 	%f85, [%rd14+6144];
	ld.global.f32 	%f86, [%rd14+8192];
	mul.f32 	%f87, %f86, %f86;
	ld.global.f32 	%f88, [%rd14+10240];
	ld.global.f32 	%f89, [%rd14+12288];
	mul.f32 	%f90, %f89, %f89;
	ld.global.f32 	%f91, [%rd14+14336];
	ld.global.f32 	%f92, [%rd14+16384];
	mul.f32 	%f93, %f92, %f92;
	ld.global.f32 	%f94, [%rd14+18432];
	ld.global.f32 	%f95, [%rd14+20480];
	mul.f32 	%f96, %f95, %f95;
	ld.global.f32 	%f97, [%rd14+22528];
	ld.global.f32 	%f98, [%rd14+24576];
	mul.f32 	%f99, %f98, %f98;
	ld.global.f32 	%f100, [%rd14+26624];
	ld.global.f32 	%f101, [%rd14+28672];
	mul.f32 	%f102, %f101, %f101;
	ld.global.f32 	%f103, [%rd14+30720];
	fma.rn.f32 	%f104, %f81, %f81, %f398;
	fma.rn.f32 	%f105, %f82, %f82, %f84;
	fma.rn.f32 	%f106, %f85, %f85, %f87;
	fma.rn.f32 	%f107, %f88, %f88, %f90;
	fma.rn.f32 	%f108, %f91, %f91, %f93;
	fma.rn.f32 	%f109, %f94, %f94, %f96;
	fma.rn.f32 	%f110, %f97, %f97, %f99;
	fma.rn.f32 	%f111, %f100, %f100, %f102;
	add.f32 	%f112, %f104, %f105;
	add.f32 	%f113, %f106, %f107;
	add.f32 	%f114, %f108, %f109;
	add.f32 	%f115, %f110, %f111;
	add.f32 	%f116, %f112, %f113;
	add.f32 	%f117, %f114, %f115;
	add.f32 	%f118, %f116, %f117;
	fma.rn.f32 	%f398, %f103, %f103, %f118;
	sub.s32 	%r55, %r51, %r202;
	setp.lt.u32 	%p4, %r55, 8192;
	@%p4 bra 	$L__BB7_46;
	add.s32 	%r202, %r202, 8192;
	setp.le.u32 	%p5, %r202, %r22;
	@%p5 bra 	$L__BB7_30;
$L__BB7_32:
	setp.le.u32 	%p6, %r51, %r202;
	sub.s32 	%r56, %r51, %r202;
	setp.ge.s32 	%p7, %r21, %r56;
	or.pred  	%p8, %p6, %p7;
	@%p8 bra 	$L__BB7_46;
	not.b32 	%r58, %r21;
	add.s32 	%r59, %r51, %r58;
	sub.s32 	%r60, %r59, %r202;
	shr.u32 	%r61, %r60, 9;
	add.s32 	%r26, %r61, 1;
	and.b32  	%r27, %r26, 15;
	setp.lt.u32 	%p9, %r60, 7680;
	mov.u32 	%r207, %r21;
	@%p9 bra 	$L__BB7_37;
	or.b32  	%r205, %r21, 4096;
	add.s32 	%r204, %r21, %r202;
	and.b32  	%r62, %r26, 16777200;
	neg.s32 	%r203, %r62;
$L__BB7_35:
	.pragma "nounroll";
	mul.wide.u32 	%rd15, %r204, 4;
	add.s64 	%rd16, %rd2, %rd15;
	ld.global.f32 	%f120, [%rd16];
	fma.rn.f32 	%f121, %f120, %f120, %f398;
	add.s32 	%r63, %r204, 512;
	mul.wide.u32 	%rd17, %r63, 4;
	add.s64 	%rd18, %rd2, %rd17;
	ld.global.f32 	%f122, [%rd18];
	fma.rn.f32 	%f123, %f122, %f122, %f121;
	add.s32 	%r64, %r204, 1024;
	mul.wide.u32 	%rd19, %r64, 4;
	add.s64 	%rd20, %rd2, %rd19;
	ld.global.f32 	%f124, [%rd20];
	fma.rn.f32 	%f125, %f124, %f124, %f123;
	add.s32 	%r65, %r204, 1536;
	mul.wide.u32 	%rd21, %r65, 4;
	add.s64 	%rd22, %rd2, %rd21;
	ld.global.f32 	%f126, [%rd22];
	fma.rn.f32 	%f127, %f126, %f126, %f125;
	add.s32 	%r66, %r204, 2048;
	mul.wide.u32 	%rd23, %r66, 4;
	add.s64 	%rd24, %rd2, %rd23;
	ld.global.f32 	%f128, [%rd24];
	fma.rn.f32 	%f129, %f128, %f128, %f127;
	add.s32 	%r67, %r204, 2560;
	mul.wide.u32 	%rd25, %r67, 4;
	add.s64 	%rd26, %rd2, %rd25;
	ld.global.f32 	%f130, [%rd26];
	fma.rn.f32 	%f131, %f130, %f130, %f129;
	add.s32 	%r68, %r204, 3072;
	mul.wide.u32 	%rd27, %r68, 4;
	add.s64 	%rd28, %rd2, %rd27;
	ld.global.f32 	%f132, [%rd28];
	fma.rn.f32 	%f133, %f132, %f132, %f131;
	add.s32 	%r69, %r204, 3584;
	mul.wide.u32 	%rd29, %r69, 4;
	add.s64 	%rd30, %rd2, %rd29;
	ld.global.f32 	%f134, [%rd30];
	fma.rn.f32 	%f135, %f134, %f134, %f133;
	add.s32 	%r70, %r204, 4096;
	mul.wide.u32 	%rd31, %r70, 4;
	add.s64 	%rd32, %rd2, %rd31;
	ld.global.f32 	%f136, [%rd32];
	fma.rn.f32 	%f137, %f136, %f136, %f135;
	add.s32 	%r71, %r204, 4608;
	mul.wide.u32 	%rd33, %r71, 4;
	add.s64 	%rd34, %rd2, %rd33;
	ld.global.f32 	%f138, [%rd34];
	fma.rn.f32 	%f139, %f138, %f138, %f137;
	add.s32 	%r72, %r204, 5120;
	mul.wide.u32 	%rd35, %r72, 4;
	add.s64 	%rd36, %rd2, %rd35;
	ld.global.f32 	%f140, [%rd36];
	fma.rn.f32 	%f141, %f140, %f140, %f139;
	add.s32 	%r73, %r204, 5632;
	mul.wide.u32 	%rd37, %r73, 4;
	add.s64 	%rd38, %rd2, %rd37;
	ld.global.f32 	%f142, [%rd38];
	fma.rn.f32 	%f143, %f142, %f142, %f141;
	add.s32 	%r74, %r204, 6144;
	mul.wide.u32 	%rd39, %r74, 4;
	add.s64 	%rd40, %rd2, %rd39;
	ld.global.f32 	%f144, [%rd40];
	fma.rn.f32 	%f145, %f144, %f144, %f143;
	add.s32 	%r75, %r204, 6656;
	mul.wide.u32 	%rd41, %r75, 4;
	add.s64 	%rd42, %rd2, %rd41;
	ld.global.f32 	%f146, [%rd42];
	fma.rn.f32 	%f147, %f146, %f146, %f145;
	add.s32 	%r76, %r204, 7168;
	mul.wide.u32 	%rd43, %r76, 4;
	add.s64 	%rd44, %rd2, %rd43;
	ld.global.f32 	%f148, [%rd44];
	fma.rn.f32 	%f149, %f148, %f148, %f147;
	add.s32 	%r77, %r204, 7680;
	mul.wide.u32 	%rd45, %r77, 4;
	add.s64 	%rd46, %rd2, %rd45;
	ld.global.f32 	%f150, [%rd46];
	fma.rn.f32 	%f398, %f150, %f150, %f149;
	add.s32 	%r205, %r205, 8192;
	add.s32 	%r204, %r204, 8192;
	add.s32 	%r203, %r203, 16;
	setp.ne.s32 	%p10, %r203, 0;
	@%p10 bra 	$L__BB7_35;
	add.s32 	%r207, %r205, -4096;
$L__BB7_37:
	setp.eq.s32 	%p11, %r27, 0;
	@%p11 bra 	$L__BB7_46;
	and.b32  	%r39, %r26, 7;
	setp.lt.u32 	%p12, %r27, 8;
	@%p12 bra 	$L__BB7_40;
	add.s32 	%r78, %r207, %r202;
	mul.wide.u32 	%rd47, %r78, 4;
	add.s64 	%rd48, %rd2, %rd47;
	ld.global.f32 	%f152, [%rd48];
	fma.rn.f32 	%f153, %f152, %f152, %f398;
	add.s32 	%r79, %r78, 512;
	mul.wide.u32 	%rd49, %r79, 4;
	add.s64 	%rd50, %rd2, %rd49;
	ld.global.f32 	%f154, [%rd50];
	fma.rn.f32 	%f155, %f154, %f154, %f153;
	add.s32 	%r80, %r78, 1024;
	mul.wide.u32 	%rd51, %r80, 4;
	add.s64 	%rd52, %rd2, %rd51;
	ld.global.f32 	%f156, [%rd52];
	fma.rn.f32 	%f157, %f156, %f156, %f155;
	add.s32 	%r81, %r78, 1536;
	mul.wide.u32 	%rd53, %r81, 4;
	add.s64 	%rd54, %rd2, %rd53;
	ld.global.f32 	%f158, [%rd54];
	fma.rn.f32 	%f159, %f158, %f158, %f157;
	add.s32 	%r82, %r78, 2048;
	mul.wide.u32 	%rd55, %r82, 4;
	add.s64 	%rd56, %rd2, %rd55;
	ld.global.f32 	%f160, [%rd56];
	fma.rn.f32 	%f161, %f160, %f160, %f159;
	add.s32 	%r83, %r78, 2560;
	mul.wide.u32 	%rd57, %r83, 4;
	add.s64 	%rd58, %rd2, %rd57;
	ld.global.f32 	%f162, [%rd58];
	fma.rn.f32 	%f163, %f162, %f162, %f161;
	add.s32 	%r84, %r78, 3072;
	mul.wide.u32 	%rd59, %r84, 4;
	add.s64 	%rd60, %rd2, %rd59;
	ld.global.f32 	%f164, [%rd60];
	fma.rn.f32 	%f165, %f164, %f164, %f163;
	add.s32 	%r85, %r78, 3584;
	mul.wide.u32 	%rd61, %r85, 4;
	add.s64 	%rd62, %rd2, %rd61;
	ld.global.f32 	%f166, [%rd62];
	fma.rn.f32 	%f398, %f166, %f166, %f165;
	add.s32 	%r207, %r207, 4096;
$L__BB7_40:
	setp.eq.s32 	%p13, %r39, 0;
	@%p13 bra 	$L__BB7_46;
	and.b32  	%r42, %r26, 3;
	setp.lt.u32 	%p14, %r39, 4;
	@%p14 bra 	$L__BB7_43;
	add.s32 	%r86, %r207, %r202;
	mul.wide.u32 	%rd63, %r86, 4;
	add.s64 	%rd64, %rd2, %rd63;
	ld.global.f32 	%f168, [%rd64];
	fma.rn.f32 	%f169, %f168, %f168, %f398;
	add.s32 	%r87, %r86, 512;
	mul.wide.u32 	%rd65, %r87, 4;
	add.s64 	%rd66, %rd2, %rd65;
	ld.global.f32 	%f170, [%rd66];
	fma.rn.f32 	%f171, %f170, %f170, %f169;
	add.s32 	%r88, %r86, 1024;
	mul.wide.u32 	%rd67, %r88, 4;
	add.s64 	%rd68, %rd2, %rd67;
	ld.global.f32 	%f172, [%rd68];
	fma.rn.f32 	%f173, %f172, %f172, %f171;
	add.s32 	%r89, %r86, 1536;
	mul.wide.u32 	%rd69, %r89, 4;
	add.s64 	%rd70, %rd2, %rd69;
	ld.global.f32 	%f174, [%rd70];
	fma.rn.f32 	%f398, %f174, %f174, %f173;
	add.s32 	%r207, %r207, 2048;
$L__BB7_43:
	setp.eq.s32 	%p15, %r42, 0;
	@%p15 bra 	$L__BB7_46;
	add.s32 	%r210, %r207, %r202;
	neg.s32 	%r209, %r42;
$L__BB7_45:
	.pragma "nounroll";
	mul.wide.u32 	%rd71, %r210, 4;
	add.s64 	%rd72, %rd2, %rd71;
	ld.global.f32 	%f175, [%rd72];
	fma.rn.f32 	%f398, %f175, %f175, %f398;
	add.s32 	%r210, %r210, 512;
	add.s32 	%r209, %r209, 1;
	setp.ne.s32 	%p16, %r209, 0;
	@%p16 bra 	$L__BB7_45;
$L__BB7_46:
	// begin inline asm
	mov.u32 %r90, %laneid;
	// end inline asm
	mov.b32 	%r92, %f398;
	mov.b32 	%r93, 1;
	mov.b32 	%r114, 31;
	mov.b32 	%r115, -1;
	// begin inline asm
	shfl.sync.down.b32 %r91, %r92, %r93, %r114, %r115;
	// end inline asm
	setp.gt.s32 	%p17, %r90, 30;
	mov.b32 	%f176, %r91;
	add.f32 	%f177, %f398, %f176;
	selp.f32 	%f178, %f398, %f177, %p17;
	mov.b32 	%r97, %f178;
	mov.b32 	%r98, 2;
	// begin inline asm
	shfl.sync.down.b32 %r96, %r97, %r98, %r114, %r115;
	// end inline asm
	setp.gt.s32 	%p18, %r90, 29;
	mov.b32 	%f179, %r96;
	add.f32 	%f180, %f178, %f179;
	selp.f32 	%f181, %f178, %f180, %p18;
	mov.b32 	%r102, %f181;
	mov.b32 	%r103, 4;
	// begin inline asm
	shfl.sync.down.b32 %r101, %r102, %r103, %r114, %r115;
	// end inline asm
	setp.gt.s32 	%p19, %r90, 27;
	mov.b32 	%f182, %r101;
	add.f32 	%f183, %f181, %f182;
	selp.f32 	%f184, %f181, %f183, %p19;
	mov.b32 	%r107, %f184;
	mov.b32 	%r108, 8;
	// begin inline asm
	shfl.sync.down.b32 %r106, %r107, %r108, %r114, %r115;
	// end inline asm
	setp.gt.s32 	%p20, %r90, 23;
	mov.b32 	%f185, %r106;
	add.f32 	%f186, %f184, %f185;
	selp.f32 	%f187, %f184, %f186, %p20;
	mov.b32 	%r112, %f187;
	mov.b32 	%r113, 16;
	// begin inline asm
	shfl.sync.down.b32 %r111, %r112, %r113, %r114, %r115;
	// end inline asm
	setp.gt.s32 	%p21, %r90, 15;
	mov.b32 	%f188, %r111;
	add.f32 	%f38, %f187, %f188;
	selp.f32 	%f399, %f187, %f38, %p21;
	setp.ne.s32 	%p22, %r90, 0;
	@%p22 bra 	$L__BB7_48;
	shr.u32 	%r116, %r21, 3;
	and.b32  	%r117, %r116, 124;
	mov.u32 	%r118, _ZZN3cub18CUB_300001_SM_10006detail6reduce28DeviceReduceSingleTileKernelINS2_10policy_hubIfjN4cuda3std3__44plusIfEEE10Policy1000EN6thrust24THRUST_300001_SM_1000_NS6detail15normal_iteratorINSD_10device_ptrIfEEEEPfjS9_ff6squareIfEEEvT0_T1_T2_T3_T4_T6_E12temp_storage;
	add.s32 	%r119, %r118, %r117;
	st.shared.f32 	[%r119+16], %f38;
$L__BB7_48:
	bar.sync 	0;
	setp.ne.s32 	%p23, %r21, 0;
	@%p23 bra 	$L__BB7_50;
	ld.shared.f32 	%f189, [_ZZN3cub18CUB_300001_SM_10006detail6reduce28DeviceReduceSingleTileKernelINS2_10policy_hubIfjN4cuda3std3__44plusIfEEE10Policy1000EN6thrust24THRUST_300001_SM_1000_NS6detail15normal_iteratorINSD_10device_ptrIfEEEEPfjS9_ff6squareIfEEEvT0_T1_T2_T3_T4_T6_E12temp_storage+20];
	add.f32 	%f190, %f399, %f189;
	ld.shared.f32 	%f191, [_ZZN3cub18CUB_300001_SM_10006detail6reduce28DeviceReduceSingleTileKernelINS2_10policy_hubIfjN4cuda3std3__44plusIfEEE10Policy1000EN6thrust24THRUST_300001_SM_1000_NS6detail15normal_iteratorINSD_10device_ptrIfEEEEPfjS9_ff6squareIfEEEvT0_T1_T2_T3_T4_T6_E12temp_storage+24];
	add.f32 	%f192, %f190, %f191;
	ld.shared.f32 	%f193, [_ZZN3cub18CUB_300001_SM_10006detail6reduce28DeviceReduceSingleTileKernelINS2_10policy_hubIfjN4cuda3std3__44plusIfEEE10Policy1000EN6thrust24THRUST_300001_SM_1000_NS6detail15normal_iteratorINSD_10device_ptrIfEEEEPfjS9_ff6squareIfEEEvT0_T1_T2_T3_T4_T6_E12temp_storage+28];
	add.f32 	%f194, %f192, %f193;
	ld.shared.f32 	%f195, [_ZZN3cub18CUB_300001_SM_10006detail6reduce28DeviceReduceSingleTileKernelINS2_10policy_hubIfjN4cuda3std3__44plusIfEEE10Policy1000EN6thrust24THRUST_300001_SM_1000_NS6detail15normal_iteratorINSD_10device_ptrIfEEEEPfjS9_ff6squareIfEEEvT0_T1_T2_T3_T4_T6_E12temp_storage+32];
	add.f32 	%f196, %f194, %f195;
	ld.shared.f32 	%f197, [_ZZN3cub18CUB_300001_SM_10006detail6reduce28DeviceReduceSingleTileKernelINS2_10policy_hubIfjN4cuda3std3__44plusIfEEE10Policy1000EN6thrust24THRUST_300001_SM_1000_NS6detail15normal_iteratorINSD_10device_ptrIfEEEEPfjS9_ff6squareIfEEEvT0_T1_T2_T3_T4_T6_E12temp_storage+36];
	add.f32 	%f198, %f196, %f197;
	ld.shared.f32 	%f199, [_ZZN3cub18CUB_300001_SM_10006detail6reduce28DeviceReduceSingleTileKernelINS2_10policy_hubIfjN4cuda3std3__44plusIfEEE10Policy1000EN6thrust24THRUST_300001_SM_1000_NS6detail15normal_iteratorINSD_10device_ptrIfEEEEPfjS9_ff6squareIfEEEvT0_T1_T2_T3_T4_T6_E12temp_storage+40];
	add.f32 	%f200, %f198, %f199;
	ld.shared.f32 	%f201, [_ZZN3cub18CUB_300001_SM_10006detail6reduce28DeviceReduceSingleTileKernelINS2_10policy_hubIfjN4cuda3std3__44plusIfEEE10Policy1000EN6thrust24THRUST_300001_SM_1000_NS6detail15normal_iteratorINSD_10device_ptrIfEEEEPfjS9_ff6squareIfEEEvT0_T1_T2_T3_T4_T6_E12temp_storage+44];
	add.f32 	%f202, %f200, %f201;
	ld.shared.f32 	%f203, [_ZZN3cub18CUB_300001_SM_10006detail6reduce28DeviceReduceSingleTileKernelINS2_10policy_hubIfjN4cuda3std3__44plusIfEEE10Policy1000EN6thrust24THRUST_300001_SM_1000_NS6detail15normal_iteratorINSD_10device_ptrIfEEEEPfjS9_ff6squareIfEEEvT0_T1_T2_T3_T4_T6_E12temp_storage+48];
	add.f32 	%f204, %f202, %f203;
	ld.shared.f32 	%f205, [_ZZN3cub18CUB_300001_SM_10006detail6reduce28DeviceReduceSingleTileKernelINS2_10policy_hubIfjN4cuda3std3__44plusIfEEE10Policy1000EN6thrust24THRUST_300001_SM_1000_NS6detail15normal_iteratorINSD_10device_ptrIfEEEEPfjS9_ff6squareIfEEEvT0_T1_T2_T3_T4_T6_E12temp_storage+52];
	add.f32 	%f206, %f204, %f205;
	ld.shared.f32 	%f207, [_ZZN3cub18CUB_300001_SM_10006detail6reduce28DeviceReduceSingleTileKernelINS2_10policy_hubIfjN4cuda3std3__44plusIfEEE10Policy1000EN6thrust24THRUST_300001_SM_1000_NS6detail15normal_iteratorINSD_10device_ptrIfEEEEPfjS9_ff6squareIfEEEvT0_T1_T2_T3_T4_T6_E12temp_storage+56];
	add.f32 	%f208, %f206, %f207;
	ld.shared.f32 	%f209, [_ZZN3cub18CUB_300001_SM_10006detail6reduce28DeviceReduceSingleTileKernelINS2_10policy_hubIfjN4cuda3std3__44plusIfEEE10Policy1000EN6thrust24THRUST_300001_SM_1000_NS6detail15normal_iteratorINSD_10device_ptrIfEEEEPfjS9_ff6squareIfEEEvT0_T1_T2_T3_T4_T6_E12temp_storage+60];
	add.f32 	%f210, %f208, %f209;
	ld.shared.f32 	%f211, [_ZZN3cub18CUB_300001_SM_10006detail6reduce28DeviceReduceSingleTileKernelINS2_10policy_hubIfjN4cuda3std3__44plusIfEEE10Policy1000EN6thrust24THRUST_300001_SM_1000_NS6detail15normal_iteratorINSD_10device_ptrIfEEEEPfjS9_ff6squareIfEEEvT0_T1_T2_T3_T4_T6_E12temp_storage+64];
	add.f32 	%f212, %f210, %f211;
	ld.shared.f32 	%f213, [_ZZN3cub18CUB_300001_SM_10006detail6reduce28DeviceReduceSingleTileKernelINS2_10policy_hubIfjN4cuda3std3__44plusIfEEE10Policy1000EN6thrust24THRUST_300001_SM_1000_NS6detail15normal_iteratorINSD_10device_ptrIfEEEEPfjS9_ff6squareIfEEEvT0_T1_T2_T3_T4_T6_E12temp_storage+68];
	add.f32 	%f214, %f212, %f213;
	ld.shared.f32 	%f215, [_ZZN3cub18CUB_300001_SM_10006detail6reduce28DeviceReduceSingleTileKernelINS2_10policy_hubIfjN4cuda3std3__44plusIfEEE10Policy1000EN6thrust24THRUST_300001_SM_1000_NS6detail15normal_iteratorINSD_10device_ptrIfEEEEPfjS9_ff6squareIfEEEvT0_T1_T2_T3_T4_T6_E12temp_storage+72];
	add.f32 	%f216, %f214, %f215;
	ld.shared.f32 	%f217, [_ZZN3cub18CUB_300001_SM_10006detail6reduce28DeviceReduceSingleTileKernelINS2_10policy_hubIfjN4cuda3std3__44plusIfEEE10Policy1000EN6thrust24THRUST_300001_SM_1000_NS6detail15normal_iteratorINSD_10device_ptrIfEEEEPfjS9_ff6squareIfEEEvT0_T1_T2_T3_T4_T6_E12temp_storage+76];
	add.f32 	%f399, %f216, %f217;
$L__BB7_50:
	mov.u32 	%r192, %tid.x;
	setp.ne.s32 	%p65, %r192, 0;
	@%p65 bra 	$L__BB7_52;
	add.f32 	%f377, %f42, %f399;
	st.global.f32 	[%rd1], %f377;
$L__BB7_52:
	ret;

}
	// .globl	_ZN3cub18CUB_300001_SM_10006detail6reduce18DeviceReduceKernelINS2_10policy_hubIfjN4cuda3std3__44plusIfEEE10Policy1000EN6thrust24THRUST_300001_SM_1000_NS6detail15normal_iteratorINSD_10device_ptrIfEEEEjS9_f6squareIfEEEvT0_PT3_T1_NS0_13GridEvenShareISO_EET2_T4_
.visible .entry _ZN3cub18CUB_300001_SM_10006detail6reduce18DeviceReduceKernelINS2_10policy_hubIfjN4cuda3std3__44plusIfEEE10Policy1000EN6thrust24THRUST_300001_SM_1000_NS6detail15normal_iteratorINSD_10device_ptrIfEEEEjS9_f6squareIfEEEvT0_PT3_T1_NS0_13GridEvenShareISO_EET2_T4_(
	.param .align 8 .b8 _ZN3cub18CUB_300001_SM_10006detail6reduce18DeviceReduceKernelINS2_10policy_hubIfjN4cuda3std3__44plusIfEEE10Policy1000EN6thrust24THRUST_300001_SM_1000_NS6detail15normal_iteratorINSD_10device_ptrIfEEEEjS9_f6squareIfEEEvT0_PT3_T1_NS0_13GridEvenShareISO_EET2_T4__param_0[8],
	.param .u64 .ptr .align 1 _ZN3cub18CUB_300001_SM_10006detail6reduce18DeviceReduceKernelINS2_10policy_hubIfjN4cuda3std3__44plusIfEEE10Policy1000EN6thrust24THRUST_300001_SM_1000_NS6detail15normal_iteratorINSD_10device_ptrIfEEEEjS9_f6squareIfEEEvT0_PT3_T1_NS0_13GridEvenShareISO_EET2_T4__param_1,
	.param .u32 _ZN3cub18CUB_300001_SM_10006detail6reduce18DeviceReduceKernelINS2_10policy_hubIfjN4cuda3std3__44plusIfEEE10Policy1000EN6thrust24THRUST_300001_SM_1000_NS6detail15normal_iteratorINSD_10device_ptrIfEEEEjS9_f6squareIfEEEvT0_PT3_T1_NS0_13GridEvenShareISO_EET2_T4__param_2,
	.param .align 4 .b8 _ZN3cub18CUB_300001_SM_10006detail6reduce18DeviceReduceKernelINS2_10policy_hubIfjN4cuda3std3__44plusIfEEE10Policy1000EN6thrust24THRUST_300001_SM_1000_NS6detail15normal_iteratorINSD_10device_ptrIfEEEEjS9_f6squareIfEEEvT0_PT3_T1_NS0_13GridEvenShareISO_EET2_T4__param_3[40],
	.param .align 1 .b8 _ZN3cub18CUB_300001_SM_10006detail6reduce18DeviceReduceKernelINS2_10policy_hubIfjN4cuda3std3__44plusIfEEE10Policy1000EN6thrust24THRUST_300001_SM_1000_NS6detail15normal_iteratorINSD_10device_ptrIfEEEEjS9_f6squareIfEEEvT0_PT3_T1_NS0_13GridEvenShareISO_EET2_T4__param_4[1],
	.param .align 1 .b8 _ZN3cub18CUB_300001_SM_10006detail6reduce18DeviceReduceKernelINS2_10policy_hubIfjN4cuda3std3__44plusIfEEE10Policy1000EN6thrust24THRUST_300001_SM_1000_NS6detail15normal_iteratorINSD_10device_ptrIfEEEEjS9_f6squareIfEEEvT0_PT3_T1_NS0_13GridEvenShareISO_EET2_T4__param_5[1]
)
.maxntid 512
{
	.reg .pred 	%p<65>;
	.reg .b16 	%rs<4>;
	.reg .b32 	%r<277>;
	.reg .b32 	%f<396>;
	.reg .b64 	%rd<129>;
	// demoted variable
	.shared .align 4 .b8 _ZZN3cub18CUB_300001_SM_10006detail6reduce18DeviceReduceKernelINS2_10policy_hubIfjN4cuda3std3__44plusIfEEE10Policy1000EN6thrust24THRUST_300001_SM_1000_NS6detail15normal_iteratorINSD_10device_ptrIfEEEEjS9_f6squareIfEEEvT0_PT3_T1_NS0_13GridEvenShareISO_EET2_T4_E12temp_storage[84];
	ld.param.u32 	%r1, [_ZN3cub18CUB_300001_SM_10006detail6reduce18DeviceReduceKernelINS2_10policy_hubIfjN4cuda3std3__44plusIfEEE10Policy1000EN6thrust24THRUST_300001_SM_1000_NS6detail15normal_iteratorINSD_10device_ptrIfEEEEjS9_f6squareIfEEEvT0_PT3_T1_NS0_13GridEvenShareISO_EET2_T4__param_3+20];
	ld.param.u32 	%r2, [_ZN3cub18CUB_300001_SM_10006detail6reduce18DeviceReduceKernelINS2_10policy_hubIfjN4cuda3std3__44plusIfEEE10Policy1000EN6thrust24THRUST_300001_SM_1000_NS6detail15normal_iteratorINSD_10device_ptrIfEEEEjS9_f6squareIfEEEvT0_PT3_T1_NS0_13GridEvenShareISO_EET2_T4__param_3+24];
	ld.param.u64 	%rd3, [_ZN3cub18CUB_300001_SM_10006detail6reduce18DeviceReduceKernelINS2_10policy_hubIfjN4cuda3std3__44plusIfEEE10Policy1000EN6thrust24THRUST_300001_SM_1000_NS6detail15normal_iteratorINSD_10device_ptrIfEEEEjS9_f6squareIfEEEvT0_PT3_T1_NS0_13GridEvenShareISO_EET2_T4__param_0];
	ld.param.u64 	%rd2, [_ZN3cub18CUB_300001_SM_10006detail6reduce18DeviceReduceKernelINS2_10policy_hubIfjN4cuda3std3__44plusIfEEE10Policy1000EN6thrust24THRUST_300001_SM_1000_NS6detail15normal_iteratorINSD_10device_ptrIfEEEEjS9_f6squareIfEEEvT0_PT3_T1_NS0_13GridEvenShareISO_EET2_T4__param_1];
	cvta.to.global.u64 	%rd1, %rd3;
	mov.u32 	%r3, %ctaid.x;
	shl.b32 	%r4, %r2, 13;
	shl.b32 	%r268, %r3, 13;
	sub.s32 	%r6, %r1, %r268;
	setp.gt.u32 	%p1, %r6, 8191;
	@%p1 bra 	$L__BB8_26;
	mov.u32 	%r7, %tid.x;
	setp.ge.u32 	%p23, %r7, %r6;
	mov.f32 	%f384, 0f00000000;
	mov.u32 	%r259, %r7;
	@%p23 bra 	$L__BB8_3;
	add.s32 	%r153, %r268, %r7;
	mul.wide.u32 	%rd66, %r153, 4;
	add.s64 	%rd67, %rd1, %rd66;
	ld.global.f32 	%f217, [%rd67];
	mul.f32 	%f384, %f217, %f217;
	add.s32 	%r259, %r7, 512;
$L__BB8_3:
	setp.ge.u32 	%p24, %r259, %r6;
	@%p24 bra 	$L__BB8_17;
	not.b32 	%r154, %r259;
	add.s32 	%r155, %r1, %r154;
	sub.s32 	%r156, %r155, %r268;
	shr.u32 	%r157, %r156, 9;
	add.s32 	%r10, %r157, 1;
	and.b32  	%r11, %r10, 15;
	setp.lt.u32 	%p25, %r156, 7680;
	@%p25 bra 	$L__BB8_8;
	or.b32  	%r258, %r259, 4096;
	add.s32 	%r257, %r259, %r268;
	and.b32  	%r158, %r10, 16777200;
	neg.s32 	%r256, %r158;
$L__BB8_6:
	.pragma "nounroll";
	mul.wide.u32 	%rd68, %r257, 4;
	add.s64 	%rd69, %rd1, %rd68;
	ld.global.f32 	%f219, [%rd69];
	fma.rn.f32 	%f220, %f219, %f219, %f384;
	add.s32 	%r159, %r257, 512;
	mul.wide.u32 	%rd70, %r159, 4;
	add.s64 	%rd71, %rd1, %rd70;
	ld.global.f32 	%f221, [%rd71];
	fma.rn.f32 	%f222, %f221, %f221, %f220;
	add.s32 	%r160, %r257, 1024;
	mul.wide.u32 	%rd72, %r160, 4;
	add.s64 	%rd73, %rd1, %rd72;
	ld.global.f32 	%f223, [%rd73];
	fma.rn.f32 	%f224, %f223, %f223, %f222;
	add.s32 	%r161, %r257, 1536;
	mul.wide.u32 	%rd74, %r161, 4;
	add.s64 	%rd75, %rd1, %rd74;
	ld.global.f32 	%f225, [%rd75];
	fma.rn.f32 	%f226, %f225, %f225, %f224;
	add.s32 	%r162, %r257, 2048;
	mul.wide.u32 	%rd76, %r162, 4;
	add.s64 	%rd77, %rd1, %rd76;
	ld.global.f32 	%f227, [%rd77];
	fma.rn.f32 	%f228, %f227, %f227, %f226;
	add.s32 	%r163, %r257, 2560;
	mul.wide.u32 	%rd78, %r163, 4;
	add.s64 	%rd79, %rd1, %rd78;
	ld.global.f32 	%f229, [%rd79];
	fma.rn.f32 	%f230, %f229, %f229, %f228;
	add.s32 	%r164, %r257, 3072;
	mul.wide.u32 	%rd80, %r164, 4;
	add.s64 	%rd81, %rd1, %rd80;
	ld.global.f32 	%f231, [%rd81];
	fma.rn.f32 	%f232, %f231, %f231, %f230;
	add.s32 	%r165, %r257, 3584;
	mul.wide.u32 	%rd82, %r165, 4;
	add.s64 	%rd83, %rd1, %rd82;
	ld.global.f32 	%f233, [%rd83];
	fma.rn.f32 	%f234, %f233, %f233, %f232;
	add.s32 	%r166, %r257, 4096;
	mul.wide.u32 	%rd84, %r166, 4;
	add.s64 	%rd85, %rd1, %rd84;
	ld.global.f32 	%f235, [%rd85];
	fma.rn.f32 	%f236, %f235, %f235, %f234;
	add.s32 	%r167, %r257, 4608;
	mul.wide.u32 	%rd86, %r167, 4;
	add.s64 	%rd87, %rd1, %rd86;
	ld.global.f32 	%f237, [%rd87];
	fma.rn.f32 	%f238, %f237, %f237, %f236;
	add.s32 	%r168, %r257, 5120;
	mul.wide.u32 	%rd88, %r168, 4;
	add.s64 	%rd89, %rd1, %rd88;
	ld.global.f32 	%f239, [%rd89];
	fma.rn.f32 	%f240, %f239, %f239, %f238;
	add.s32 	%r169, %r257, 5632;
	mul.wide.u32 	%rd90, %r169, 4;
	add.s64 	%rd91, %rd1, %rd90;
	ld.global.f32 	%f241, [%rd91];
	fma.rn.f32 	%f242, %f241, %f241, %f240;
	add.s32 	%r170, %r257, 6144;
	mul.wide.u32 	%rd92, %r170, 4;
	add.s64 	%rd93, %rd1, %rd92;
	ld.global.f32 	%f243, [%rd93];
	fma.rn.f32 	%f244, %f243, %f243, %f242;
	add.s32 	%r171, %r257, 6656;
	mul.wide.u32 	%rd94, %r171, 4;
	add.s64 	%rd95, %rd1, %rd94;
	ld.global.f32 	%f245, [%rd95];
	fma.rn.f32 	%f246, %f245, %f245, %f244;
	add.s32 	%r172, %r257, 7168;
	mul.wide.u32 	%rd96, %r172, 4;
	add.s64 	%rd97, %rd1, %rd96;
	ld.global.f32 	%f247, [%rd97];
	fma.rn.f32 	%f248, %f247, %f247, %f246;
	add.s32 	%r173, %r257, 7680;
	mul.wide.u32 	%rd98, %r173, 4;
	add.s64 	%rd99, %rd1, %rd98;
	ld.global.f32 	%f249, [%rd99];
	fma.rn.f32 	%f384, %f249, %f249, %f248;
	add.s32 	%r258, %r258, 8192;
	add.s32 	%r257, %r257, 8192;
	add.s32 	%r256, %r256, 16;
	setp.ne.s32 	%p26, %r256, 0;
	@%p26 bra 	$L__BB8_6;
	add.s32 	%r259, %r258, -4096;
$L__BB8_8:
	setp.eq.s32 	%p27, %r11, 0;
	@%p27 bra 	$L__BB8_17;
	and.b32  	%r23, %r10, 7;
	setp.lt.u32 	%p28, %r11, 8;
	@%p28 bra 	$L__BB8_11;
	add.s32 	%r174, %r268, %r259;
	mul.wide.u32 	%rd100, %r174, 4;
	add.s64 	%rd101, %rd1, %rd100;
	ld.global.f32 	%f251, [%rd101];
	fma.rn.f32 	%f252, %f251, %f251, %f384;
	add.s32 	%r175, %r174, 512;
	mul.wide.u32 	%rd102, %r175, 4;
	add.s64 	%rd103, %rd1, %rd102;
	ld.global.f32 	%f253, [%rd103];
	fma.rn.f32 	%f254, %f253, %f253, %f252;
	add.s32 	%r176, %r174, 1024;
	mul.wide.u32 	%rd104, %r176, 4;
	add.s64 	%rd105, %rd1, %rd104;
	ld.global.f32 	%f255, [%rd105];
	fma.rn.f32 	%f256, %f255, %f255, %f254;
	add.s32 	%r177, %r174, 1536;
	mul.wide.u32 	%rd106, %r177, 4;
	add.s64 	%rd107, %rd1, %rd106;
	ld.global.f32 	%f257, [%rd107];
	fma.rn.f32 	%f258, %f257, %f257, %f256;
	add.s32 	%r178, %r174, 2048;
	mul.wide.u32 	%rd108, %r178, 4;
	add.s64 	%rd109, %rd1, %rd108;
	ld.global.f32 	%f259, [%rd109];
	fma.rn.f32 	%f260, %f259, %f259, %f258;
	add.s32 	%r179, %r174, 2560;
	mul.wide.u32 	%rd110, %r179, 4;
	add.s64 	%rd111, %rd1, %rd110;
	ld.global.f32 	%f261, [%rd111];
	fma.rn.f32 	%f262, %f261, %f261, %f260;
	add.s32 	%r180, %r174, 3072;
	mul.wide.u32 	%rd112, %r180, 4;
	add.s64 	%rd113, %rd1, %rd112;
	ld.global.f32 	%f263, [%rd113];
	fma.rn.f32 	%f264, %f263, %f263, %f262;
	add.s32 	%r181, %r174, 3584;
	mul.wide.u32 	%rd114, %r181, 4;
	add.s64 	%rd115, %rd1, %rd114;
	ld.global.f32 	%f265, [%rd115];
	fma.rn.f32 	%f384, %f265, %f265, %f264;
	add.s32 	%r259, %r259, 4096;
$L__BB8_11:
	setp.eq.s32 	%p29, %r23, 0;
	@%p29 bra 	$L__BB8_17;
	and.b32  	%r26, %r10, 3;
	setp.lt.u32 	%p30, %r23, 4;
	@%p30 bra 	$L__BB8_14;
	add.s32 	%r182, %r268, %r259;
	mul.wide.u32 	%rd116, %r182, 4;
	add.s64 	%rd117, %rd1, %rd116;
	ld.global.f32 	%f267, [%rd117];
	fma.rn.f32 	%f268, %f267, %f267, %f384;
	add.s32 	%r183, %r182, 512;
	mul.wide.u32 	%rd118, %r183, 4;
	add.s64 	%rd119, %rd1, %rd118;
	ld.global.f32 	%f269, [%rd119];
	fma.rn.f32 	%f270, %f269, %f269, %f268;
	add.s32 	%r184, %r182, 1024;
	mul.wide.u32 	%rd120, %r184, 4;
	add.s64 	%rd121, %rd1, %rd120;
	ld.global.f32 	%f271, [%rd121];
	fma.rn.f32 	%f272, %f271, %f271, %f270;
	add.s32 	%r185, %r182, 1536;
	mul.wide.u32 	%rd122, %r185, 4;
	add.s64 	%rd123, %rd1, %rd122;
	ld.global.f32 	%f273, [%rd123];
	fma.rn.f32 	%f384, %f273, %f273, %f272;
	add.s32 	%r259, %r259, 2048;
$L__BB8_14:
	setp.eq.s32 	%p31, %r26, 0;
	@%p31 bra 	$L__BB8_17;
	add.s32 	%r263, %r259, %r268;
	neg.s32 	%r262, %r26;
$L__BB8_16:
	.pragma "nounroll";
	mul.wide.u32 	%rd124, %r263, 4;
	add.s64 	%rd125, %rd1, %rd124;
	ld.global.f32 	%f274, [%rd125];
	fma.rn.f32 	%f384, %f274, %f274, %f384;
	add.s32 	%r263, %r263, 512;
	add.s32 	%r262, %r262, 1;
	setp.ne.s32 	%p32, %r262, 0;
	@%p32 bra 	$L__BB8_16;
$L__BB8_17:
	setp.lt.u32 	%p33, %r6, 512;
	@%p33 bra 	$L__BB8_22;
	// begin inline asm
	mov.u32 %r224, %laneid;
	// end inline asm
	mov.b32 	%r226, %f384;
	mov.b32 	%r227, 1;
	mov.b32 	%r248, 31;
	mov.b32 	%r249, -1;
	// begin inline asm
	shfl.sync.down.b32 %r225, %r226, %r227, %r248, %r249;
	// end inline asm
	setp.gt.s32 	%p57, %r224, 30;
	mov.b32 	%f333, %r225;
	add.f32 	%f334, %f384, %f333;
	selp.f32 	%f335, %f384, %f334, %p57;
	mov.b32 	%r231, %f335;
	mov.b32 	%r232, 2;
	// begin inline asm
	shfl.sync.down.b32 %r230, %r231, %r232, %r248, %r249;
	// end inline asm
	setp.gt.s32 	%p58, %r224, 29;
	mov.b32 	%f336, %r230;
	add.f32 	%f337, %f335, %f336;
	selp.f32 	%f338, %f335, %f337, %p58;
	mov.b32 	%r236, %f338;
	mov.b32 	%r237, 4;
	// begin inline asm
	shfl.sync.down.b32 %r235, %r236, %r237, %r248, %r249;
	// end inline asm
	setp.gt.s32 	%p59, %r224, 27;
	mov.b32 	%f339, %r235;
	add.f32 	%f340, %f338, %f339;
	selp.f32 	%f341, %f338, %f340, %p59;
	mov.b32 	%r241, %f341;
	mov.b32 	%r242, 8;
	// begin inline asm
	shfl.sync.down.b32 %r240, %r241, %r242, %r248, %r249;
	// end inline asm
	setp.gt.s32 	%p60, %r224, 23;
	mov.b32 	%f342, %r240;
	add.f32 	%f343, %f341, %f342;
	selp.f32 	%f344, %f341, %f343, %p60;
	mov.b32 	%r246, %f344;
	mov.b32 	%r247, 16;
	// begin inline asm
	shfl.sync.down.b32 %r245, %r246, %r247, %r248, %r249;
	// end inline asm
	setp.gt.s32 	%p61, %r224, 15;
	mov.b32 	%f345, %r245;
	add.f32 	%f16, %f344, %f345;
	selp.f32 	%f395, %f344, %f16, %p61;
	setp.ne.s32 	%p62, %r224, 0;
	@%p62 bra 	$L__BB8_20;
	shr.u32 	%r250, %r7, 3;
	and.b32  	%r251, %r250, 124;
	mov.u32 	%r252, _ZZN3cub18CUB_300001_SM_10006detail6reduce18DeviceReduceKernelINS2_10policy_hubIfjN4cuda3std3__44plusIfEEE10Policy1000EN6thrust24THRUST_300001_SM_1000_NS6detail15normal_iteratorINSD_10device_ptrIfEEEEjS9_f6squareIfEEEvT0_PT3_T1_NS0_13GridEvenShareISO_EET2_T4_E12temp_storage;
	add.s32 	%r253, %r252, %r251;
	st.shared.f32 	[%r253+16], %f16;
$L__BB8_20:
	bar.sync 	0;
	setp.ne.s32 	%p63, %r7, 0;
	@%p63 bra 	$L__BB8_48;
	ld.shared.f32 	%f346, [_ZZN3cub18CUB_300001_SM_10006detail6reduce18DeviceReduceKernelINS2_10policy_hubIfjN4cuda3std3__44plusIfEEE10Policy1000EN6thrust24THRUST_300001_SM_1000_NS6detail15normal_iteratorINSD_10device_ptrIfEEEEjS9_f6squareIfEEEvT0_PT3_T1_NS0_13GridEvenShareISO_EET2_T4_E12temp_storage+20];
	add.f32 	%f347, %f395, %f346;
	ld.shared.f32 	%f348, [_ZZN3cub18CUB_300001_SM_10006detail6reduce18DeviceReduceKernelINS2_10policy_hubIfjN4cuda3std3__44plusIfEEE10Policy1000EN6thrust24THRUST_300001_SM_1000_NS6detail15normal_iteratorINSD_10device_ptrIfEEEEjS9_f6squareIfEEEvT0_PT3_T1_NS0_13GridEvenShareISO_EET2_T4_E12temp_storage+24];
	add.f32 	%f349, %f347, %f348;
	ld.shared.f32 	%f350, [_ZZN3cub18CUB_300001_SM_10006detail6reduce18DeviceReduceKernelINS2_10policy_hubIfjN4cuda3std3__44plusIfEEE10Policy1000EN6thrust24THRUST_300001_SM_1000_NS6detail15normal_iteratorINSD_10device_ptrIfEEEEjS9_f6squareIfEEEvT0_PT3_T1_NS0_13GridEvenShareISO_EET2_T4_E12temp_storage+28];
	add.f32 	%f351, %f349, %f350;
	ld.shared.f32 	%f352, [_ZZN3cub18CUB_300001_SM_10006detail6reduce18DeviceReduceKernelINS2_10policy_hubIfjN4cuda3std3__44plusIfEEE10Policy1000EN6thrust24THRUST_300001_SM_1000_NS6detail15normal_iteratorINSD_10device_ptrIfEEEEjS9_f6squareIfEEEvT0_PT3_T1_NS0_13GridEvenShareISO_EET2_T4_E12temp_storage+32];
	add.f32 	%f353, %f351, %f352;
	ld.shared.f32 	%f354, [_ZZN3cub18CUB_300001_SM_10006detail6reduce18DeviceReduceKernelINS2_10policy_hubIfjN4cuda3std3__44plusIfEEE10Policy1000EN6thrust24THRUST_300001_SM_1000_NS6detail15normal_iteratorINSD_10device_ptrIfEEEEjS9_f6squareIfEEEvT0_PT3_T1_NS0_13GridEvenShareISO_EET2_T4_E12temp_storage+36];
	add.f32 	%f355, %f353, %f354;
	ld.shared.f32 	%f356, [_ZZN3cub18CUB_300001_SM_10006detail6reduce18DeviceReduceKernelINS2_10policy_hubIfjN4cuda3std3__44plusIfEEE10Policy1000EN6thrust24THRUST_300001_SM_1000_NS6detail15normal_iteratorINSD_10device_ptrIfEEEEjS9_f6squareIfEEEvT0_PT3_T1_NS0_13GridEvenShareISO_EET2_T4_E12temp_storage+40];
	add.f32 	%f357, %f355, %f356;
	ld.shared.f32 	%f358, [_ZZN3cub18CUB_300001_SM_10006detail6reduce18DeviceReduceKernelINS2_10policy_hubIfjN4cuda3std3__44plusIfEEE10Policy1000EN6thrust24THRUST_300001_SM_1000_NS6detail15normal_iteratorINSD_10device_ptrIfEEEEjS9_f6squareIfEEEvT0_PT3_T1_NS0_13GridEvenShareISO_EET2_T4_E12temp_storage+44];
	add.f32 	%f359, %f357, %f358;
	ld.shared.f32 	%f360, [_ZZN3cub18CUB_300001_SM_10006detail6reduce18DeviceReduceKernelINS2_10policy_hubIfjN4cuda3std3__44plusIfEEE10Policy1000EN6thrust24THRUST_300001_SM_1000_NS6detail15normal_iteratorINSD_10device_ptrIfEEEEjS9_f6squareIfEEEvT0_PT3_T1_NS0_13GridEvenShareISO_EET2_T4_E12temp_storage+48];
	add.f32 	%f361, %f359, %f360;
	ld.shared.f32 	%f362, [_ZZN3cub18CUB_300001_SM_10006detail6reduce18DeviceReduceKernelINS2_10policy_hubIfjN4cuda3std3__44plusIfEEE10Policy1000EN6thrust24THRUST_300001_SM_1000_NS6detail15normal_iteratorINSD_10device_ptrIfEEEEjS9_f6squareIfEEEvT0_PT3_T1_NS0_13GridEvenShareISO_EET2_T4_E12temp_storage+52];
	add.f32 	%f363, %f361, %f362;
	ld.shared.f32 	%f364, [_ZZN3cub18CUB_300001_SM_10006detail6reduce18DeviceReduceKernelINS2_10policy_hubIfjN4cuda3std3__44plusIfEEE10Policy1000EN6thrust24THRUST_300001_SM_1000_NS6detail15normal_iteratorINSD_10device_ptrIfEEEEjS9_f6squareIfEEEvT0_PT3_T1_NS0_13GridEvenShareISO_EET2_T4_E12temp_storage+56];
	add.f32 	%f365, %f363, %f364;
	ld.shared.f32 	%f366, [_ZZN3cub18CUB_300001_SM_10006detail6reduce18DeviceReduceKernelINS2_10policy_hubIfjN4cuda3std3__44plusIfEEE10Policy1000EN6thrust24THRUST_300001_SM_1000_NS6detail15normal_iteratorINSD_10device_ptrIfEEEEjS9_f6squareIfEEEvT0_PT3_T1_NS0_13GridEvenShareISO_EET2_T4_E12temp_storage+60];
	add.f32 	%f367, %f365, %f366;
	ld.shared.f32 	%f368, [_ZZN3cub18CUB_300001_SM_10006detail6reduce18DeviceReduceKernelINS2_10policy_hubIfjN4cuda3std3__44plusIfEEE10Policy1000EN6thrust24THRUST_300001_SM_1000_NS6detail15normal_iteratorINSD_10device_ptrIfEEEEjS9_f6squareIfEEEvT0_PT3_T1_NS0_13GridEvenShareISO_EET2_T4_E12temp_storage+64];
	add.f32 	%f369, %f367, %f368;
	ld.shared.f32 	%f370, [_ZZN3cub18CUB_300001_SM_10006detail6reduce18DeviceReduceKernelINS2_10policy_hubIfjN4cuda3std3__44plusIfEEE10Policy1000EN6thrust24THRUST_300001_SM_1000_NS6detail15normal_iteratorINSD_10device_ptrIfEEEEjS9_f6squareIfEEEvT0_PT3_T1_NS0_13GridEvenShareISO_EET2_T4_E12temp_storage+68];
	add.f32 	%f371, %f369, %f370;
	ld.shared.f32 	%f372, [_ZZN3cub18CUB_300001_SM_10006detail6reduce18DeviceReduceKernelINS2_10policy_hubIfjN4cuda3std3__44plusIfEEE10Policy1000EN6thrust24THRUST_300001_SM_1000_NS6detail15normal_iteratorINSD_10device_ptrIfEEEEjS9_f6squareIfEEEvT0_PT3_T1_NS0_13GridEvenShareISO_EET2_T4_E12temp_storage+72];
	add.f32 	%f373, %f371, %f372;
	ld.shared.f32 	%f374, [_ZZN3cub18CUB_300001_SM_10006detail6reduce18DeviceReduceKernelINS2_10policy_hubIfjN4cuda3std3__44plusIfEEE10Policy1000EN6thrust24THRUST_300001_SM_1000_NS6detail15normal_iteratorINSD_10device_ptrIfEEEEjS9_f6squareIfEEEvT0_PT3_T1_NS0_13GridEvenShareISO_EET2_T4_E12temp_storage+76];
	add.f32 	%f395, %f373, %f374;
	bra.uni 	$L__BB8_48;
$L__BB8_22:
	// begin inline asm
	mov.u32 %r186, %laneid;
	// end inline asm
	and.b32  	%r212, %r7, 992;
	add.s32 	%r213, %r212, 32;
	setp.gt.u32 	%p34, %r213, %r6;
	not.b32 	%r214, %r212;
	add.s32 	%r215, %r6, %r214;
	selp.b32 	%r210, %r215, 31, %p34;
	mov.b32 	%r188, %f384;
	mov.b32 	%r189, 1;
	mov.b32 	%r211, -1;
	// begin inline asm
	shfl.sync.down.b32 %r187, %r188, %r189, %r210, %r211;
	// end inline asm
	setp.lt.s32 	%p35, %r186, %r210;
	mov.b32 	%f275, %r187;
	add.f32 	%f276, %f384, %f275;
	selp.f32 	%f277, %f276, %f384, %p35;
	mov.b32 	%r193, %f277;
	mov.b32 	%r194, 2;
	// begin inline asm
	shfl.sync.down.b32 %r192, %r193, %r194, %r210, %r211;
	// end inline asm
	add.s32 	%r216, %r186, 2;
	setp.gt.s32 	%p36, %r216, %r210;
	mov.b32 	%f278, %r192;
	add.f32 	%f279, %f277, %f278;
	selp.f32 	%f280, %f277, %f279, %p36;
	mov.b32 	%r198, %f280;
	mov.b32 	%r199, 4;
	// begin inline asm
	shfl.sync.down.b32 %r197, %r198, %r199, %r210, %r211;
	// end inline asm
	add.s32 	%r217, %r186, 4;
	setp.gt.s32 	%p37, %r217, %r210;
	mov.b32 	%f281, %r197;
	add.f32 	%f282, %f280, %f281;
	selp.f32 	%f283, %f280, %f282, %p37;
	mov.b32 	%r203, %f283;
	mov.b32 	%r204, 8;
	// begin inline asm
	shfl.sync.down.b32 %r202, %r203, %r204, %r210, %r211;
	// end inline asm
	add.s32 	%r218, %r186, 8;
	setp.gt.s32 	%p38, %r218, %r210;
	mov.b32 	%f284, %r202;
	add.f32 	%f285, %f283, %f284;
	selp.f32 	%f286, %f283, %f285, %p38;
	mov.b32 	%r208, %f286;
	mov.b32 	%r209, 16;
	// begin inline asm
	shfl.sync.down.b32 %r207, %r208, %r209, %r210, %r211;
	// end inline asm
	add.s32 	%r219, %r186, 16;
	setp.gt.s32 	%p39, %r219, %r210;
	mov.b32 	%f287, %r207;
	add.f32 	%f288, %f286, %f287;
	selp.f32 	%f395, %f286, %f288, %p39;
	setp.ne.s32 	%p40, %r186, 0;
	@%p40 bra 	$L__BB8_24;
	shr.u32 	%r220, %r7, 3;
	and.b32  	%r221, %r220, 124;
	mov.u32 	%r222, _ZZN3cub18CUB_300001_SM_10006detail6reduce18DeviceReduceKernelINS2_10policy_hubIfjN4cuda3std3__44plusIfEEE10Policy1000EN6thrust24THRUST_300001_SM_1000_NS6detail15normal_iteratorINSD_10device_ptrIfEEEEjS9_f6squareIfEEEvT0_PT3_T1_NS0_13GridEvenShareISO_EET2_T4_E12temp_storage;
	add.s32 	%r223, %r222, %r221;
	st.shared.f32 	[%r223+16], %f395;
$L__BB8_24:
	bar.sync 	0;
	setp.ne.s32 	%p41, %r7, 0;
	@%p41 bra 	$L__BB8_48;
	setp.gt.u32 	%p42, %r6, 32;
	ld.shared.f32 	%f289, [_ZZN3cub18CUB_300001_SM_10006detail6reduce18DeviceReduceKernelINS2_10policy_hubIfjN4cuda3std3__44plusIfEEE10Policy1000EN6thrust24THRUST_300001_SM_1000_NS6detail15normal_iteratorINSD_10device_ptrIfEEEEjS9_f6squareIfEEEvT0_PT3_T1_NS0_13GridEvenShareISO_EET2_T4_E12temp_storage+20];
	add.f32 	%f290, %f395, %f289;
	selp.f32 	%f291, %f290, %f395, %p42;
	setp.gt.u32 	%p43, %r6, 64;
	ld.shared.f32 	%f292, [_ZZN3cub18CUB_300001_SM_10006detail6reduce18DeviceReduceKernelINS2_10policy_hubIfjN4cuda3std3__44plusIfEEE10Policy1000EN6thrust24THRUST_300001_SM_1000_NS6detail15normal_iteratorINSD_10device_ptrIfEEEEjS9_f6squareIfEEEvT0_PT3_T1_NS0_13GridEvenShareISO_EET2_T4_E12temp_storage+24];
	add.f32 	%f293, %f292, %f291;
	selp.f32 	%f294, %f293, %f291, %p43;
	setp.gt.u32 	%p44, %r6, 96;
	ld.shared.f32 	%f295, [_ZZN3cub18CUB_300001_SM_10006detail6reduce18DeviceReduceKernelINS2_10policy_hubIfjN4cuda3std3__44plusIfEEE10Policy1000EN6thrust24THRUST_300001_SM_1000_NS6detail15normal_iteratorINSD_10device_ptrIfEEEEjS9_f6squareIfEEEvT0_PT3_T1_NS0_13GridEvenShareISO_EET2_T4_E12temp_storage+28];
	add.f32 	%f296, %f295, %f294;
	selp.f32 	%f297, %f296, %f294, %p44;
	setp.gt.u32 	%p45, %r6, 128;
	ld.shared.f32 	%f298, [_ZZN3cub18CUB_300001_SM_10006detail6reduce18DeviceReduceKernelINS2_10policy_hubIfjN4cuda3std3__44plusIfEEE10Policy1000EN6thrust24THRUST_300001_SM_1000_NS6detail15normal_iteratorINSD_10device_ptrIfEEEEjS9_f6squareIfEEEvT0_PT3_T1_NS0_13GridEvenShareISO_EET2_T4_E12temp_storage+32];
	add.f32 	%f299, %f298, %f297;
	selp.f32 	%f300, %f299, %f297, %p45;
	setp.gt.u32 	%p46, %r6, 160;
	ld.shared.f32 	%f301, [_ZZN3cub18CUB_300001_SM_10006detail6reduce18DeviceReduceKernelINS2_10policy_hubIfjN4cuda3std3__44plusIfEEE10Policy1000EN6thrust24THRUST_300001_SM_1000_NS6detail15normal_iteratorINSD_10device_ptrIfEEEEjS9_f6squareIfEEEvT0_PT3_T1_NS0_13GridEvenShareISO_EET2_T4_E12temp_storage+36];
	add.f32 	%f302, %f301, %f300;
	selp.f32 	%f303, %f302, %f300, %p46;
	setp.gt.u32 	%p47, %r6, 192;
	ld.shared.f32 	%f304, [_ZZN3cub18CUB_300001_SM_10006detail6reduce18DeviceReduceKernelINS2_10policy_hubIfjN4cuda3std3__44plusIfEEE10Policy1000EN6thrust24THRUST_300001_SM_1000_NS6detail15normal_iteratorINSD_10device_ptrIfEEEEjS9_f6squareIfEEEvT0_PT3_T1_NS0_13GridEvenShareISO_EET2_T4_E12temp_storage+40];
	add.f32 	%f305, %f304, %f303;
	selp.f32 	%f306, %f305, %f303, %p47;
	setp.gt.u32 	%p48, %r6, 224;
	ld.shared.f32 	%f307, [_ZZN3cub18CUB_300001_SM_10006detail6reduce18DeviceReduceKernelINS2_10policy_hubIfjN4cuda3std3__44plusIfEEE10Policy1000EN6thrust24THRUST_300001_SM_1000_NS6detail15normal_iteratorINSD_10device_ptrIfEEEEjS9_f6squareIfEEEvT0_PT3_T1_NS0_13GridEvenShareISO_EET2_T4_E12temp_storage+44];
	add.f32 	%f308, %f307, %f306;
	selp.f32 	%f309, %f308, %f306, %p48;
	setp.gt.u32 	%p49, %r6, 256;
	ld.shared.f32 	%f310, [_ZZN3cub18CUB_300001_SM_10006detail6reduce18DeviceReduceKernelINS2_10policy_hubIfjN4cuda3std3__44plusIfEEE10Policy1000EN6thrust24THRUST_300001_SM_1000_NS6detail15normal_iteratorINSD_10device_ptrIfEEEEjS9_f6squareIfEEEvT0_PT3_T1_NS0_13GridEvenShareISO_EET2_T4_E12temp_storage+48];
	add.f32 	%f311, %f310, %f309;
	selp.f32 	%f312, %f311, %f309, %p49;
	setp.gt.u32 	%p50, %r6, 288;
	ld.shared.f32 	%f313, [_ZZN3cub18CUB_300001_SM_10006detail6reduce18DeviceReduceKernelINS2_10policy_hubIfjN4cuda3std3__44plusIfEEE10Policy1000EN6thrust24THRUST_300001_SM_1000_NS6detail15normal_iteratorINSD_10device_ptrIfEEEEjS9_f6squareIfEEEvT0_PT3_T1_NS0_13GridEvenShareISO_EET2_T4_E12temp_storage+52];
	add.f32 	%f314, %f313, %f312;
	selp.f32 	%f315, %f314, %f312, %p50;
	setp.gt.u32 	%p51, %r6, 320;
	ld.shared.f32 	%f316, [_ZZN3cub18CUB_300001_SM_10006detail6reduce18DeviceReduceKernelINS2_10policy_hubIfjN4cuda3std3__44plusIfEEE10Policy1000EN6thrust24THRUST_300001_SM_1000_NS6detail15normal_iteratorINSD_10device_ptrIfEEEEjS9_f6squareIfEEEvT0_PT3_T1_NS0_13GridEvenShareISO_EET2_T4_E12temp_storage+56];
	add.f32 	%f317, %f316, %f315;
	selp.f32 	%f318, %f317, %f315, %p51;
	setp.gt.u32 	%p52, %r6, 352;
	ld.shared.f32 	%f319, [_ZZN3cub18CUB_300001_SM_10006detail6reduce18DeviceReduceKernelINS2_10policy_hubIfjN4cuda3std3__44plusIfEEE10Policy1000EN6thrust24THRUST_300001_SM_1000_NS6detail15normal_iteratorINSD_10device_ptrIfEEEEjS9_f6squareIfEEEvT0_PT3_T1_NS0_13GridEvenShareISO_EET2_T4_E12temp_storage+60];
	add.f32 	%f320, %f319, %f318;
	selp.f32 	%f321, %f320, %f318, %p52;
	setp.gt.u32 	%p53, %r6, 384;
	ld.shared.f32 	%f322, [_ZZN3cub18CUB_300001_SM_10006detail6reduce18DeviceReduceKernelINS2_10policy_hubIfjN4cuda3std3__44plusIfEEE10Policy1000EN6thrust24THRUST_300001_SM_1000_NS6detail15normal_iteratorINSD_10device_ptrIfEEEEjS9_f6squareIfEEEvT0_PT3_T1_NS0_13GridEvenShareISO_EET2_T4_E12temp_storage+64];
	add.f32 	%f323, %f322, %f321;
	selp.f32 	%f324, %f323, %f321, %p53;
	setp.gt.u32 	%p54, %r6, 416;
	ld.shared.f32 	%f325, [_ZZN3cub18CUB_300001_SM_10006detail6reduce18DeviceReduceKernelINS2_10policy_hubIfjN4cuda3std3__44plusIfEEE10Policy1000EN6thrust24THRUST_300001_SM_1000_NS6detail15normal_iteratorINSD_10device_ptrIfEEEEjS9_f6squareIfEEEvT0_PT3_T1_NS0_13GridEvenShareISO_EET2_T4_E12temp_storage+68];
	add.f32 	%f326, %f325, %f324;
	selp.f32 	%f327, %f326, %f324, %p54;
	setp.gt.u32 	%p55, %r6, 448;
	ld.shared.f32 	%f328, [_ZZN3cub18CUB_300001_SM_10006detail6reduce18DeviceReduceKernelINS2_10policy_hubIfjN4cuda3std3__44plusIfEEE10Policy1000EN6thrust24THRUST_300001_SM_1000_NS6detail15normal_iteratorINSD_10device_ptrIfEEEEjS9_f6squareIfEEEvT0_PT3_T1_NS0_13GridEvenShareISO_EET2_T4_E12temp_storage+72];
	add.f32 	%f329, %f328, %f327;
	selp.f32 	%f330, %f329, %f327, %p55;
	setp.gt.u32 	%p56, %r6, 480;
	ld.shared.f32 	%f331, [_ZZN3cub18CUB_300001_SM_10006detail6reduce18DeviceReduceKernelINS2_10policy_hubIfjN4cuda3std3__44plusIfEEE10Policy1000EN6thrust24THRUST_300001_SM_1000_NS6detail15normal_iteratorINSD_10device_ptrIfEEEEjS9_f6squareIfEEEvT0_PT3_T1_NS0_13GridEvenShareISO_EET2_T4_E12temp_storage+76];
	add.f32 	%f332, %f331, %f330;
	selp.f32 	%f395, %f332, %f330, %p56;
	bra.uni 	$L__BB8_48;
$L__BB8_26:
	mov.u32 	%r35, %tid.x;
	add.s32 	%r73, %r35, %r268;
	mul.wide.u32 	%rd4, %r73, 4;
	add.s64 	%rd5, %rd1, %rd4;
	ld.global.f32 	%f41, [%rd5];
	ld.global.f32 	%f42, [%rd5+2048];
	mul.f32 	%f43, %f42, %f42;
	ld.global.f32 	%f44, [%rd5+4096];
	ld.global.f32 	%f45, [%rd5+6144];
	mul.f32 	%f46, %f45, %f45;
	ld.global.f32 	%f47, [%rd5+8192];
	ld.global.f32 	%f48, [%rd5+10240];
	mul.f32 	%f49, %f48, %f48;
	ld.global.f32 	%f50, [%rd5+12288];
	ld.global.f32 	%f51, [%rd5+14336];
	mul.f32 	%f52, %f51, %f51;
	ld.global.f32 	%f53, [%rd5+16384];
	ld.global.f32 	%f54, [%rd5+18432];
	mul.f32 	%f55, %f54, %f54;
	ld.global.f32 	%f56, [%rd5+20480];
	ld.global.f32 	%f57, [%rd5+22528];
	mul.f32 	%f58, %f57, %f57;
	ld.global.f32 	%f59, [%rd5+24576];
	ld.global.f32 	%f60, [%rd5+26624];
	mul.f32 	%f61, %f60, %f60;
	ld.global.f32 	%f62, [%rd5+28672];
	ld.global.f32 	%f63, [%rd5+30720];
	mul.f32 	%f64, %f63, %f63;
	fma.rn.f32 	%f65, %f41, %f41, %f43;
	fma.rn.f32 	%f66, %f44, %f44, %f46;
	fma.rn.f32 	%f67, %f47, %f47, %f49;
	fma.rn.f32 	%f68, %f50, %f50, %f52;
	fma.rn.f32 	%f69, %f53, %f53, %f55;
	fma.rn.f32 	%f70, %f56, %f56, %f58;
	fma.rn.f32 	%f71, %f59, %f59, %f61;
	fma.rn.f32 	%f72, %f62, %f62, %f64;
	add.f32 	%f73, %f65, %f66;
	add.f32 	%f74, %f67, %f68;
	add.f32 	%f75, %f69, %f70;
	add.f32 	%f76, %f71, %f72;
	add.f32 	%f77, %f73, %f74;
	add.f32 	%f78, %f75, %f76;
	add.f32 	%f394, %f77, %f78;
	setp.lt.u32 	%p2, %r6, %r4;
	@%p2 bra 	$L__BB8_44;
	add.s32 	%r36, %r1, -8192;
	add.s32 	%r37, %r4, %r268;
	not.b32 	%r75, %r35;
	add.s32 	%r76, %r75, %r1;
	sub.s32 	%r77, %r76, %r4;
	sub.s32 	%r265, %r77, %r268;
	add.s32 	%r78, %r37, %r35;
	add.s32 	%r264, %r78, 4096;
	mov.b32 	%r267, 0;
	mov.u32 	%r266, %r37;
$L__BB8_28:
	add.s32 	%r268, %r268, %r4;
	setp.gt.u32 	%p3, %r268, %r36;
	@%p3 bra 	$L__BB8_30;
	add.s32 	%r79, %r35, %r268;
	mul.wide.u32 	%rd6, %r79, 4;
	add.s64 	%rd7, %rd1, %rd6;
	ld.global.f32 	%f79, [%rd7];
	ld.global.f32 	%f80, [%rd7+2048];
	ld.global.f32 	%f81, [%rd7+4096];
	mul.f32 	%f82, %f81, %f81;
	ld.global.f32 	%f83, [%rd7+6144];
	ld.global.f32 	%f84, [%rd7+8192];
	mul.f32 	%f85, %f84, %f84;
	ld.global.f32 	%f86, [%rd7+10240];
	ld.global.f32 	%f87, [%rd7+12288];
	mul.f32 	%f88, %f87, %f87;
	ld.global.f32 	%f89, [%rd7+14336];
	ld.global.f32 	%f90, [%rd7+16384];
	mul.f32 	%f91, %f90, %f90;
	ld.global.f32 	%f92, [%rd7+18432];
	ld.global.f32 	%f93, [%rd7+20480];
	mul.f32 	%f94, %f93, %f93;
	ld.global.f32 	%f95, [%rd7+22528];
	ld.global.f32 	%f96, [%rd7+24576];
	mul.f32 	%f97, %f96, %f96;
	ld.global.f32 	%f98, [%rd7+26624];
	ld.global.f32 	%f99, [%rd7+28672];
	mul.f32 	%f100, %f99, %f99;
	ld.global.f32 	%f101, [%rd7+30720];
	fma.rn.f32 	%f102, %f79, %f79, %f394;
	fma.rn.f32 	%f103, %f80, %f80, %f82;
	fma.rn.f32 	%f104, %f83, %f83, %f85;
	fma.rn.f32 	%f105, %f86, %f86, %f88;
	fma.rn.f32 	%f106, %f89, %f89, %f91;
	fma.rn.f32 	%f107, %f92, %f92, %f94;
	fma.rn.f32 	%f108, %f95, %f95, %f97;
	fma.rn.f32 	%f109, %f98, %f98, %f100;
	add.f32 	%f110, %f102, %f103;
	add.f32 	%f111, %f104, %f105;
	add.f32 	%f112, %f106, %f107;
	add.f32 	%f113, %f108, %f109;
	add.f32 	%f114, %f110, %f111;
	add.f32 	%f115, %f112, %f113;
	add.f32 	%f116, %f114, %f115;
	fma.rn.f32 	%f394, %f101, %f101, %f116;
	sub.s32 	%r80, %r1, %r268;
	setp.lt.u32 	%p4, %r80, %r4;
	add.s32 	%r267, %r267, 1;
	add.s32 	%r266, %r266, %r4;
	sub.s32 	%r265, %r265, %r4;
	add.s32 	%r264, %r264, %r4;
	@%p4 bra 	$L__BB8_44;
	bra.uni 	$L__BB8_28;
$L__BB8_30:
	setp.le.u32 	%p5, %r1, %r268;
	sub.s32 	%r81, %r1, %r268;
	setp.ge.s32 	%p6, %r35, %r81;
	or.pred  	%p7, %p5, %p6;
	@%p7 bra 	$L__BB8_44;
	add.s32 	%r84, %r1, %r75;
	sub.s32 	%r85, %r84, %r37;
	mul.lo.s32 	%r86, %r2, %r267;
	shl.b32 	%r87, %r86, 13;
	sub.s32 	%r88, %r85, %r87;
	shr.u32 	%r89, %r88, 9;
	add.s32 	%r50, %r89, 1;
	and.b32  	%r51, %r50, 15;
	setp.lt.u32 	%p8, %r88, 7680;
	mov.u32 	%r273, %r35;
	@%p8 bra 	$L__BB8_35;
	or.b32  	%r271, %r35, 4096;
	shr.u32 	%r90, %r265, 9;
	add.s32 	%r91, %r90, 1;
	and.b32  	%r92, %r91, 16777200;
	neg.s32 	%r269, %r92;
$L__BB8_33:
	.pragma "nounroll";
	add.s32 	%r93, %r264, -4096;
	mul.wide.u32 	%rd8, %r93, 4;
	add.s64 	%rd9, %rd1, %rd8;
	ld.global.f32 	%f118, [%rd9];
	fma.rn.f32 	%f119, %f118, %f118, %f394;
	add.s32 	%r94, %r264, -3584;
	mul.wide.u32 	%rd10, %r94, 4;
	add.s64 	%rd11, %rd1, %rd10;
	ld.global.f32 	%f120, [%rd11];
	fma.rn.f32 	%f121, %f120, %f120, %f119;
	add.s32 	%r95, %r264, -3072;
	mul.wide.u32 	%rd12, %r95, 4;
	add.s64 	%rd13, %rd1, %rd12;
	ld.global.f32 	%f122, [%rd13];
	fma.rn.f32 	%f123, %f122, %f122, %f121;
	add.s32 	%r96, %r264, -2560;
	mul.wide.u32 	%rd14, %r96, 4;
	add.s64 	%rd15, %rd1, %rd14;
	ld.global.f32 	%f124, [%rd15];
	fma.rn.f32 	%f125, %f124, %f124, %f123;
	add.s32 	%r97, %r264, -2048;
	mul.wide.u32 	%rd16, %r97, 4;
	add.s64 	%rd17, %rd1, %rd16;
	ld.global.f32 	%f126, [%rd17];
	fma.rn.f32 	%f127, %f126, %f126, %f125;
	add.s32 	%r98, %r264, -1536;
	mul.wide.u32 	%rd18, %r98, 4;
	add.s64 	%rd19, %rd1, %rd18;
	ld.global.f32 	%f128, [%rd19];
	fma.rn.f32 	%f129, %f128, %f128, %f127;
	add.s32 	%r99, %r264, -1024;
	mul.wide.u32 	%rd20, %r99, 4;
	add.s64 	%rd21, %rd1, %rd20;
	ld.global.f32 	%f130, [%rd21];
	fma.rn.f32 	%f131, %f130, %f130, %f129;
	add.s32 	%r100, %r264, 3584;
	add.s32 	%r101, %r264, -512;
	mul.wide.u32 	%rd22, %r101, 4;
	add.s64 	%rd23, %rd1, %rd22;
	ld.global.f32 	%f132, [%rd23];
	fma.rn.f32 	%f133, %f132, %f132, %f131;
	mul.wide.u32 	%rd24, %r264, 4;
	add.s64 	%rd25, %rd1, %rd24;
	ld.global.f32 	%f134, [%rd25];
	fma.rn.f32 	%f135, %f134, %f134, %f133;
	add.s32 	%r102, %r264, 512;
	mul.wide.u32 	%rd26, %r102, 4;
	add.s64 	%rd27, %rd1, %rd26;
	ld.global.f32 	%f136, [%rd27];
	fma.rn.f32 	%f137, %f136, %f136, %f135;
	add.s32 	%r103, %r264, 1024;
	mul.wide.u32 	%rd28, %r103, 4;
	add.s64 	%rd29, %rd1, %rd28;
	ld.global.f32 	%f138, [%rd29];
	fma.rn.f32 	%f139, %f138, %f138, %f137;
	add.s32 	%r104, %r264, 1536;
	mul.wide.u32 	%rd30, %r104, 4;
	add.s64 	%rd31, %rd1, %rd30;
	ld.global.f32 	%f140, [%rd31];
	fma.rn.f32 	%f141, %f140, %f140, %f139;
	add.s32 	%r105, %r264, 2048;
	mul.wide.u32 	%rd32, %r105, 4;
	add.s64 	%rd33, %rd1, %rd32;
	ld.global.f32 	%f142, [%rd33];
	fma.rn.f32 	%f143, %f142, %f142, %f141;
	add.s32 	%r106, %r264, 2560;
	mul.wide.u32 	%rd34, %r106, 4;
	add.s64 	%rd35, %rd1, %rd34;
	ld.global.f32 	%f144, [%rd35];
	fma.rn.f32 	%f145, %f144, %f144, %f143;
	add.s32 	%r107, %r264, 3072;
	mul.wide.u32 	%rd36, %r107, 4;
	add.s64 	%rd37, %rd1, %rd36;
	ld.global.f32 	%f146, [%rd37];
	fma.rn.f32 	%f147, %f146, %f146, %f145;
	mul.wide.u32 	%rd38, %r100, 4;
	add.s64 	%rd39, %rd1, %rd38;
	ld.global.f32 	%f148, [%rd39];
	fma.rn.f32 	%f394, %f148, %f148, %f147;
	add.s32 	%r271, %r271, 8192;
	add.s32 	%r264, %r264, 8192;
	add.s32 	%r269, %r269, 16;
	setp.ne.s32 	%p9, %r269, 0;
	@%p9 bra 	$L__BB8_33;
	add.s32 	%r273, %r271, -4096;
$L__BB8_35:
	setp.eq.s32 	%p10, %r51, 0;
	@%p10 bra 	$L__BB8_44;
	and.b32  	%r62, %r50, 7;
	setp.lt.u32 	%p11, %r51, 8;
	@%p11 bra 	$L__BB8_38;
	add.s32 	%r108, %r273, %r268;
	mul.wide.u32 	%rd40, %r108, 4;
	add.s64 	%rd41, %rd1, %rd40;
	ld.global.f32 	%f150, [%rd41];
	fma.rn.f32 	%f151, %f150, %f150, %f394;
	add.s32 	%r109, %r108, 512;
	mul.wide.u32 	%rd42, %r109, 4;
	add.s64 	%rd43, %rd1, %rd42;
	ld.global.f32 	%f152, [%rd43];
	fma.rn.f32 	%f153, %f152, %f152, %f151;
	add.s32 	%r110, %r108, 1024;
	mul.wide.u32 	%rd44, %r110, 4;
	add.s64 	%rd45, %rd1, %rd44;
	ld.global.f32 	%f154, [%rd45];
	fma.rn.f32 	%f155, %f154, %f154, %f153;
	add.s32 	%r111, %r108, 1536;
	mul.wide.u32 	%rd46, %r111, 4;
	add.s64 	%rd47, %rd1, %rd46;
	ld.global.f32 	%f156, [%rd47];
	fma.rn.f32 	%f157, %f156, %f156, %f155;
	add.s32 	%r112, %r108, 2048;
	mul.wide.u32 	%rd48, %r112, 4;
	add.s64 	%rd49, %rd1, %rd48;
	ld.global.f32 	%f158, [%rd49];
	fma.rn.f32 	%f159, %f158, %f158, %f157;
	add.s32 	%r113, %r108, 2560;
	mul.wide.u32 	%rd50, %r113, 4;
	add.s64 	%rd51, %rd1, %rd50;
	ld.global.f32 	%f160, [%rd51];
	fma.rn.f32 	%f161, %f160, %f160, %f159;
	add.s32 	%r114, %r108, 3072;
	mul.wide.u32 	%rd52, %r114, 4;
	add.s64 	%rd53, %rd1, %rd52;
	ld.global.f32 	%f162, [%rd53];
	fma.rn.f32 	%f163, %f162, %f162, %f161;
	add.s32 	%r115, %r108, 3584;
	mul.wide.u32 	%rd54, %r115, 4;
	add.s64 	%rd55, %rd1, %rd54;
	ld.global.f32 	%f164, [%rd55];
	fma.rn.f32 	%f394, %f164, %f164, %f163;
	add.s32 	%r273, %r273, 4096;
$L__BB8_38:
	setp.eq.s32 	%p12, %r62, 0;
	@%p12 bra 	$L__BB8_44;
	setp.lt.u32 	%p13, %r62, 4;
	@%p13 bra 	$L__BB8_41;
	add.s32 	%r116, %r273, %r268;
	mul.wide.u32 	%rd56, %r116, 4;
	add.s64 	%rd57, %rd1, %rd56;
	ld.global.f32 	%f166, [%rd57];
	fma.rn.f32 	%f167, %f166, %f166, %f394;
	add.s32 	%r117, %r116, 512;
	mul.wide.u32 	%rd58, %r117, 4;
	add.s64 	%rd59, %rd1, %rd58;
	ld.global.f32 	%f168, [%rd59];
	fma.rn.f32 	%f169, %f168, %f168, %f167;
	add.s32 	%r118, %r116, 1024;
	mul.wide.u32 	%rd60, %r118, 4;
	add.s64 	%rd61, %rd1, %rd60;
	ld.global.f32 	%f170, [%rd61];
	fma.rn.f32 	%f171, %f170, %f170, %f169;
	add.s32 	%r119, %r116, 1536;
	mul.wide.u32 	%rd62, %r119, 4;
	add.s64 	%rd63, %rd1, %rd62;
	ld.global.f32 	%f172, [%rd63];
	fma.rn.f32 	%f394, %f172, %f172, %f171;
	add.s32 	%r273, %r273, 2048;
$L__BB8_41:
	and.b32  	%r120, %r50, 3;
	setp.eq.s32 	%p14, %r120, 0;
	@%p14 bra 	$L__BB8_44;
	add.s32 	%r276, %r273, %r266;
	cvt.u16.u32 	%rs1, %r265;
	shr.u16 	%rs2, %rs1, 9;
	add.s16 	%rs3, %rs2, 1;
	cvt.u32.u16 	%r121, %rs3;
	and.b32  	%r122, %r121, 3;
	neg.s32 	%r275, %r122;
$L__BB8_43:
	.pragma "nounroll";
	mul.wide.u32 	%rd64, %r276, 4;
	add.s64 	%rd65, %rd1, %rd64;
	ld.global.f32 	%f173, [%rd65];
	fma.rn.f32 	%f394, %f173, %f173, %f394;
	add.s32 	%r276, %r276, 512;
	add.s32 	%r275, %r275, 1;
	setp.ne.s32 	%p15, %r275, 0;
	@%p15 bra 	$L__BB8_43;
$L__BB8_44:
	// begin inline asm
	mov.u32 %r123, %laneid;
	// end inline asm
	mov.b32 	%r125, %f394;
	mov.b32 	%r126, 1;
	mov.b32 	%r147, 31;
	mov.b32 	%r148, -1;
	// begin inline asm
	shfl.sync.down.b32 %r124, %r125, %r126, %r147, %r148;
	// end inline asm
	setp.gt.s32 	%p16, %r123, 30;
	mov.b32 	%f174, %r124;
	add.f32 	%f175, %f394, %f174;
	selp.f32 	%f176, %f394, %f175, %p16;
	mov.b32 	%r130, %f176;
	mov.b32 	%r131, 2;
	// begin inline asm
	shfl.sync.down.b32 %r129, %r130, %r131, %r147, %r148;
	// end inline asm
	setp.gt.s32 	%p17, %r123, 29;
	mov.b32 	%f177, %r129;
	add.f32 	%f178, %f176, %f177;
	selp.f32 	%f179, %f176, %f178, %p17;
	mov.b32 	%r135, %f179;
	mov.b32 	%r136, 4;
	// begin inline asm
	shfl.sync.down.b32 %r134, %r135, %r136, %r147, %r148;
	// end inline asm
	setp.gt.s32 	%p18, %r123, 27;
	mov.b32 	%f180, %r134;
	add.f32 	%f181, %f179, %f180;
	selp.f32 	%f182, %f179, %f181, %p18;
	mov.b32 	%r140, %f182;
	mov.b32 	%r141, 8;
	// begin inline asm
	shfl.sync.down.b32 %r139, %r140, %r141, %r147, %r148;
	// end inline asm
	setp.gt.s32 	%p19, %r123, 23;
	mov.b32 	%f183, %r139;
	add.f32 	%f184, %f182, %f183;
	selp.f32 	%f185, %f182, %f184, %p19;
	mov.b32 	%r145, %f185;
	mov.b32 	%r146, 16;
	// begin inline asm
	shfl.sync.down.b32 %r144, %r145, %r146, %r147, %r148;
	// end inline asm
	setp.gt.s32 	%p20, %r123, 15;
	mov.b32 	%f186, %r144;
	add.f32 	%f37, %f185, %f186;
	selp.f32 	%f395, %f185, %f37, %p20;
	setp.ne.s32 	%p21, %r123, 0;
	@%p21 bra 	$L__BB8_46;
	shr.u32 	%r149, %r35, 3;
	and.b32  	%r150, %r149, 124;
	mov.u32 	%r151, _ZZN3cub18CUB_300001_SM_10006detail6reduce18DeviceReduceKernelINS2_10policy_hubIfjN4cuda3std3__44plusIfEEE10Policy1000EN6thrust24THRUST_300001_SM_1000_NS6detail15normal_iteratorINSD_10device_ptrIfEEEEjS9_f6squareIfEEEvT0_PT3_T1_NS0_13GridEvenShareISO_EET2_T4_E12temp_storage;
	add.s32 	%r152, %r151, %r150;
	st.shared.f32 	[%r152+16], %f37;
$L__BB8_46:
	bar.sync 	0;
	setp.ne.s32 	%p22, %r35, 0;
	@%p22 bra 	$L__BB8_48;
	ld.shared.f32 	%f187, [_ZZN3cub18CUB_300001_SM_10006detail6reduce18DeviceReduceKernelINS2_10policy_hubIfjN4cuda3std3__44plusIfEEE10Policy1000EN6thrust24THRUST_300001_SM_1000_NS6detail15normal_iteratorINSD_10device_ptrIfEEEEjS9_f6squareIfEEEvT0_PT3_T1_NS0_13GridEvenShareISO_EET2_T4_E12temp_storage+20];
	add.f32 	%f188, %f395, %f187;
	ld.shared.f32 	%f189, [_ZZN3cub18CUB_300001_SM_10006detail6reduce18DeviceReduceKernelINS2_10policy_hubIfjN4cuda3std3__44plusIfEEE10Policy1000EN6thrust24THRUST_300001_SM_1000_NS6detail15normal_iteratorINSD_10device_ptrIfEEEEjS9_f6squareIfEEEvT0_PT3_T1_NS0_13GridEvenShareISO_EET2_T4_E12temp_storage+24];
	add.f32 	%f190, %f188, %f189;
	ld.shared.f32 	%f191, [_ZZN3cub18CUB_300001_SM_10006detail6reduce18DeviceReduceKernelINS2_10policy_hubIfjN4cuda3std3__44plusIfEEE10Policy1000EN6thrust24THRUST_300001_SM_1000_NS6detail15normal_iteratorINSD_10device_ptrIfEEEEjS9_f6squareIfEEEvT0_PT3_T1_NS0_13GridEvenShareISO_EET2_T4_E12temp_storage+28];
	add.f32 	%f192, %f190, %f191;
	ld.shared.f32 	%f193, [_ZZN3cub18CUB_300001_SM_10006detail6reduce18DeviceReduceKernelINS2_10policy_hubIfjN4cuda3std3__44plusIfEEE10Policy1000EN6thrust24THRUST_300001_SM_1000_NS6detail15normal_iteratorINSD_10device_ptrIfEEEEjS9_f6squareIfEEEvT0_PT3_T1_NS0_13GridEvenShareISO_EET2_T4_E12temp_storage+32];
	add.f32 	%f194, %f192, %f193;
	ld.shared.f32 	%f195, [_ZZN3cub18CUB_300001_SM_10006detail6reduce18DeviceReduceKernelINS2_10policy_hubIfjN4cuda3std3__44plusIfEEE10Policy1000EN6thrust24THRUST_300001_SM_1000_NS6detail15normal_iteratorINSD_10device_ptrIfEEEEjS9_f6squareIfEEEvT0_PT3_T1_NS0_13GridEvenShareISO_EET2_T4_E12temp_storage+36];
	add.f32 	%f196, %f194, %f195;
	ld.shared.f32 	%f197, [_ZZN3cub18CUB_300001_SM_10006detail6reduce18DeviceReduceKernelINS2_10policy_hubIfjN4cuda3std3__44plusIfEEE10Policy1000EN6thrust24THRUST_300001_SM_1000_NS6detail15normal_iteratorINSD_10device_ptrIfEEEEjS9_f6squareIfEEEvT0_PT3_T1_NS0_13GridEvenShareISO_EET2_T4_E12temp_storage+40];
	add.f32 	%f198, %f196, %f197;
	ld.shared.f32 	%f199, [_ZZN3cub18CUB_300001_SM_10006detail6reduce18DeviceReduceKernelINS2_10policy_hubIfjN4cuda3std3__44plusIfEEE10Policy1000EN6thrust24THRUST_300001_SM_1000_NS6detail15normal_iteratorINSD_10device_ptrIfEEEEjS9_f6squareIfEEEvT0_PT3_T1_NS0_13GridEvenShareISO_EET2_T4_E12temp_storage+44];
	add.f32 	%f200, %f198, %f199;
	ld.shared.f32 	%f201, [_ZZN3cub18CUB_300001_SM_10006detail6reduce18DeviceReduceKernelINS2_10policy_hubIfjN4cuda3std3__44plusIfEEE10Policy1000EN6thrust24THRUST_300001_SM_1000_NS6detail15normal_iteratorINSD_10device_ptrIfEEEEjS9_f6squareIfEEEvT0_PT3_T1_NS0_13GridEvenShareISO_EET2_T4_E12temp_storage+48];
	add.f32 	%f202, %f200, %f201;
	ld.shared.f32 	%f203, [_ZZN3cub18CUB_300001_SM_10006detail6reduce18DeviceReduceKernelINS2_10policy_hubIfjN4cuda3std3__44plusIfEEE10Policy1000EN6thrust24THRUST_300001_SM_1000_NS6detail15normal_iteratorINSD_10device_ptrIfEEEEjS9_f6squareIfEEEvT0_PT3_T1_NS0_13GridEvenShareISO_EET2_T4_E12temp_storage+52];
	add.f32 	%f204, %f202, %f203;
	ld.shared.f32 	%f205, [_ZZN3cub18CUB_300001_SM_10006detail6reduce18DeviceReduceKernelINS2_10policy_hubIfjN4cuda3std3__44plusIfEEE10Policy1000EN6thrust24THRUST_300001_SM_1000_NS6detail15normal_iteratorINSD_10device_ptrIfEEEEjS9_f6squareIfEEEvT0_PT3_T1_NS0_13GridEvenShareISO_EET2_T4_E12temp_storage+56];
	add.f32 	%f206, %f204, %f205;
	ld.shared.f32 	%f207, [_ZZN3cub18CUB_300001_SM_10006detail6reduce18DeviceReduceKernelINS2_10policy_hubIfjN4cuda3std3__44plusIfEEE10Policy1000EN6thrust24THRUST_300001_SM_1000_NS6detail15normal_iteratorINSD_10device_ptrIfEEEEjS9_f6squareIfEEEvT0_PT3_T1_NS0_13GridEvenShareISO_EET2_T4_E12temp_storage+60];
	add.f32 	%f208, %f206, %f207;
	ld.shared.f32 	%f209, [_ZZN3cub18CUB_300001_SM_10006detail6reduce18DeviceReduceKernelINS2_10policy_hubIfjN4cuda3std3__44plusIfEEE10Policy1000EN6thrust24THRUST_300001_SM_1000_NS6detail15normal_iteratorINSD_10device_ptrIfEEEEjS9_f6squareIfEEEvT0_PT3_T1_NS0_13GridEvenShareISO_EET2_T4_E12temp_storage+64];
	add.f32 	%f210, %f208, %f209;
	ld.shared.f32 	%f211, [_ZZN3cub18CUB_300001_SM_10006detail6reduce18DeviceReduceKernelINS2_10policy_hubIfjN4cuda3std3__44plusIfEEE10Policy1000EN6thrust24THRUST_300001_SM_1000_NS6detail15normal_iteratorINSD_10device_ptrIfEEEEjS9_f6squareIfEEEvT0_PT3_T1_NS0_13GridEvenShareISO_EET2_T4_E12temp_storage+68];
	add.f32 	%f212, %f210, %f211;
	ld.shared.f32 	%f213, [_ZZN3cub18CUB_300001_SM_10006detail6reduce18DeviceReduceKernelINS2_10policy_hubIfjN4cuda3std3__44plusIfEEE10Policy1000EN6thrust24THRUST_300001_SM_1000_NS6detail15normal_iteratorINSD_10device_ptrIfEEEEjS9_f6squareIfEEEvT0_PT3_T1_NS0_13GridEvenShareISO_EET2_T4_E12temp_storage+72];
	add.f32 	%f214, %f212, %f213;
	ld.shared.f32 	%f215, [_ZZN3cub18CUB_300001_SM_10006detail6reduce18DeviceReduceKernelINS2_10policy_hubIfjN4cuda3std3__44plusIfEEE10Policy1000EN6thrust24THRUST_300001_SM_1000_NS6detail15normal_iteratorINSD_10device_ptrIfEEEEjS9_f6squareIfEEEvT0_PT3_T1_NS0_13GridEvenShareISO_EET2_T4_E12temp_storage+76];
	add.f32 	%f395, %f214, %f215;
$L__BB8_48:
	mov.u32 	%r254, %tid.x;
	setp.ne.s32 	%p64, %r254, 0;
	@%p64 bra 	$L__BB8_50;
	cvta.to.global.u64 	%rd126, %rd2;
	mul.wide.u32 	%rd127, %r3, 4;
	add.s64 	%rd128, %rd126, %rd127;
	st.global.f32 	[%rd128], %f395;
$L__BB8_50:
	ret;

}
	// .globl	_ZN3cub18CUB_300001_SM_10006detail6reduce28DeviceReduceSingleTileKernelINS2_10policy_hubIfjN4cuda3std3__44plusIfEEE10Policy1000EPfSC_iS9_ffNS7_10__identityEEEvT0_T1_T2_T3_T4_T6_
.visible .entry _ZN3cub18CUB_300001_SM_10006detail6reduce28DeviceReduceSingleTileKernelINS2_10policy_hubIfjN4cuda3std3__44plusIfEEE10Policy1000EPfSC_iS9_ffNS7_10__identityEEEvT0_T1_T2_T3_T4_T6_(
	.param .u64 .ptr .align 1 _ZN3cub18CUB_300001_SM_10006detail6reduce28DeviceReduceSingleTileKernelINS2_10policy_hubIfjN4cuda3std3__44plusIfEEE10Policy1000EPfSC_iS9_ffNS7_10__identityEEEvT0_T1_T2_T3_T4_T6__param_0,
	.param .u64 .ptr .align 1 _ZN3cub18CUB_300001_SM_10006detail6reduce28DeviceReduceSingleTileKernelINS2_10policy_hubIfjN4cuda3std3__44plusIfEEE10Policy1000EPfSC_iS9_ffNS7_10__identityEEEvT0_T1_T2_T3_T4_T6__param_1,
	.param .u32 _ZN3cub18CUB_300001_SM_10006detail6reduce28DeviceReduceSingleTileKernelINS2_10policy_hubIfjN4cuda3std3__44plusIfEEE10Policy1000EPfSC_iS9_ffNS7_10__identityEEEvT0_T1_T2_T3_T4_T6__param_2,
	.param .align 1 .b8 _ZN3cub18CUB_300001_SM_10006detail6reduce28DeviceReduceSingleTileKernelINS2_10policy_hubIfjN4cuda3std3__44plusIfEEE10Policy1000EPfSC_iS9_ffNS7_10__identityEEEvT0_T1_T2_T3_T4_T6__param_3[1],
	.param .f32 _ZN3cub18CUB_300001_SM_10006detail6reduce28DeviceReduceSingleTileKernelINS2_10policy_hubIfjN4cuda3std3__44plusIfEEE10Policy1000EPfSC_iS9_ffNS7_10__identityEEEvT0_T1_T2_T3_T4_T6__param_4,
	.param .align 1 .b8 _ZN3cub18CUB_300001_SM_10006detail6reduce28DeviceReduceSingleTileKernelINS2_10policy_hubIfjN4cuda3std3__44plusIfEEE10Policy1000EPfSC_iS9_ffNS7_10__identityEEEvT0_T1_T2_T3_T4_T6__param_5[1]
)
.maxntid 512
.minnctapersm 1
{
	.reg .pred 	%p<113>;
	.reg .b32 	%r<407>;
	.reg .b32 	%f<531>;
	.reg .b64 	%rd<133>;
	// demoted variable
	.shared .align 4 .b8 _ZZN3cub18CUB_300001_SM_10006detail6reduce28DeviceReduceSingleTileKernelINS2_10policy_hubIfjN4cuda3std3__44plusIfEEE10Policy1000EPfSC_iS9_ffNS7_10__identityEEEvT0_T1_T2_T3_T4_T6_E12temp_storage[84];
	ld.param.u64 	%rd16, [_ZN3cub18CUB_300001_SM_10006detail6reduce28DeviceReduceSingleTileKernelINS2_10policy_hubIfjN4cuda3std3__44plusIfEEE10Policy1000EPfSC_iS9_ffNS7_10__identityEEEvT0_T1_T2_T3_T4_T6__param_0];
	ld.param.u64 	%rd17, [_ZN3cub18CUB_300001_SM_10006detail6reduce28DeviceReduceSingleTileKernelINS2_10policy_hubIfjN4cuda3std3__44plusIfEEE10Policy1000EPfSC_iS9_ffNS7_10__identityEEEvT0_T1_T2_T3_T4_T6__param_1];
	ld.param.u32 	%r67, [_ZN3cub18CUB_300001_SM_10006detail6reduce28DeviceReduceSingleTileKernelINS2_10policy_hubIfjN4cuda3std3__44plusIfEEE10Policy1000EPfSC_iS9_ffNS7_10__identityEEEvT0_T1_T2_T3_T4_T6__param_2];
	ld.param.f32 	%f58, [_ZN3cub18CUB_300001_SM_10006detail6reduce28DeviceReduceSingleTileKernelINS2_10policy_hubIfjN4cuda3std3__44plusIfEEE10Policy1000EPfSC_iS9_ffNS7_10__identityEEEvT0_T1_T2_T3_T4_T6__param_4];
	cvta.to.global.u64 	%rd1, %rd17;
	setp.ne.s32 	%p1, %r67, 0;
	@%p1 bra 	$L__BB9_3;
	mov.u32 	%r380, %tid.x;
	setp.ne.s32 	%p112, %r380, 0;
	@%p112 bra 	$L__BB9_74;
	st.global.f32 	[%rd1], %f58;
	bra.uni 	$L__BB9_74;
$L__BB9_3:
	and.b64  	%rd18, %rd16, 7;
	setp.ne.s64 	%p2, %rd18, 0;
	@%p2 bra 	$L__BB9_38;
	setp.gt.s32 	%p57, %r67, 8191;
	@%p57 bra 	$L__BB9_22;
	mov.u32 	%r1, %tid.x;
	setp.ge.s32 	%p74, %r1, %r67;
	mov.f32 	%f509, 0f00000000;
	mov.u32 	%r384, %r1;
	@%p74 bra 	$L__BB9_7;
	mul.wide.u32 	%rd121, %r1, 4;
	add.s64 	%rd120, %rd16, %rd121;
	// begin inline asm
	ld.global.nc.u32 %r300, [%rd120];
	// end inline asm
	mov.b32 	%f509, %r300;
	add.s32 	%r384, %r1, 512;
$L__BB9_7:
	setp.ge.s32 	%p75, %r384, %r67;
	@%p75 bra 	$L__BB9_13;
	not.b32 	%r301, %r384;
	add.s32 	%r4, %r67, %r301;
	and.b32  	%r302, %r4, 1536;
	setp.eq.s32 	%p76, %r302, 1536;
	@%p76 bra 	$L__BB9_11;
	mul.wide.u32 	%rd122, %r384, 4;
	add.s64 	%rd129, %rd16, %rd122;
	shr.u32 	%r303, %r4, 9;
	add.s32 	%r304, %r303, 1;
	and.b32  	%r305, %r304, 3;
	neg.s32 	%r382, %r305;
$L__BB9_10:
	.pragma "nounroll";
	// begin inline asm
	ld.global.nc.u32 %r306, [%rd129];
	// end inline asm
	mov.b32 	%f395, %r306;
	add.f32 	%f509, %f509, %f395;
	add.s32 	%r384, %r384, 512;
	add.s64 	%rd129, %rd129, 2048;
	add.s32 	%r382, %r382, 1;
	setp.ne.s32 	%p77, %r382, 0;
	@%p77 bra 	$L__BB9_10;
$L__BB9_11:
	setp.lt.u32 	%p78, %r4, 1536;
	@%p78 bra 	$L__BB9_13;
$L__BB9_12:
	mul.wide.s32 	%rd128, %r384, 4;
	add.s64 	%rd124, %rd16, %rd128;
	// begin inline asm
	ld.global.nc.u32 %r307, [%rd124];
	// end inline asm
	mov.b32 	%f396, %r307;
	add.f32 	%f397, %f509, %f396;
	add.s64 	%rd125, %rd124, 2048;
	// begin inline asm
	ld.global.nc.u32 %r308, [%rd125];
	// end inline asm
	mov.b32 	%f398, %r308;
	add.f32 	%f399, %f397, %f398;
	add.s64 	%rd126, %rd124, 4096;
	// begin inline asm
	ld.global.nc.u32 %r309, [%rd126];
	// end inline asm
	mov.b32 	%f400, %r309;
	add.f32 	%f401, %f399, %f400;
	add.s64 	%rd127, %rd124, 6144;
	// begin inline asm
	ld.global.nc.u32 %r310, [%rd127];
	// end inline asm
	mov.b32 	%f402, %r310;
	add.f32 	%f509, %f401, %f402;
	add.s32 	%r384, %r384, 2048;
	setp.lt.s32 	%p79, %r384, %r67;
	@%p79 bra 	$L__BB9_12;
$L__BB9_13:
	setp.lt.s32 	%p80, %r67, 512;
	@%p80 bra 	$L__BB9_18;
	// begin inline asm
	mov.u32 %r349, %laneid;
	// end inline asm
	mov.b32 	%r351, %f509;
	mov.b32 	%r352, 1;
	mov.b32 	%r373, 31;
	mov.b32 	%r374, -1;
	// begin inline asm
	shfl.sync.down.b32 %r350, %r351, %r352, %r373, %r374;
	// end inline asm
	setp.gt.s32 	%p104, %r349, 30;
	mov.b32 	%f461, %r350;
	add.f32 	%f462, %f509, %f461;
	selp.f32 	%f463, %f509, %f462, %p104;
	mov.b32 	%r356, %f463;
	mov.b32 	%r357, 2;
	// begin inline asm
	shfl.sync.down.b32 %r355, %r356, %r357, %r373, %r374;
	// end inline asm
	setp.gt.s32 	%p105, %r349, 29;
	mov.b32 	%f464, %r355;
	add.f32 	%f465, %f463, %f464;
	selp.f32 	%f466, %f463, %f465, %p105;
	mov.b32 	%r361, %f466;
	mov.b32 	%r362, 4;
	// begin inline asm
	shfl.sync.down.b32 %r360, %r361, %r362, %r373, %r374;
	// end inline asm
	setp.gt.s32 	%p106, %r349, 27;
	mov.b32 	%f467, %r360;
	add.f32 	%f468, %f466, %f467;
	selp.f32 	%f469, %f466, %f468, %p106;
	mov.b32 	%r366, %f469;
	mov.b32 	%r367, 8;
	// begin inline asm
	shfl.sync.down.b32 %r365, %r366, %r367, %r373, %r374;
	// end inline asm
	setp.gt.s32 	%p107, %r349, 23;
	mov.b32 	%f470, %r365;
	add.f32 	%f471, %f469, %f470;
	selp.f32 	%f472, %f469, %f471, %p107;
	mov.b32 	%r371, %f472;
	mov.b32 	%r372, 16;
	// begin inline asm
	shfl.sync.down.b32 %r370, %r371, %r372, %r373, %r374;
	// end inline asm
	setp.gt.s32 	%p108, %r349, 15;
	mov.b32 	%f473, %r370;
	add.f32 	%f10, %f472, %f473;
	selp.f32 	%f530, %f472, %f10, %p108;
	setp.ne.s32 	%p109, %r349, 0;
	@%p109 bra 	$L__BB9_16;
	shr.u32 	%r375, %r1, 3;
	and.b32  	%r376, %r375, 124;
	mov.u32 	%r377, _ZZN3cub18CUB_300001_SM_10006detail6reduce28DeviceReduceSingleTileKernelINS2_10policy_hubIfjN4cuda3std3__44plusIfEEE10Policy1000EPfSC_iS9_ffNS7_10__identityEEEvT0_T1_T2_T3_T4_T6_E12temp_storage;
	add.s32 	%r378, %r377, %r376;
	st.shared.f32 	[%r378+16], %f10;
$L__BB9_16:
	bar.sync 	0;
	setp.ne.s32 	%p110, %r1, 0;
	@%p110 bra 	$L__BB9_72;
	ld.shared.f32 	%f474, [_ZZN3cub18CUB_300001_SM_10006detail6reduce28DeviceReduceSingleTileKernelINS2_10policy_hubIfjN4cuda3std3__44plusIfEEE10Policy1000EPfSC_iS9_ffNS7_10__identityEEEvT0_T1_T2_T3_T4_T6_E12temp_storage+20];
	add.f32 	%f475, %f530, %f474;
	ld.shared.f32 	%f476, [_ZZN3cub18CUB_300001_SM_10006detail6reduce28DeviceReduceSingleTileKernelINS2_10policy_hubIfjN4cuda3std3__44plusIfEEE10Policy1000EPfSC_iS9_ffNS7_10__identityEEEvT0_T1_T2_T3_T4_T6_E12temp_storage+24];
	add.f32 	%f477, %f475, %f476;
	ld.shared.f32 	%f478, [_ZZN3cub18CUB_300001_SM_10006detail6reduce28DeviceReduceSingleTileKernelINS2_10policy_hubIfjN4cuda3std3__44plusIfEEE10Policy1000EPfSC_iS9_ffNS7_10__identityEEEvT0_T1_T2_T3_T4_T6_E12temp_storage+28];
	add.f32 	%f479, %f477, %f478;
	ld.shared.f32 	%f480, [_ZZN3cub18CUB_300001_SM_10006detail6reduce28DeviceReduceSingleTileKernelINS2_10policy_hubIfjN4cuda3std3__44plusIfEEE10Policy1000EPfSC_iS9_ffNS7_10__identityEEEvT0_T1_T2_T3_T4_T6_E12temp_storage+32];
	add.f32 	%f481, %f479, %f480;
	ld.shared.f32 	%f482, [_ZZN3cub18CUB_300001_SM_10006detail6reduce28DeviceReduceSingleTileKernelINS2_10policy_hubIfjN4cuda3std3__44plusIfEEE10Policy1000EPfSC_iS9_ffNS7_10__identityEEEvT0_T1_T2_T3_T4_T6_E12temp_storage+36];
	add.f32 	%f483, %f481, %f482;
	ld.shared.f32 	%f484, [_ZZN3cub18CUB_300001_SM_10006detail6reduce28DeviceReduceSingleTileKernelINS2_10policy_hubIfjN4cuda3std3__44plusIfEEE10Policy1000EPfSC_iS9_ffNS7_10__identityEEEvT0_T1_T2_T3_T4_T6_E12temp_storage+40];
	add.f32 	%f485, %f483, %f484;
	ld.shared.f32 	%f486, [_ZZN3cub18CUB_300001_SM_10006detail6reduce28DeviceReduceSingleTileKernelINS2_10policy_hubIfjN4cuda3std3__44plusIfEEE10Policy1000EPfSC_iS9_ffNS7_10__identityEEEvT0_T1_T2_T3_T4_T6_E12temp_storage+44];
	add.f32 	%f487, %f485, %f486;
	ld.shared.f32 	%f488, [_ZZN3cub18CUB_300001_SM_10006detail6reduce28DeviceReduceSingleTileKernelINS2_10policy_hubIfjN4cuda3std3__44plusIfEEE10Policy1000EPfSC_iS9_ffNS7_10__identityEEEvT0_T1_T2_T3_T4_T6_E12temp_storage+48];
	add.f32 	%f489, %f487, %f488;
	ld.shared.f32 	%f490, [_ZZN3cub18CUB_300001_SM_10006detail6reduce28DeviceReduceSingleTileKernelINS2_10policy_hubIfjN4cuda3std3__44plusIfEEE10Policy1000EPfSC_iS9_ffNS7_10__identityEEEvT0_T1_T2_T3_T4_T6_E12temp_storage+52];
	add.f32 	%f491, %f489, %f490;
	ld.shared.f32 	%f492, [_ZZN3cub18CUB_300001_SM_10006detail6reduce28DeviceReduceSingleTileKernelINS2_10policy_hubIfjN4cuda3std3__44plusIfEEE10Policy1000EPfSC_iS9_ffNS7_10__identityEEEvT0_T1_T2_T3_T4_T6_E12temp_storage+56];
	add.f32 	%f493, %f491, %f492;
	ld.shared.f32 	%f494, [_ZZN3cub18CUB_300001_SM_10006detail6reduce28DeviceReduceSingleTileKernelINS2_10policy_hubIfjN4cuda3std3__44plusIfEEE10Policy1000EPfSC_iS9_ffNS7_10__identityEEEvT0_T1_T2_T3_T4_T6_E12temp_storage+60];
	add.f32 	%f495, %f493, %f494;
	ld.shared.f32 	%f496, [_ZZN3cub18CUB_300001_SM_10006detail6reduce28DeviceReduceSingleTileKernelINS2_10policy_hubIfjN4cuda3std3__44plusIfEEE10Policy1000EPfSC_iS9_ffNS7_10__identityEEEvT0_T1_T2_T3_T4_T6_E12temp_storage+64];
	add.f32 	%f497, %f495, %f496;
	ld.shared.f32 	%f498, [_ZZN3cub18CUB_300001_SM_10006detail6reduce28DeviceReduceSingleTileKernelINS2_10policy_hubIfjN4cuda3std3__44plusIfEEE10Policy1000EPfSC_iS9_ffNS7_10__identityEEEvT0_T1_T2_T3_T4_T6_E12temp_storage+68];
	add.f32 	%f499, %f497, %f498;
	ld.shared.f32 	%f500, [_ZZN3cub18CUB_300001_SM_10006detail6reduce28DeviceReduceSingleTileKernelINS2_10policy_hubIfjN4cuda3std3__44plusIfEEE10Policy1000EPfSC_iS9_ffNS7_10__identityEEEvT0_T1_T2_T3_T4_T6_E12temp_storage+72];
	add.f32 	%f501, %f499, %f500;
	ld.shared.f32 	%f502, [_ZZN3cub18CUB_300001_SM_10006detail6reduce28DeviceReduceSingleTileKernelINS2_10policy_hubIfjN4cuda3std3__44plusIfEEE10Policy1000EPfSC_iS9_ffNS7_10__identityEEEvT0_T1_T2_T3_T4_T6_E12temp_storage+76];
	add.f32 	%f530, %f501, %f502;
	bra.uni 	$L__BB9_72;
$L__BB9_18:
	// begin inline asm
	mov.u32 %r311, %laneid;
	// end inline asm
	and.b32  	%r337, %r1, 992;
	add.s32 	%r338, %r337, 32;
	setp.gt.s32 	%p81, %r338, %r67;
	not.b32 	%r339, %r337;
	add.s32 	%r340, %r67, %r339;
	selp.b32 	%r335, %r340, 31, %p81;
	mov.b32 	%r313, %f509;
	mov.b32 	%r314, 1;
	mov.b32 	%r336, -1;
	// begin inline asm
	shfl.sync.down.b32 %r312, %r313, %r314, %r335, %r336;
	// end inline asm
	setp.lt.s32 	%p82, %r311, %r335;
	mov.b32 	%f403, %r312;
	add.f32 	%f404, %f509, %f403;
	selp.f32 	%f405, %f404, %f509, %p82;
	mov.b32 	%r318, %f405;
	mov.b32 	%r319, 2;
	// begin inline asm
	shfl.sync.down.b32 %r317, %r318, %r319, %r335, %r336;
	// end inline asm
	add.s32 	%r341, %r311, 2;
	setp.gt.s32 	%p83, %r341, %r335;
	mov.b32 	%f406, %r317;
	add.f32 	%f407, %f405, %f406;
	selp.f32 	%f408, %f405, %f407, %p83;
	mov.b32 	%r323, %f408;
	mov.b32 	%r324, 4;
	// begin inline asm
	shfl.sync.down.b32 %r322, %r323, %r324, %r335, %r336;
	// end inline asm
	add.s32 	%r342, %r311, 4;
	setp.gt.s32 	%p84, %r342, %r335;
	mov.b32 	%f409, %r322;
	add.f32 	%f410, %f408, %f409;
	selp.f32 	%f411, %f408, %f410, %p84;
	mov.b32 	%r328, %f411;
	mov.b32 	%r329, 8;
	// begin inline asm
	shfl.sync.down.b32 %r327, %r328, %r329, %r335, %r336;
	// end inline asm
	add.s32 	%r343, %r311, 8;
	setp.gt.s32 	%p85, %r343, %r335;
	mov.b32 	%f412, %r327;
	add.f32 	%f413, %f411, %f412;
	selp.f32 	%f414, %f411, %f413, %p85;
	mov.b32 	%r333, %f414;
	mov.b32 	%r334, 16;
	// begin inline asm
	shfl.sync.down.b32 %r332, %r333, %r334, %r335, %r336;
	// end inline asm
	add.s32 	%r344, %r311, 16;
	setp.gt.s32 	%p86, %r344, %r335;
	mov.b32 	%f415, %r332;
	add.f32 	%f416, %f414, %f415;
	selp.f32 	%f530, %f414, %f416, %p86;
	setp.ne.s32 	%p87, %r311, 0;
	@%p87 bra 	$L__BB9_20;
	shr.u32 	%r345, %r1, 3;
	and.b32  	%r346, %r345, 124;
	mov.u32 	%r347, _ZZN3cub18CUB_300001_SM_10006detail6reduce28DeviceReduceSingleTileKernelINS2_10policy_hubIfjN4cuda3std3__44plusIfEEE10Policy1000EPfSC_iS9_ffNS7_10__identityEEEvT0_T1_T2_T3_T4_T6_E12temp_storage;
	add.s32 	%r348, %r347, %r346;
	st.shared.f32 	[%r348+16], %f530;
$L__BB9_20:
	bar.sync 	0;
	setp.ne.s32 	%p88, %r1, 0;
	@%p88 bra 	$L__BB9_72;
	setp.gt.s32 	%p89, %r67, 32;
	ld.shared.f32 	%f417, [_ZZN3cub18CUB_300001_SM_10006detail6reduce28DeviceReduceSingleTileKernelINS2_10policy_hubIfjN4cuda3std3__44plusIfEEE10Policy1000EPfSC_iS9_ffNS7_10__identityEEEvT0_T1_T2_T3_T4_T6_E12temp_storage+20];
	add.f32 	%f418, %f530, %f417;
	selp.f32 	%f419, %f418, %f530, %p89;
	setp.gt.s32 	%p90, %r67, 64;
	ld.shared.f32 	%f420, [_ZZN3cub18CUB_300001_SM_10006detail6reduce28DeviceReduceSingleTileKernelINS2_10policy_hubIfjN4cuda3std3__44plusIfEEE10Policy1000EPfSC_iS9_ffNS7_10__identityEEEvT0_T1_T2_T3_T4_T6_E12temp_storage+24];
	add.f32 	%f421, %f420, %f419;
	selp.f32 	%f422, %f421, %f419, %p90;
	setp.gt.s32 	%p91, %r67, 96;
	ld.shared.f32 	%f423, [_ZZN3cub18CUB_300001_SM_10006detail6reduce28DeviceReduceSingleTileKernelINS2_10policy_hubIfjN4cuda3std3__44plusIfEEE10Policy1000EPfSC_iS9_ffNS7_10__identityEEEvT0_T1_T2_T3_T4_T6_E12temp_storage+28];
	add.f32 	%f424, %f423, %f422;
	selp.f32 	%f425, %f424, %f422, %p91;
	setp.gt.s32 	%p92, %r67, 128;
	ld.shared.f32 	%f426, [_ZZN3cub18CUB_300001_SM_10006detail6reduce28DeviceReduceSingleTileKernelINS2_10policy_hubIfjN4cuda3std3__44plusIfEEE10Policy1000EPfSC_iS9_ffNS7_10__identityEEEvT0_T1_T2_T3_T4_T6_E12temp_storage+32];
	add.f32 	%f427, %f426, %f425;
	selp.f32 	%f428, %f427, %f425, %p92;
	setp.gt.s32 	%p93, %r67, 160;
	ld.shared.f32 	%f429, [_ZZN3cub18CUB_300001_SM_10006detail6reduce28DeviceReduceSingleTileKernelINS2_10policy_hubIfjN4cuda3std3__44plusIfEEE10Policy1000EPfSC_iS9_ffNS7_10__identityEEEvT0_T1_T2_T3_T4_T6_E12temp_storage+36];
	add.f32 	%f430, %f429, %f428;
	selp.f32 	%f431, %f430, %f428, %p93;
	setp.gt.s32 	%p94, %r67, 192;
	ld.shared.f32 	%f432, [_ZZN3cub18CUB_300001_SM_10006detail6reduce28DeviceReduceSingleTileKernelINS2_10policy_hubIfjN4cuda3std3__44plusIfEEE10Policy1000EPfSC_iS9_ffNS7_10__identityEEEvT0_T1_T2_T3_T4_T6_E12temp_storage+40];
	add.f32 	%f433, %f432, %f431;
	selp.f32 	%f434, %f433, %f431, %p94;
	setp.gt.s32 	%p95, %r67, 224;
	ld.shared.f32 	%f435, [_ZZN3cub18CUB_300001_SM_10006detail6reduce28DeviceReduceSingleTileKernelINS2_10policy_hubIfjN4cuda3std3__44plusIfEEE10Policy1000EPfSC_iS9_ffNS7_10__identityEEEvT0_T1_T2_T3_T4_T6_E12temp_storage+44];
	add.f32 	%f436, %f435, %f434;
	selp.f32 	%f437, %f436, %f434, %p95;
	setp.gt.s32 	%p96, %r67, 256;
	ld.shared.f32 	%f438, [_ZZN3cub18CUB_300001_SM_10006detail6reduce28DeviceReduceSingleTileKernelINS2_10policy_hubIfjN4cuda3std3__44plusIfEEE10Policy1000EPfSC_iS9_ffNS7_10__identityEEEvT0_T1_T2_T3_T4_T6_E12temp_storage+48];
	add.f32 	%f439, %f438, %f437;
	selp.f32 	%f440, %f439, %f437, %p96;
	setp.gt.s32 	%p97, %r67, 288;
	ld.shared.f32 	%f441, [_ZZN3cub18CUB_300001_SM_10006detail6reduce28DeviceReduceSingleTileKernelINS2_10policy_hubIfjN4cuda3std3__44plusIfEEE10Policy1000EPfSC_iS9_ffNS7_10__identityEEEvT0_T1_T2_T3_T4_T6_E12temp_storage+52];
	add.f32 	%f442, %f441, %f440;
	selp.f32 	%f443, %f442, %f440, %p97;
	setp.gt.s32 	%p98, %r67, 320;
	ld.shared.f32 	%f444, [_ZZN3cub18CUB_300001_SM_10006detail6reduce28DeviceReduceSingleTileKernelINS2_10policy_hubIfjN4cuda3std3__44plusIfEEE10Policy1000EPfSC_iS9_ffNS7_10__identityEEEvT0_T1_T2_T3_T4_T6_E12temp_storage+56];
	add.f32 	%f445, %f444, %f443;
	selp.f32 	%f446, %f445, %f443, %p98;
	setp.gt.s32 	%p99, %r67, 352;
	ld.shared.f32 	%f447, [_ZZN3cub18CUB_300001_SM_10006detail6reduce28DeviceReduceSingleTileKernelINS2_10policy_hubIfjN4cuda3std3__44plusIfEEE10Policy1000EPfSC_iS9_ffNS7_10__identityEEEvT0_T1_T2_T3_T4_T6_E12temp_storage+60];
	add.f32 	%f448, %f447, %f446;
	selp.f32 	%f449, %f448, %f446, %p99;
	setp.gt.s32 	%p100, %r67, 384;
	ld.shared.f32 	%f450, [_ZZN3cub18CUB_300001_SM_10006detail6reduce28DeviceReduceSingleTileKernelINS2_10policy_hubIfjN4cuda3std3__44plusIfEEE10Policy1000EPfSC_iS9_ffNS7_10__identityEEEvT0_T1_T2_T3_T4_T6_E12temp_storage+64];
	add.f32 	%f451, %f450, %f449;
	selp.f32 	%f452, %f451, %f449, %p100;
	setp.gt.s32 	%p101, %r67, 416;
	ld.shared.f32 	%f453, [_ZZN3cub18CUB_300001_SM_10006detail6reduce28DeviceReduceSingleTileKernelINS2_10policy_hubIfjN4cuda3std3__44plusIfEEE10Policy1000EPfSC_iS9_ffNS7_10__identityEEEvT0_T1_T2_T3_T4_T6_E12temp_storage+68];
	add.f32 	%f454, %f453, %f452;
	selp.f32 	%f455, %f454, %f452, %p101;
	setp.gt.s32 	%p102, %r67, 448;
	ld.shared.f32 	%f456, [_ZZN3cub18CUB_300001_SM_10006detail6reduce28DeviceReduceSingleTileKernelINS2_10policy_hubIfjN4cuda3std3__44plusIfEEE10Policy1000EPfSC_iS9_ffNS7_10__identityEEEvT0_T1_T2_T3_T4_T6_E12temp_storage+72];
	add.f32 	%f457, %f456, %f455;
	selp.f32 	%f458, %f457, %f455, %p102;
	setp.gt.s32 	%p103, %r67, 480;
	ld.shared.f32 	%f459, [_ZZN3cub18CUB_300001_SM_10006detail6reduce28DeviceReduceSingleTileKernelINS2_10policy_hubIfjN4cuda3std3__44plusIfEEE10Policy1000EPfSC_iS9_ffNS7_10__identityEEEvT0_T1_T2_T3_T4_T6_E12temp_storage+76];
	add.f32 	%f460, %f459, %f458;
	selp.f32 	%f530, %f460, %f458, %p103;
	bra.uni 	$L__BB9_72;
$L__BB9_22:
	mov.u32 	%r13, %tid.x;
	shl.b32 	%r224, %r13, 1;
	mul.wide.u32 	%rd90, %r224, 4;
	add.s64 	%rd75, %rd16, %rd90;
	// begin inline asm
	ld.global.nc.u64 %rd74, [%rd75];
	// end inline asm
	mov.b64 	{%r225, %r226}, %rd74;
	mov.b32 	%f281, %r226;
	mov.b32 	%f282, %r225;
	add.s64 	%rd77, %rd75, 4096;
	// begin inline asm
	ld.global.nc.u64 %rd76, [%rd77];
	// end inline asm
	mov.b64 	{%r227, %r228}, %rd76;
	mov.b32 	%f283, %r228;
	mov.b32 	%f284, %r227;
	add.s64 	%rd79, %rd75, 8192;
	// begin inline asm
	ld.global.nc.u64 %rd78, [%rd79];
	// end inline asm
	mov.b64 	{%r229, %r230}, %rd78;
	mov.b32 	%f285, %r230;
	mov.b32 	%f286, %r229;
	add.s64 	%rd81, %rd75, 12288;
	// begin inline asm
	ld.global.nc.u64 %rd80, [%rd81];
	// end inline asm
	mov.b64 	{%r231, %r232}, %rd80;
	mov.b32 	%f287, %r232;
	mov.b32 	%f288, %r231;
	add.s64 	%rd83, %rd75, 16384;
	// begin inline asm
	ld.global.nc.u64 %rd82, [%rd83];
	// end inline asm
	mov.b64 	{%r233, %r234}, %rd82;
	mov.b32 	%f289, %r234;
	mov.b32 	%f290, %r233;
	add.s64 	%rd85, %rd75, 20480;
	// begin inline asm
	ld.global.nc.u64 %rd84, [%rd85];
	// end inline asm
	mov.b64 	{%r235, %r236}, %rd84;
	mov.b32 	%f291, %r236;
	mov.b32 	%f292, %r235;
	add.s64 	%rd87, %rd75, 24576;
	// begin inline asm
	ld.global.nc.u64 %rd86, [%rd87];
	// end inline asm
	mov.b64 	{%r237, %r238}, %rd86;
	mov.b32 	%f293, %r238;
	mov.b32 	%f294, %r237;
	add.s64 	%rd89, %rd75, 28672;
	// begin inline asm
	ld.global.nc.u64 %rd88, [%rd89];
	// end inline asm
	mov.b64 	{%r239, %r240}, %rd88;
	mov.b32 	%f295, %r240;
	mov.b32 	%f296, %r239;
	add.f32 	%f297, %f282, %f281;
	add.f32 	%f298, %f284, %f283;
	add.f32 	%f299, %f286, %f285;
	add.f32 	%f300, %f288, %f287;
	add.f32 	%f301, %f290, %f289;
	add.f32 	%f302, %f292, %f291;
	add.f32 	%f303, %f294, %f293;
	add.f32 	%f304, %f296, %f295;
	add.f32 	%f305, %f297, %f298;
	add.f32 	%f306, %f299, %f300;
	add.f32 	%f307, %f301, %f302;
	add.f32 	%f308, %f303, %f304;
	add.f32 	%f309, %f305, %f306;
	add.f32 	%f310, %f307, %f308;
	add.f32 	%f516, %f309, %f310;
	setp.lt.u32 	%p58, %r67, 16384;
	mov.b32 	%r387, 8192;
	@%p58 bra 	$L__BB9_26;
	add.s32 	%r14, %r67, -8192;
	mov.b32 	%r387, 8192;
$L__BB9_24:
	mul.wide.s32 	%rd107, %r387, 4;
	add.s64 	%rd92, %rd75, %rd107;
	// begin inline asm
	ld.global.nc.u64 %rd91, [%rd92];
	// end inline asm
	mov.b64 	{%r242, %r243}, %rd91;
	mov.b32 	%f311, %r243;
	mov.b32 	%f312, %r242;
	add.s64 	%rd94, %rd92, 4096;
	// begin inline asm
	ld.global.nc.u64 %rd93, [%rd94];
	// end inline asm
	mov.b64 	{%r244, %r245}, %rd93;
	mov.b32 	%f313, %r245;
	mov.b32 	%f314, %r244;
	add.s64 	%rd96, %rd92, 8192;
	// begin inline asm
	ld.global.nc.u64 %rd95, [%rd96];
	// end inline asm
	mov.b64 	{%r246, %r247}, %rd95;
	mov.b32 	%f315, %r247;
	mov.b32 	%f316, %r246;
	add.s64 	%rd98, %rd92, 12288;
	// begin inline asm
	ld.global.nc.u64 %rd97, [%rd98];
	// end inline asm
	mov.b64 	{%r248, %r249}, %rd97;
	mov.b32 	%f317, %r249;
	mov.b32 	%f318, %r248;
	add.s64 	%rd100, %rd92, 16384;
	// begin inline asm
	ld.global.nc.u64 %rd99, [%rd100];
	// end inline asm
	mov.b64 	{%r250, %r251}, %rd99;
	mov.b32 	%f319, %r251;
	mov.b32 	%f320, %r250;
	add.s64 	%rd102, %rd92, 20480;
	// begin inline asm
	ld.global.nc.u64 %rd101, [%rd102];
	// end inline asm
	mov.b64 	{%r252, %r253}, %rd101;
	mov.b32 	%f321, %r253;
	mov.b32 	%f322, %r252;
	add.s64 	%rd104, %rd92, 24576;
	// begin inline asm
	ld.global.nc.u64 %rd103, [%rd104];
	// end inline asm
	mov.b64 	{%r254, %r255}, %rd103;
	mov.b32 	%f323, %r255;
	mov.b32 	%f324, %r254;
	add.s64 	%rd106, %rd92, 28672;
	// begin inline asm
	ld.global.nc.u64 %rd105, [%rd106];
	// end inline asm
	mov.b64 	{%r256, %r257}, %rd105;
	mov.b32 	%f325, %r257;
	mov.b32 	%f326, %r256;
	add.f32 	%f327, %f516, %f312;
	add.f32 	%f328, %f311, %f314;
	add.f32 	%f329, %f313, %f316;
	add.f32 	%f330, %f315, %f318;
	add.f32 	%f331, %f317, %f320;
	add.f32 	%f332, %f319, %f322;
	add.f32 	%f333, %f321, %f324;
	add.f32 	%f334, %f323, %f326;
	add.f32 	%f335, %f327, %f328;
	add.f32 	%f336, %f329, %f330;
	add.f32 	%f337, %f331, %f332;
	add.f32 	%f338, %f333, %f334;
	add.f32 	%f339, %f335, %f336;
	add.f32 	%f340, %f337, %f338;
	add.f32 	%f341, %f339, %f340;
	add.f32 	%f516, %f341, %f325;
	sub.s32 	%r258, %r67, %r387;
	setp.lt.s32 	%p59, %r258, 8192;
	@%p59 bra 	$L__BB9_34;
	add.s32 	%r387, %r387, 8192;
	setp.le.s32 	%p60, %r387, %r14;
	@%p60 bra 	$L__BB9_24;
$L__BB9_26:
	setp.le.s32 	%p61, %r67, %r387;
	@%p61 bra 	$L__BB9_34;
	sub.s32 	%r18, %r67, %r387;
	setp.ge.s32 	%p62, %r13, %r18;
	@%p62 bra 	$L__BB9_34;
	not.b32 	%r259, %r13;
	add.s32 	%r260, %r67, %r259;
	sub.s32 	%r19, %r260, %r387;
	and.b32  	%r261, %r19, 1536;
	setp.eq.s32 	%p63, %r261, 1536;
	mov.u32 	%r391, %r13;
	@%p63 bra 	$L__BB9_31;
	add.s32 	%r389, %r13, %r387;
	shr.u32 	%r262, %r19, 9;
	add.s32 	%r263, %r262, 1;
	and.b32  	%r264, %r263, 3;
	neg.s32 	%r388, %r264;
	mov.u32 	%r391, %r13;
$L__BB9_30:
	.pragma "nounroll";
	mul.wide.u32 	%rd109, %r389, 4;
	add.s64 	%rd108, %rd16, %rd109;
	// begin inline asm
	ld.global.nc.u32 %r265, [%rd108];
	// end inline asm
	mov.b32 	%f343, %r265;
	add.f32 	%f516, %f516, %f343;
	add.s32 	%r391, %r391, 512;
	add.s32 	%r389, %r389, 512;
	add.s32 	%r388, %r388, 1;
	setp.ne.s32 	%p64, %r388, 0;
	@%p64 bra 	$L__BB9_30;
$L__BB9_31:
	setp.lt.u32 	%p65, %r19, 1536;
	@%p65 bra 	$L__BB9_34;
	cvt.u64.u32 	%rd110, %r391;
	cvt.u64.u32 	%rd111, %r387;
	add.s64 	%rd112, %rd110, %rd111;
	shl.b64 	%rd113, %rd112, 2;
	add.s64 	%rd114, %rd113, %rd16;
	add.s64 	%rd130, %rd114, 4096;
	add.s32 	%r392, %r391, %r387;
$L__BB9_33:
	mul.wide.u32 	%rd119, %r392, 4;
	add.s64 	%rd115, %rd16, %rd119;
	// begin inline asm
	ld.global.nc.u32 %r266, [%rd115];
	// end inline asm
	mov.b32 	%f344, %r266;
	add.f32 	%f345, %f516, %f344;
	add.s64 	%rd116, %rd130, -2048;
	// begin inline asm
	ld.global.nc.u32 %r267, [%rd116];
	// end inline asm
	mov.b32 	%f346, %r267;
	add.f32 	%f347, %f345, %f346;
	// begin inline asm
	ld.global.nc.u32 %r268, [%rd130];
	// end inline asm
	mov.b32 	%f348, %r268;
	add.f32 	%f349, %f347, %f348;
	add.s64 	%rd118, %rd130, 2048;
	// begin inline asm
	ld.global.nc.u32 %r269, [%rd118];
	// end inline asm
	mov.b32 	%f350, %r269;
	add.f32 	%f516, %f349, %f350;
	add.s32 	%r391, %r391, 2048;
	add.s64 	%rd130, %rd130, 8192;
	add.s32 	%r392, %r392, 2048;
	setp.lt.s32 	%p66, %r391, %r18;
	@%p66 bra 	$L__BB9_33;
$L__BB9_34:
	// begin inline asm
	mov.u32 %r270, %laneid;
	// end inline asm
	mov.b32 	%r272, %f516;
	mov.b32 	%r273, 1;
	mov.b32 	%r294, 31;
	mov.b32 	%r295, -1;
	// begin inline asm
	shfl.sync.down.b32 %r271, %r272, %r273, %r294, %r295;
	// end inline asm
	setp.gt.s32 	%p67, %r270, 30;
	mov.b32 	%f351, %r271;
	add.f32 	%f352, %f516, %f351;
	selp.f32 	%f353, %f516, %f352, %p67;
	mov.b32 	%r277, %f353;
	mov.b32 	%r278, 2;
	// begin inline asm
	shfl.sync.down.b32 %r276, %r277, %r278, %r294, %r295;
	// end inline asm
	setp.gt.s32 	%p68, %r270, 29;
	mov.b32 	%f354, %r276;
	add.f32 	%f355, %f353, %f354;
	selp.f32 	%f356, %f353, %f355, %p68;
	mov.b32 	%r282, %f356;
	mov.b32 	%r283, 4;
	// begin inline asm
	shfl.sync.down.b32 %r281, %r282, %r283, %r294, %r295;
	// end inline asm
	setp.gt.s32 	%p69, %r270, 27;
	mov.b32 	%f357, %r281;
	add.f32 	%f358, %f356, %f357;
	selp.f32 	%f359, %f356, %f358, %p69;
	mov.b32 	%r287, %f359;
	mov.b32 	%r288, 8;
	// begin inline asm
	shfl.sync.down.b32 %r286, %r287, %r288, %r294, %r295;
	// end inline asm
	setp.gt.s32 	%p70, %r270, 23;
	mov.b32 	%f360, %r286;
	add.f32 	%f361, %f359, %f360;
	selp.f32 	%f362, %f359, %f361, %p70;
	mov.b32 	%r292, %f362;
	mov.b32 	%r293, 16;
	// begin inline asm
	shfl.sync.down.b32 %r291, %r292, %r293, %r294, %r295;
	// end inline asm
	setp.gt.s32 	%p71, %r270, 15;
	mov.b32 	%f363, %r291;
	add.f32 	%f26, %f362, %f363;
	selp.f32 	%f530, %f362, %f26, %p71;
	setp.ne.s32 	%p72, %r270, 0;
	@%p72 bra 	$L__BB9_36;
	shr.u32 	%r296, %r13, 3;
	and.b32  	%r297, %r296, 124;
	mov.u32 	%r298, _ZZN3cub18CUB_300001_SM_10006detail6reduce28DeviceReduceSingleTileKernelINS2_10policy_hubIfjN4cuda3std3__44plusIfEEE10Policy1000EPfSC_iS9_ffNS7_10__identityEEEvT0_T1_T2_T3_T4_T6_E12temp_storage;
	add.s32 	%r299, %r298, %r297;
	st.shared.f32 	[%r299+16], %f26;
$L__BB9_36:
	bar.sync 	0;
	setp.ne.s32 	%p73, %r13, 0;
	@%p73 bra 	$L__BB9_72;
	ld.shared.f32 	%f364, [_ZZN3cub18CUB_300001_SM_10006detail6reduce28DeviceReduceSingleTileKernelINS2_10policy_hubIfjN4cuda3std3__44plusIfEEE10Policy1000EPfSC_iS9_ffNS7_10__identityEEEvT0_T1_T2_T3_T4_T6_E12temp_storage+20];
	add.f32 	%f365, %f530, %f364;
	ld.shared.f32 	%f366, [_ZZN3cub18CUB_300001_SM_10006detail6reduce28DeviceReduceSingleTileKernelINS2_10policy_hubIfjN4cuda3std3__44plusIfEEE10Policy1000EPfSC_iS9_ffNS7_10__identityEEEvT0_T1_T2_T3_T4_T6_E12temp_storage+24];
	add.f32 	%f367, %f365, %f366;
	ld.shared.f32 	%f368, [_ZZN3cub18CUB_300001_SM_10006detail6reduce28DeviceReduceSingleTileKernelINS2_10policy_hubIfjN4cuda3std3__44plusIfEEE10Policy1000EPfSC_iS9_ffNS7_10__identityEEEvT0_T1_T2_T3_T4_T6_E12temp_storage+28];
	add.f32 	%f369, %f367, %f368;
	ld.shared.f32 	%f370, [_ZZN3cub18CUB_300001_SM_10006detail6reduce28DeviceReduceSingleTileKernelINS2_10policy_hubIfjN4cuda3std3__44plusIfEEE10Policy1000EPfSC_iS9_ffNS7_10__identityEEEvT0_T1_T2_T3_T4_T6_E12temp_storage+32];
	add.f32 	%f371, %f369, %f370;
	ld.shared.f32 	%f372, [_ZZN3cub18CUB_300001_SM_10006detail6reduce28DeviceReduceSingleTileKernelINS2_10policy_hubIfjN4cuda3std3__44plusIfEEE10Policy1000EPfSC_iS9_ffNS7_10__identityEEEvT0_T1_T2_T3_T4_T6_E12temp_storage+36];
	add.f32 	%f373, %f371, %f372;
	ld.shared.f32 	%f374, [_ZZN3cub18CUB_300001_SM_10006detail6reduce28DeviceReduceSingleTileKernelINS2_10policy_hubIfjN4cuda3std3__44plusIfEEE10Policy1000EPfSC_iS9_ffNS7_10__identityEEEvT0_T1_T2_T3_T4_T6_E12temp_storage+40];
	add.f32 	%f375, %f373, %f374;
	ld.shared.f32 	%f376, [_ZZN3cub18CUB_300001_SM_10006detail6reduce28DeviceReduceSingleTileKernelINS2_10policy_hubIfjN4cuda3std3__44plusIfEEE10Policy1000EPfSC_iS9_ffNS7_10__identityEEEvT0_T1_T2_T3_T4_T6_E12temp_storage+44];
	add.f32 	%f377, %f375, %f376;
	ld.shared.f32 	%f378, [_ZZN3cub18CUB_300001_SM_10006detail6reduce28DeviceReduceSingleTileKernelINS2_10policy_hubIfjN4cuda3std3__44plusIfEEE10Policy1000EPfSC_iS9_ffNS7_10__identityEEEvT0_T1_T2_T3_T4_T6_E12temp_storage+48];
	add.f32 	%f379, %f377, %f378;
	ld.shared.f32 	%f380, [_ZZN3cub18CUB_300001_SM_10006detail6reduce28DeviceReduceSingleTileKernelINS2_10policy_hubIfjN4cuda3std3__44plusIfEEE10Policy1000EPfSC_iS9_ffNS7_10__identityEEEvT0_T1_T2_T3_T4_T6_E12temp_storage+52];
	add.f32 	%f381, %f379, %f380;
	ld.shared.f32 	%f382, [_ZZN3cub18CUB_300001_SM_10006detail6reduce28DeviceReduceSingleTileKernelINS2_10policy_hubIfjN4cuda3std3__44plusIfEEE10Policy1000EPfSC_iS9_ffNS7_10__identityEEEvT0_T1_T2_T3_T4_T6_E12temp_storage+56];
	add.f32 	%f383, %f381, %f382;
	ld.shared.f32 	%f384, [_ZZN3cub18CUB_300001_SM_10006detail6reduce28DeviceReduceSingleTileKernelINS2_10policy_hubIfjN4cuda3std3__44plusIfEEE10Policy1000EPfSC_iS9_ffNS7_10__identityEEEvT0_T1_T2_T3_T4_T6_E12temp_storage+60];
	add.f32 	%f385, %f383, %f384;
	ld.shared.f32 	%f386, [_ZZN3cub18CUB_300001_SM_10006detail6reduce28DeviceReduceSingleTileKernelINS2_10policy_hubIfjN4cuda3std3__44plusIfEEE10Policy1000EPfSC_iS9_ffNS7_10__identityEEEvT0_T1_T2_T3_T4_T6_E12temp_storage+64];
	add.f32 	%f387, %f385, %f386;
	ld.shared.f32 	%f388, [_ZZN3cub18CUB_300001_SM_10006detail6reduce28DeviceReduceSingleTileKernelINS2_10policy_hubIfjN4cuda3std3__44plusIfEEE10Policy1000EPfSC_iS9_ffNS7_10__identityEEEvT0_T1_T2_T3_T4_T6_E12temp_storage+68];
	add.f32 	%f389, %f387, %f388;
	ld.shared.f32 	%f390, [_ZZN3cub18CUB_300001_SM_10006detail6reduce28DeviceReduceSingleTileKernelINS2_10policy_hubIfjN4cuda3std3__44plusIfEEE10Policy1000EPfSC_iS9_ffNS7_10__identityEEEvT0_T1_T2_T3_T4_T6_E12temp_storage+72];
	add.f32 	%f391, %f389, %f390;
	ld.shared.f32 	%f392, [_ZZN3cub18CUB_300001_SM_10006detail6reduce28DeviceReduceSingleTileKernelINS2_10policy_hubIfjN4cuda3std3__44plusIfEEE10Policy1000EPfSC_iS9_ffNS7_10__identityEEEvT0_T1_T2_T3_T4_T6_E12temp_storage+76];
	add.f32 	%f530, %f391, %f392;
	bra.uni 	$L__BB9_72;
$L__BB9_38:
	setp.gt.s32 	%p3, %r67, 8191;
	@%p3 bra 	$L__BB9_56;
	mov.u32 	%r34, %tid.x;
	setp.ge.s32 	%p20, %r34, %r67;
	mov.f32 	%f522, 0f00000000;
	mov.u32 	%r397, %r34;
	@%p20 bra 	$L__BB9_41;
	mul.wide.u32 	%rd66, %r34, 4;
	add.s64 	%rd65, %rd16, %rd66;
	// begin inline asm
	ld.global.nc.u32 %r144, [%rd65];
	// end inline asm
	mov.b32 	%f522, %r144;
	add.s32 	%r397, %r34, 512;
$L__BB9_41:
	setp.ge.s32 	%p21, %r397, %r67;
	@%p21 bra 	$L__BB9_47;
	not.b32 	%r145, %r397;
	add.s32 	%r37, %r67, %r145;
	and.b32  	%r146, %r37, 1536;
	setp.eq.s32 	%p22, %r146, 1536;
	@%p22 bra 	$L__BB9_45;
	mul.wide.u32 	%rd67, %r397, 4;
	add.s64 	%rd131, %rd16, %rd67;
	shr.u32 	%r147, %r37, 9;
	add.s32 	%r148, %r147, 1;
	and.b32  	%r149, %r148, 3;
	neg.s32 	%r395, %r149;
$L__BB9_44:
	.pragma "nounroll";
	// begin inline asm
	ld.global.nc.u32 %r150, [%rd131];
	// end inline asm
	mov.b32 	%f173, %r150;
	add.f32 	%f522, %f522, %f173;
	add.s32 	%r397, %r397, 512;
	add.s64 	%rd131, %rd131, 2048;
	add.s32 	%r395, %r395, 1;
	setp.ne.s32 	%p23, %r395, 0;
	@%p23 bra 	$L__BB9_44;
$L__BB9_45:
	setp.lt.u32 	%p24, %r37, 1536;
	@%p24 bra 	$L__BB9_47;
$L__BB9_46:
	mul.wide.s32 	%rd73, %r397, 4;
	add.s64 	%rd69, %rd16, %rd73;
	// begin inline asm
	ld.global.nc.u32 %r151, [%rd69];
	// end inline asm
	mov.b32 	%f174, %r151;
	add.f32 	%f175, %f522, %f174;
	add.s64 	%rd70, %rd69, 2048;
	// begin inline asm
	ld.global.nc.u32 %r152, [%rd70];
	// end inline asm
	mov.b32 	%f176, %r152;
	add.f32 	%f177, %f175, %f176;
	add.s64 	%rd71, %rd69, 4096;
	// begin inline asm
	ld.global.nc.u32 %r153, [%rd71];
	// end inline asm
	mov.b32 	%f178, %r153;
	add.f32 	%f179, %f177, %f178;
	add.s64 	%rd72, %rd69, 6144;
	// begin inline asm
	ld.global.nc.u32 %r154, [%rd72];
	// end inline asm
	mov.b32 	%f180, %r154;
	add.f32 	%f522, %f179, %f180;
	add.s32 	%r397, %r397, 2048;
	setp.lt.s32 	%p25, %r397, %r67;
	@%p25 bra 	$L__BB9_46;
$L__BB9_47:
	setp.lt.s32 	%p26, %r67, 512;
	@%p26 bra 	$L__BB9_52;
	// begin inline asm
	mov.u32 %r193, %laneid;
	// end inline asm
	mov.b32 	%r195, %f522;
	mov.b32 	%r196, 1;
	mov.b32 	%r217, 31;
	mov.b32 	%r218, -1;
	// begin inline asm
	shfl.sync.down.b32 %r194, %r195, %r196, %r217, %r218;
	// end inline asm
	setp.gt.s32 	%p50, %r193, 30;
	mov.b32 	%f239, %r194;
	add.f32 	%f240, %f522, %f239;
	selp.f32 	%f241, %f522, %f240, %p50;
	mov.b32 	%r200, %f241;
	mov.b32 	%r201, 2;
	// begin inline asm
	shfl.sync.down.b32 %r199, %r200, %r201, %r217, %r218;
	// end inline asm
	setp.gt.s32 	%p51, %r193, 29;
	mov.b32 	%f242, %r199;
	add.f32 	%f243, %f241, %f242;
	selp.f32 	%f244, %f241, %f243, %p51;
	mov.b32 	%r205, %f244;
	mov.b32 	%r206, 4;
	// begin inline asm
	shfl.sync.down.b32 %r204, %r205, %r206, %r217, %r218;
	// end inline asm
	setp.gt.s32 	%p52, %r193, 27;
	mov.b32 	%f245, %r204;
	add.f32 	%f246, %f244, %f245;
	selp.f32 	%f247, %f244, %f246, %p52;
	mov.b32 	%r210, %f247;
	mov.b32 	%r211, 8;
	// begin inline asm
	shfl.sync.down.b32 %r209, %r210, %r211, %r217, %r218;
	// end inline asm
	setp.gt.s32 	%p53, %r193, 23;
	mov.b32 	%f248, %r209;
	add.f32 	%f249, %f247, %f248;
	selp.f32 	%f250, %f247, %f249, %p53;
	mov.b32 	%r215, %f250;
	mov.b32 	%r216, 16;
	// begin inline asm
	shfl.sync.down.b32 %r214, %r215, %r216, %r217, %r218;
	// end inline asm
	setp.gt.s32 	%p54, %r193, 15;
	mov.b32 	%f251, %r214;
	add.f32 	%f38, %f250, %f251;
	selp.f32 	%f530, %f250, %f38, %p54;
	setp.ne.s32 	%p55, %r193, 0;
	@%p55 bra 	$L__BB9_50;
	shr.u32 	%r219, %r34, 3;
	and.b32  	%r220, %r219, 124;
	mov.u32 	%r221, _ZZN3cub18CUB_300001_SM_10006detail6reduce28DeviceReduceSingleTileKernelINS2_10policy_hubIfjN4cuda3std3__44plusIfEEE10Policy1000EPfSC_iS9_ffNS7_10__identityEEEvT0_T1_T2_T3_T4_T6_E12temp_storage;
	add.s32 	%r222, %r221, %r220;
	st.shared.f32 	[%r222+16], %f38;
$L__BB9_50:
	bar.sync 	0;
	setp.ne.s32 	%p56, %r34, 0;
	@%p56 bra 	$L__BB9_72;
	ld.shared.f32 	%f252, [_ZZN3cub18CUB_300001_SM_10006detail6reduce28DeviceReduceSingleTileKernelINS2_10policy_hubIfjN4cuda3std3__44plusIfEEE10Policy1000EPfSC_iS9_ffNS7_10__identityEEEvT0_T1_T2_T3_T4_T6_E12temp_storage+20];
	add.f32 	%f253, %f530, %f252;
	ld.shared.f32 	%f254, [_ZZN3cub18CUB_300001_SM_10006detail6reduce28DeviceReduceSingleTileKernelINS2_10policy_hubIfjN4cuda3std3__44plusIfEEE10Policy1000EPfSC_iS9_ffNS7_10__identityEEEvT0_T1_T2_T3_T4_T6_E12temp_storage+24];
	add.f32 	%f255, %f253, %f254;
	ld.shared.f32 	%f256, [_ZZN3cub18CUB_300001_SM_10006detail6reduce28DeviceReduceSingleTileKernelINS2_10policy_hubIfjN4cuda3std3__44plusIfEEE10Policy1000EPfSC_iS9_ffNS7_10__identityEEEvT0_T1_T2_T3_T4_T6_E12temp_storage+28];
	add.f32 	%f257, %f255, %f256;
	ld.shared.f32 	%f258, [_ZZN3cub18CUB_300001_SM_10006detail6reduce28DeviceReduceSingleTileKernelINS2_10policy_hubIfjN4cuda3std3__44plusIfEEE10Policy1000EPfSC_iS9_ffNS7_10__identityEEEvT0_T1_T2_T3_T4_T6_E12temp_storage+32];
	add.f32 	%f259, %f257, %f258;
	ld.shared.f32 	%f260, [_ZZN3cub18CUB_300001_SM_10006detail6reduce28DeviceReduceSingleTileKernelINS2_10policy_hubIfjN4cuda3std3__44plusIfEEE10Policy1000EPfSC_iS9_ffNS7_10__identityEEEvT0_T1_T2_T3_T4_T6_E12temp_storage+36];
	add.f32 	%f261, %f259, %f260;
	ld.shared.f32 	%f262, [_ZZN3cub18CUB_300001_SM_10006detail6reduce28DeviceReduceSingleTileKernelINS2_10policy_hubIfjN4cuda3std3__44plusIfEEE10Policy1000EPfSC_iS9_ffNS7_10__identityEEEvT0_T1_T2_T3_T4_T6_E12temp_storage+40];
	add.f32 	%f263, %f261, %f262;
	ld.shared.f32 	%f264, [_ZZN3cub18CUB_300001_SM_10006detail6reduce28DeviceReduceSingleTileKernelINS2_10policy_hubIfjN4cuda3std3__44plusIfEEE10Policy1000EPfSC_iS9_ffNS7_10__identityEEEvT0_T1_T2_T3_T4_T6_E12temp_storage+44];
	add.f32 	%f265, %f263, %f264;
	ld.shared.f32 	%f266, [_ZZN3cub18CUB_300001_SM_10006detail6reduce28DeviceReduceSingleTileKernelINS2_10policy_hubIfjN4cuda3std3__44plusIfEEE10Policy1000EPfSC_iS9_ffNS7_10__identityEEEvT0_T1_T2_T3_T4_T6_E12temp_storage+48];
	add.f32 	%f267, %f265, %f266;
	ld.shared.f32 	%f268, [_ZZN3cub18CUB_300001_SM_10006detail6reduce28DeviceReduceSingleTileKernelINS2_10policy_hubIfjN4cuda3std3__44plusIfEEE10Policy1000EPfSC_iS9_ffNS7_10__identityEEEvT0_T1_T2_T3_T4_T6_E12temp_storage+52];
	add.f32 	%f269, %f267, %f268;
	ld.shared.f32 	%f270, [_ZZN3cub18CUB_300001_SM_10006detail6reduce28DeviceReduceSingleTileKernelINS2_10policy_hubIfjN4cuda3std3__44plusIfEEE10Policy1000EPfSC_iS9_ffNS7_10__identityEEEvT0_T1_T2_T3_T4_T6_E12temp_storage+56];
	add.f32 	%f271, %f269, %f270;
	ld.shared.f32 	%f272, [_ZZN3cub18CUB_300001_SM_10006detail6reduce28DeviceReduceSingleTileKernelINS2_10policy_hubIfjN4cuda3std3__44plusIfEEE10Policy1000EPfSC_iS9_ffNS7_10__identityEEEvT0_T1_T2_T3_T4_T6_E12temp_storage+60];
	add.f32 	%f273, %f271, %f272;
	ld.shared.f32 	%f274, [_ZZN3cub18CUB_300001_SM_10006detail6reduce28DeviceReduceSingleTileKernelINS2_10policy_hubIfjN4cuda3std3__44plusIfEEE10Policy1000EPfSC_iS9_ffNS7_10__identityEEEvT0_T1_T2_T3_T4_T6_E12temp_storage+64];
	add.f32 	%f275, %f273, %f274;
	ld.shared.f32 	%f276, [_ZZN3cub18CUB_300001_SM_10006detail6reduce28DeviceReduceSingleTileKernelINS2_10policy_hubIfjN4cuda3std3__44plusIfEEE10Policy1000EPfSC_iS9_ffNS7_10__identityEEEvT0_T1_T2_T3_T4_T6_E12temp_storage+68];
	add.f32 	%f277, %f275, %f276;
	ld.shared.f32 	%f278, [_ZZN3cub18CUB_300001_SM_10006detail6reduce28DeviceReduceSingleTileKernelINS2_10policy_hubIfjN4cuda3std3__44plusIfEEE10Policy1000EPfSC_iS9_ffNS7_10__identityEEEvT0_T1_T2_T3_T4_T6_E12temp_storage+72];
	add.f32 	%f279, %f277, %f278;
	ld.shared.f32 	%f280, [_ZZN3cub18CUB_300001_SM_10006detail6reduce28DeviceReduceSingleTileKernelINS2_10policy_hubIfjN4cuda3std3__44plusIfEEE10Policy1000EPfSC_iS9_ffNS7_10__identityEEEvT0_T1_T2_T3_T4_T6_E12temp_storage+76];
	add.f32 	%f530, %f279, %f280;
	bra.uni 	$L__BB9_72;
$L__BB9_52:
	// begin inline asm
	mov.u32 %r155, %laneid;
	// end inline asm
	and.b32  	%r181, %r34, 992;
	add.s32 	%r182, %r181, 32;
	setp.gt.s32 	%p27, %r182, %r67;
	not.b32 	%r183, %r181;
	add.s32 	%r184, %r67, %r183;
	selp.b32 	%r179, %r184, 31, %p27;
	mov.b32 	%r157, %f522;
	mov.b32 	%r158, 1;
	mov.b32 	%r180, -1;
	// begin inline asm
	shfl.sync.down.b32 %r156, %r157, %r158, %r179, %r180;
	// end inline asm
	setp.lt.s32 	%p28, %r155, %r179;
	mov.b32 	%f181, %r156;
	add.f32 	%f182, %f522, %f181;
	selp.f32 	%f183, %f182, %f522, %p28;
	mov.b32 	%r162, %f183;
	mov.b32 	%r163, 2;
	// begin inline asm
	shfl.sync.down.b32 %r161, %r162, %r163, %r179, %r180;
	// end inline asm
	add.s32 	%r185, %r155, 2;
	setp.gt.s32 	%p29, %r185, %r179;
	mov.b32 	%f184, %r161;
	add.f32 	%f185, %f183, %f184;
	selp.f32 	%f186, %f183, %f185, %p29;
	mov.b32 	%r167, %f186;
	mov.b32 	%r168, 4;
	// begin inline asm
	shfl.sync.down.b32 %r166, %r167, %r168, %r179, %r180;
	// end inline asm
	add.s32 	%r186, %r155, 4;
	setp.gt.s32 	%p30, %r186, %r179;
	mov.b32 	%f187, %r166;
	add.f32 	%f188, %f186, %f187;
	selp.f32 	%f189, %f186, %f188, %p30;
	mov.b32 	%r172, %f189;
	mov.b32 	%r173, 8;
	// begin inline asm
	shfl.sync.down.b32 %r171, %r172, %r173, %r179, %r180;
	// end inline asm
	add.s32 	%r187, %r155, 8;
	setp.gt.s32 	%p31, %r187, %r179;
	mov.b32 	%f190, %r171;
	add.f32 	%f191, %f189, %f190;
	selp.f32 	%f192, %f189, %f191, %p31;
	mov.b32 	%r177, %f192;
	mov.b32 	%r178, 16;
	// begin inline asm
	shfl.sync.down.b32 %r176, %r177, %r178, %r179, %r180;
	// end inline asm
	add.s32 	%r188, %r155, 16;
	setp.gt.s32 	%p32, %r188, %r179;
	mov.b32 	%f193, %r176;
	add.f32 	%f194, %f192, %f193;
	selp.f32 	%f530, %f192, %f194, %p32;
	setp.ne.s32 	%p33, %r155, 0;
	@%p33 bra 	$L__BB9_54;
	shr.u32 	%r189, %r34, 3;
	and.b32  	%r190, %r189, 124;
	mov.u32 	%r191, _ZZN3cub18CUB_300001_SM_10006detail6reduce28DeviceReduceSingleTileKernelINS2_10policy_hubIfjN4cuda3std3__44plusIfEEE10Policy1000EPfSC_iS9_ffNS7_10__identityEEEvT0_T1_T2_T3_T4_T6_E12temp_storage;
	add.s32 	%r192, %r191, %r190;
	st.shared.f32 	[%r192+16], %f530;
$L__BB9_54:
	bar.sync 	0;
	setp.ne.s32 	%p34, %r34, 0;
	@%p34 bra 	$L__BB9_72;
	setp.gt.s32 	%p35, %r67, 32;
	ld.shared.f32 	%f195, [_ZZN3cub18CUB_300001_SM_10006detail6reduce28DeviceReduceSingleTileKernelINS2_10policy_hubIfjN4cuda3std3__44plusIfEEE10Policy1000EPfSC_iS9_ffNS7_10__identityEEEvT0_T1_T2_T3_T4_T6_E12temp_storage+20];
	add.f32 	%f196, %f530, %f195;
	selp.f32 	%f197, %f196, %f530, %p35;
	setp.gt.s32 	%p36, %r67, 64;
	ld.shared.f32 	%f198, [_ZZN3cub18CUB_300001_SM_10006detail6reduce28DeviceReduceSingleTileKernelINS2_10policy_hubIfjN4cuda3std3__44plusIfEEE10Policy1000EPfSC_iS9_ffNS7_10__identityEEEvT0_T1_T2_T3_T4_T6_E12temp_storage+24];
	add.f32 	%f199, %f198, %f197;
	selp.f32 	%f200, %f199, %f197, %p36;
	setp.gt.s32 	%p37, %r67, 96;
	ld.shared.f32 	%f201, [_ZZN3cub18CUB_300001_SM_10006detail6reduce28DeviceReduceSingleTileKernelINS2_10policy_hubIfjN4cuda3std3__44plusIfEEE10Policy1000EPfSC_iS9_ffNS7_10__identityEEEvT0_T1_T2_T3_T4_T6_E12temp_storage+28];
	add.f32 	%f202, %f201, %f200;
	selp.f32 	%f203, %f202, %f200, %p37;
	setp.gt.s32 	%p38, %r67, 128;
	ld.shared.f32 	%f204, [_ZZN3cub18CUB_300001_SM_10006detail6reduce28DeviceReduceSingleTileKernelINS2_10policy_hubIfjN4cuda3std3__44plusIfEEE10Policy1000EPfSC_iS9_ffNS7_10__identityEEEvT0_T1_T2_T3_T4_T6_E12temp_storage+32];
	add.f32 	%f205, %f204, %f203;
	selp.f32 	%f206, %f205, %f203, %p38;
	setp.gt.s32 	%p39, %r67, 160;
	ld.shared.f32 	%f207, [_ZZN3cub18CUB_300001_SM_10006detail6reduce28DeviceReduceSingleTileKernelINS2_10policy_hubIfjN4cuda3std3__44plusIfEEE10Policy1000EPfSC_iS9_ffNS7_10__identityEEEvT0_T1_T2_T3_T4_T6_E12temp_storage+36];
	add.f32 	%f208, %f207, %f206;
	selp.f32 	%f209, %f208, %f206, %p39;
	setp.gt.s32 	%p40, %r67, 192;
	ld.shared.f32 	%f210, [_ZZN3cub18CUB_300001_SM_10006detail6reduce28DeviceReduceSingleTileKernelINS2_10policy_hubIfjN4cuda3std3__44plusIfEEE10Policy1000EPfSC_iS9_ffNS7_10__identityEEEvT0_T1_T2_T3_T4_T6_E12temp_storage+40];
	add.f32 	%f211, %f210, %f209;
	selp.f32 	%f212, %f211, %f209, %p40;
	setp.gt.s32 	%p41, %r67, 224;
	ld.shared.f32 	%f213, [_ZZN3cub18CUB_300001_SM_10006detail6reduce28DeviceReduceSingleTileKernelINS2_10policy_hubIfjN4cuda3std3__44plusIfEEE10Policy1000EPfSC_iS9_ffNS7_10__identityEEEvT0_T1_T2_T3_T4_T6_E12temp_storage+44];
	add.f32 	%f214, %f213, %f212;
	selp.f32 	%f215, %f214, %f212, %p41;
	setp.gt.s32 	%p42, %r67, 256;
	ld.shared.f32 	%f216, [_ZZN3cub18CUB_300001_SM_10006detail6reduce28DeviceReduceSingleTileKernelINS2_10policy_hubIfjN4cuda3std3__44plusIfEEE10Policy1000EPfSC_iS9_ffNS7_10__identityEEEvT0_T1_T2_T3_T4_T6_E12temp_storage+48];
	add.f32 	%f217, %f216, %f215;
	selp.f32 	%f218, %f217, %f215, %p42;
	setp.gt.s32 	%p43, %r67, 288;
	ld.shared.f32 	%f219, [_ZZN3cub18CUB_300001_SM_10006detail6reduce28DeviceReduceSingleTileKernelINS2_10policy_hubIfjN4cuda3std3__44plusIfEEE10Policy1000EPfSC_iS9_ffNS7_10__identityEEEvT0_T1_T2_T3_T4_T6_E12temp_storage+52];
	add.f32 	%f220, %f219, %f218;
	selp.f32 	%f221, %f220, %f218, %p43;
	setp.gt.s32 	%p44, %r67, 320;
	ld.shared.f32 	%f222, [_ZZN3cub18CUB_300001_SM_10006detail6reduce28DeviceReduceSingleTileKernelINS2_10policy_hubIfjN4cuda3std3__44plusIfEEE10Policy1000EPfSC_iS9_ffNS7_10__identityEEEvT0_T1_T2_T3_T4_T6_E12temp_storage+56];
	add.f32 	%f223, %f222, %f221;
	selp.f32 	%f224, %f223, %f221, %p44;
	setp.gt.s32 	%p45, %r67, 352;
	ld.shared.f32 	%f225, [_ZZN3cub18CUB_300001_SM_10006detail6reduce28DeviceReduceSingleTileKernelINS2_10policy_hubIfjN4cuda3std3__44plusIfEEE10Policy1000EPfSC_iS9_ffNS7_10__identityEEEvT0_T1_T2_T3_T4_T6_E12temp_storage+60];
	add.f32 	%f226, %f225, %f224;
	selp.f32 	%f227, %f226, %f224, %p45;
	setp.gt.s32 	%p46, %r67, 384;
	ld.shared.f32 	%f228, [_ZZN3cub18CUB_300001_SM_10006detail6reduce28DeviceReduceSingleTileKernelINS2_10policy_hubIfjN4cuda3std3__44plusIfEEE10Policy1000EPfSC_iS9_ffNS7_10__identityEEEvT0_T1_T2_T3_T4_T6_E12temp_storage+64];
	add.f32 	%f229, %f228, %f227;
	selp.f32 	%f230, %f229, %f227, %p46;
	setp.gt.s32 	%p47, %r67, 416;
	ld.shared.f32 	%f231, [_ZZN3cub18CUB_300001_SM_10006detail6reduce28DeviceReduceSingleTileKernelINS2_10policy_hubIfjN4cuda3std3__44plusIfEEE10Policy1000EPfSC_iS9_ffNS7_10__identityEEEvT0_T1_T2_T3_T4_T6_E12temp_storage+68];
	add.f32 	%f232, %f231, %f230;
	selp.f32 	%f233, %f232, %f230, %p47;
	setp.gt.s32 	%p48, %r67, 448;
	ld.shared.f32 	%f234, [_ZZN3cub18CUB_300001_SM_10006detail6reduce28DeviceReduceSingleTileKernelINS2_10policy_hubIfjN4cuda3std3__44plusIfEEE10Policy1000EPfSC_iS9_ffNS7_10__identityEEEvT0_T1_T2_T3_T4_T6_E12temp_storage+72];
	add.f32 	%f235, %f234, %f233;
	selp.f32 	%f236, %f235, %f233, %p48;
	setp.gt.s32 	%p49, %r67, 480;
	ld.shared.f32 	%f237, [_ZZN3cub18CUB_300001_SM_10006detail6reduce28DeviceReduceSingleTileKernelINS2_10policy_hubIfjN4cuda3std3__44plusIfEEE10Policy1000EPfSC_iS9_ffNS7_10__identityEEEvT0_T1_T2_T3_T4_T6_E12temp_storage+76];
	add.f32 	%f238, %f237, %f236;
	selp.f32 	%f530, %f238, %f236, %p49;
	bra.uni 	$L__BB9_72;
$L__BB9_56:
	mov.u32 	%r46, %tid.x;
	mul.wide.u32 	%rd35, %r46, 4;
	add.s64 	%rd19, %rd16, %rd35;
	// begin inline asm
	ld.global.nc.u32 %r68, [%rd19];
	// end inline asm
	mov.b32 	%f59, %r68;
	add.s64 	%rd20, %rd19, 2048;
	// begin inline asm
	ld.global.nc.u32 %r69, [%rd20];
	// end inline asm
	mov.b32 	%f60, %r69;
	add.s64 	%rd21, %rd19, 4096;
	// begin inline asm
	ld.global.nc.u32 %r70, [%rd21];
	// end inline asm
	mov.b32 	%f61, %r70;
	add.s64 	%rd22, %rd19, 6144;
	// begin inline asm
	ld.global.nc.u32 %r71, [%rd22];
	// end inline asm
	mov.b32 	%f62, %r71;
	add.s64 	%rd23, %rd19, 8192;
	// begin inline asm
	ld.global.nc.u32 %r72, [%rd23];
	// end inline asm
	mov.b32 	%f63, %r72;
	add.s64 	%rd24, %rd19, 10240;
	// begin inline asm
	ld.global.nc.u32 %r73, [%rd24];
	// end inline asm
	mov.b32 	%f64, %r73;
	add.s64 	%rd25, %rd19, 12288;
	// begin inline asm
	ld.global.nc.u32 %r74, [%rd25];
	// end inline asm
	mov.b32 	%f65, %r74;
	add.s64 	%rd26, %rd19, 14336;
	// begin inline asm
	ld.global.nc.u32 %r75, [%rd26];
	// end inline asm
	mov.b32 	%f66, %r75;
	add.s64 	%rd27, %rd19, 16384;
	// begin inline asm
	ld.global.nc.u32 %r76, [%rd27];
	// end inline asm
	mov.b32 	%f67, %r76;
	add.s64 	%rd28, %rd19, 18432;
	// begin inline asm
	ld.global.nc.u32 %r77, [%rd28];
	// end inline asm
	mov.b32 	%f68, %r77;
	add.s64 	%rd29, %rd19, 20480;
	// begin inline asm
	ld.global.nc.u32 %r78, [%rd29];
	// end inline asm
	mov.b32 	%f69, %r78;
	add.s64 	%rd30, %rd19, 22528;
	// begin inline asm
	ld.global.nc.u32 %r79, [%rd30];
	// end inline asm
	mov.b32 	%f70, %r79;
	add.s64 	%rd31, %rd19, 24576;
	// begin inline asm
	ld.global.nc.u32 %r80, [%rd31];
	// end inline asm
	mov.b32 	%f71, %r80;
	add.s64 	%rd32, %rd19, 26624;
	// begin inline asm
	ld.global.nc.u32 %r81, [%rd32];
	// end inline asm
	mov.b32 	%f72, %r81;
	add.s64 	%rd33, %rd19, 28672;
	// begin inline asm
	ld.global.nc.u32 %r82, [%rd33];
	// end inline asm
	mov.b32 	%f73, %r82;
	add.s64 	%rd34, %rd19, 30720;
	// begin inline asm
	ld.global.nc.u32 %r83, [%rd34];
	// end inline asm
	mov.b32 	%f74, %r83;
	add.f32 	%f75, %f59, %f60;
	add.f32 	%f76, %f61, %f62;
	add.f32 	%f77, %f63, %f64;
	add.f32 	%f78, %f65, %f66;
	add.f32 	%f79, %f67, %f68;
	add.f32 	%f80, %f69, %f70;
	add.f32 	%f81, %f71, %f72;
	add.f32 	%f82, %f73, %f74;
	add.f32 	%f83, %f75, %f76;
	add.f32 	%f84, %f77, %f78;
	add.f32 	%f85, %f79, %f80;
	add.f32 	%f86, %f81, %f82;
	add.f32 	%f87, %f83, %f84;
	add.f32 	%f88, %f85, %f86;
	add.f32 	%f529, %f87, %f88;
	setp.lt.u32 	%p4, %r67, 16384;
	mov.b32 	%r400, 8192;
	@%p4 bra 	$L__BB9_60;
	add.s32 	%r47, %r67, -8192;
	mov.b32 	%r400, 8192;
$L__BB9_58:
	mul.wide.s32 	%rd52, %r400, 4;
	add.s64 	%rd36, %rd19, %rd52;
	// begin inline asm
	ld.global.nc.u32 %r86, [%rd36];
	// end inline asm
	mov.b32 	%f89, %r86;
	add.s64 	%rd37, %rd36, 2048;
	// begin inline asm
	ld.global.nc.u32 %r87, [%rd37];
	// end inline asm
	mov.b32 	%f90, %r87;
	add.s64 	%rd38, %rd36, 4096;
	// begin inline asm
	ld.global.nc.u32 %r88, [%rd38];
	// end inline asm
	mov.b32 	%f91, %r88;
	add.s64 	%rd39, %rd36, 6144;
	// begin inline asm
	ld.global.nc.u32 %r89, [%rd39];
	// end inline asm
	mov.b32 	%f92, %r89;
	add.s64 	%rd40, %rd36, 8192;
	// begin inline asm
	ld.global.nc.u32 %r90, [%rd40];
	// end inline asm
	mov.b32 	%f93, %r90;
	add.s64 	%rd41, %rd36, 10240;
	// begin inline asm
	ld.global.nc.u32 %r91, [%rd41];
	// end inline asm
	mov.b32 	%f94, %r91;
	add.s64 	%rd42, %rd36, 12288;
	// begin inline asm
	ld.global.nc.u32 %r92, [%rd42];
	// end inline asm
	mov.b32 	%f95, %r92;
	add.s64 	%rd43, %rd36, 14336;
	// begin inline asm
	ld.global.nc.u32 %r93, [%rd43];
	// end inline asm
	mov.b32 	%f96, %r93;
	add.s64 	%rd44, %rd36, 16384;
	// begin inline asm
	ld.global.nc.u32 %r94, [%rd44];
	// end inline asm
	mov.b32 	%f97, %r94;
	add.s64 	%rd45, %rd36, 18432;
	// begin inline asm
	ld.global.nc.u32 %r95, [%rd45];
	// end inline asm
	mov.b32 	%f98, %r95;
	add.s64 	%rd46, %rd36, 20480;
	// begin inline asm
	ld.global.nc.u32 %r96, [%rd46];
	// end inline asm
	mov.b32 	%f99, %r96;
	add.s64 	%rd47, %rd36, 22528;
	// begin inline asm
	ld.global.nc.u32 %r97, [%rd47];
	// end inline asm
	mov.b32 	%f100, %r97;
	add.s64 	%rd48, %rd36, 24576;
	// begin inline asm
	ld.global.nc.u32 %r98, [%rd48];
	// end inline asm
	mov.b32 	%f101, %r98;
	add.s64 	%rd49, %rd36, 26624;
	// begin inline asm
	ld.global.nc.u32 %r99, [%rd49];
	// end inline asm
	mov.b32 	%f102, %r99;
	add.s64 	%rd50, %rd36, 28672;
	// begin inline asm
	ld.global.nc.u32 %r100, [%rd50];
	// end inline asm
	mov.b32 	%f103, %r100;
	add.s64 	%rd51, %rd36, 30720;
	// begin inline asm
	ld.global.nc.u32 %r101, [%rd51];
	// end inline asm
	mov.b32 	%f104, %r101;
	add.f32 	%f105, %f529, %f89;
	add.f32 	%f106, %f90, %f91;
	add.f32 	%f107, %f92, %f93;
	add.f32 	%f108, %f94, %f95;
	add.f32 	%f109, %f96, %f97;
	add.f32 	%f110, %f98, %f99;
	add.f32 	%f111, %f100, %f101;
	add.f32 	%f112, %f102, %f103;
	add.f32 	%f113, %f105, %f106;
	add.f32 	%f114, %f107, %f108;
	add.f32 	%f115, %f109, %f110;
	add.f32 	%f116, %f111, %f112;
	add.f32 	%f117, %f113, %f114;
	add.f32 	%f118, %f115, %f116;
	add.f32 	%f119, %f117, %f118;
	add.f32 	%f529, %f119, %f104;
	sub.s32 	%r102, %r67, %r400;
	setp.lt.s32 	%p5, %r102, 8192;
	@%p5 bra 	$L__BB9_68;
	add.s32 	%r400, %r400, 8192;
	setp.le.s32 	%p6, %r400, %r47;
	@%p6 bra 	$L__BB9_58;
$L__BB9_60:
	setp.le.s32 	%p7, %r67, %r400;
	@%p7 bra 	$L__BB9_68;
	sub.s32 	%r51, %r67, %r400;
	setp.ge.s32 	%p8, %r46, %r51;
	@%p8 bra 	$L__BB9_68;
	not.b32 	%r103, %r46;
	add.s32 	%r104, %r67, %r103;
	sub.s32 	%r52, %r104, %r400;
	and.b32  	%r105, %r52, 1536;
	setp.eq.s32 	%p9, %r105, 1536;
	mov.u32 	%r404, %r46;
	@%p9 bra 	$L__BB9_65;
	add.s32 	%r402, %r46, %r400;
	shr.u32 	%r106, %r52, 9;
	add.s32 	%r107, %r106, 1;
	and.b32  	%r108, %r107, 3;
	neg.s32 	%r401, %r108;
	mov.u32 	%r404, %r46;
$L__BB9_64:
	.pragma "nounroll";
	mul.wide.u32 	%rd54, %r402, 4;
	add.s64 	%rd53, %rd16, %rd54;
	// begin inline asm
	ld.global.nc.u32 %r109, [%rd53];
	// end inline asm
	mov.b32 	%f121, %r109;
	add.f32 	%f529, %f529, %f121;
	add.s32 	%r404, %r404, 512;
	add.s32 	%r402, %r402, 512;
	add.s32 	%r401, %r401, 1;
	setp.ne.s32 	%p10, %r401, 0;
	@%p10 bra 	$L__BB9_64;
$L__BB9_65:
	setp.lt.u32 	%p11, %r52, 1536;
	@%p11 bra 	$L__BB9_68;
	cvt.u64.u32 	%rd55, %r404;
	cvt.u64.u32 	%rd56, %r400;
	add.s64 	%rd57, %rd55, %rd56;
	shl.b64 	%rd58, %rd57, 2;
	add.s64 	%rd59, %rd58, %rd16;
	add.s64 	%rd132, %rd59, 4096;
	add.s32 	%r405, %r404, %r400;
$L__BB9_67:
	mul.wide.u32 	%rd64, %r405, 4;
	add.s64 	%rd60, %rd16, %rd64;
	// begin inline asm
	ld.global.nc.u32 %r110, [%rd60];
	// end inline asm
	mov.b32 	%f122, %r110;
	add.f32 	%f123, %f529, %f122;
	add.s64 	%rd61, %rd132, -2048;
	// begin inline asm
	ld.global.nc.u32 %r111, [%rd61];
	// end inline asm
	mov.b32 	%f124, %r111;
	add.f32 	%f125, %f123, %f124;
	// begin inline asm
	ld.global.nc.u32 %r112, [%rd132];
	// end inline asm
	mov.b32 	%f126, %r112;
	add.f32 	%f127, %f125, %f126;
	add.s64 	%rd63, %rd132, 2048;
	// begin inline asm
	ld.global.nc.u32 %r113, [%rd63];
	// end inline asm
	mov.b32 	%f128, %r113;
	add.f32 	%f529, %f127, %f128;
	add.s32 	%r404, %r404, 2048;
	add.s64 	%rd132, %rd132, 8192;
	add.s32 	%r405, %r405, 2048;
	setp.lt.s32 	%p12, %r404, %r51;
	@%p12 bra 	$L__BB9_67;
$L__BB9_68:
	// begin inline asm
	mov.u32 %r114, %laneid;
	// end inline asm
	mov.b32 	%r116, %f529;
	mov.b32 	%r117, 1;
	mov.b32 	%r138, 31;
	mov.b32 	%r139, -1;
	// begin inline asm
	shfl.sync.down.b32 %r115, %r116, %r117, %r138, %r139;
	// end inline asm
	setp.gt.s32 	%p13, %r114, 30;
	mov.b32 	%f129, %r115;
	add.f32 	%f130, %f529, %f129;
	selp.f32 	%f131, %f529, %f130, %p13;
	mov.b32 	%r121, %f131;
	mov.b32 	%r122, 2;
	// begin inline asm
	shfl.sync.down.b32 %r120, %r121, %r122, %r138, %r139;
	// end inline asm
	setp.gt.s32 	%p14, %r114, 29;
	mov.b32 	%f132, %r120;
	add.f32 	%f133, %f131, %f132;
	selp.f32 	%f134, %f131, %f133, %p14;
	mov.b32 	%r126, %f134;
	mov.b32 	%r127, 4;
	// begin inline asm
	shfl.sync.down.b32 %r125, %r126, %r127, %r138, %r139;
	// end inline asm
	setp.gt.s32 	%p15, %r114, 27;
	mov.b32 	%f135, %r125;
	add.f32 	%f136, %f134, %f135;
	selp.f32 	%f137, %f134, %f136, %p15;
	mov.b32 	%r131, %f137;
	mov.b32 	%r132, 8;
	// begin inline asm
	shfl.sync.down.b32 %r130, %r131, %r132, %r138, %r139;
	// end inline asm
	setp.gt.s32 	%p16, %r114, 23;
	mov.b32 	%f138, %r130;
	add.f32 	%f139, %f137, %f138;
	selp.f32 	%f140, %f137, %f139, %p16;
	mov.b32 	%r136, %f140;
	mov.b32 	%r137, 16;
	// begin inline asm
	shfl.sync.down.b32 %r135, %r136, %r137, %r138, %r139;
	// end inline asm
	setp.gt.s32 	%p17, %r114, 15;
	mov.b32 	%f141, %r135;
	add.f32 	%f54, %f140, %f141;
	selp.f32 	%f530, %f140, %f54, %p17;
	setp.ne.s32 	%p18, %r114, 0;
	@%p18 bra 	$L__BB9_70;
	shr.u32 	%r140, %r46, 3;
	and.b32  	%r141, %r140, 124;
	mov.u32 	%r142, _ZZN3cub18CUB_300001_SM_10006detail6reduce28DeviceReduceSingleTileKernelINS2_10policy_hubIfjN4cuda3std3__44plusIfEEE10Policy1000EPfSC_iS9_ffNS7_10__identityEEEvT0_T1_T2_T3_T4_T6_E12temp_storage;
	add.s32 	%r143, %r142, %r141;
	st.shared.f32 	[%r143+16], %f54;
$L__BB9_70:
	bar.sync 	0;
	setp.ne.s32 	%p19, %r46, 0;
	@%p19 bra 	$L__BB9_72;
	ld.shared.f32 	%f142, [_ZZN3cub18CUB_300001_SM_10006detail6reduce28DeviceReduceSingleTileKernelINS2_10policy_hubIfjN4cuda3std3__44plusIfEEE10Policy1000EPfSC_iS9_ffNS7_10__identityEEEvT0_T1_T2_T3_T4_T6_E12temp_storage+20];
	add.f32 	%f143, %f530, %f142;
	ld.shared.f32 	%f144, [_ZZN3cub18CUB_300001_SM_10006detail6reduce28DeviceReduceSingleTileKernelINS2_10policy_hubIfjN4cuda3std3__44plusIfEEE10Policy1000EPfSC_iS9_ffNS7_10__identityEEEvT0_T1_T2_T3_T4_T6_E12temp_storage+24];
	add.f32 	%f145, %f143, %f144;
	ld.shared.f32 	%f146, [_ZZN3cub18CUB_300001_SM_10006detail6reduce28DeviceReduceSingleTileKernelINS2_10policy_hubIfjN4cuda3std3__44plusIfEEE10Policy1000EPfSC_iS9_ffNS7_10__identityEEEvT0_T1_T2_T3_T4_T6_E12temp_storage+28];
	add.f32 	%f147, %f145, %f146;
	ld.shared.f32 	%f148, [_ZZN3cub18CUB_300001_SM_10006detail6reduce28DeviceReduceSingleTileKernelINS2_10policy_hubIfjN4cuda3std3__44plusIfEEE10Policy1000EPfSC_iS9_ffNS7_10__identityEEEvT0_T1_T2_T3_T4_T6_E12temp_storage+32];
	add.f32 	%f149, %f147, %f148;
	ld.shared.f32 	%f150, [_ZZN3cub18CUB_300001_SM_10006detail6reduce28DeviceReduceSingleTileKernelINS2_10policy_hubIfjN4cuda3std3__44plusIfEEE10Policy1000EPfSC_iS9_ffNS7_10__identityEEEvT0_T1_T2_T3_T4_T6_E12temp_storage+36];
	add.f32 	%f151, %f149, %f150;
	ld.shared.f32 	%f152, [_ZZN3cub18CUB_300001_SM_10006detail6reduce28DeviceReduceSingleTileKernelINS2_10policy_hubIfjN4cuda3std3__44plusIfEEE10Policy1000EPfSC_iS9_ffNS7_10__identityEEEvT0_T1_T2_T3_T4_T6_E12temp_storage+40];
	add.f32 	%f153, %f151, %f152;
	ld.shared.f32 	%f154, [_ZZN3cub18CUB_300001_SM_10006detail6reduce28DeviceReduceSingleTileKernelINS2_10policy_hubIfjN4cuda3std3__44plusIfEEE10Policy1000EPfSC_iS9_ffNS7_10__identityEEEvT0_T1_T2_T3_T4_T6_E12temp_storage+44];
	add.f32 	%f155, %f153, %f154;
	ld.shared.f32 	%f156, [_ZZN3cub18CUB_300001_SM_10006detail6reduce28DeviceReduceSingleTileKernelINS2_10policy_hubIfjN4cuda3std3__44plusIfEEE10Policy1000EPfSC_iS9_ffNS7_10__identityEEEvT0_T1_T2_T3_T4_T6_E12temp_storage+48];
	add.f32 	%f157, %f155, %f156;
	ld.shared.f32 	%f158, [_ZZN3cub18CUB_300001_SM_10006detail6reduce28DeviceReduceSingleTileKernelINS2_10policy_hubIfjN4cuda3std3__44plusIfEEE10Policy1000EPfSC_iS9_ffNS7_10__identityEEEvT0_T1_T2_T3_T4_T6_E12temp_storage+52];
	add.f32 	%f159, %f157, %f158;
	ld.shared.f32 	%f160, [_ZZN3cub18CUB_300001_SM_10006detail6reduce28DeviceReduceSingleTileKernelINS2_10policy_hubIfjN4cuda3std3__44plusIfEEE10Policy1000EPfSC_iS9_ffNS7_10__identityEEEvT0_T1_T2_T3_T4_T6_E12temp_storage+56];
	add.f32 	%f161, %f159, %f160;
	ld.shared.f32 	%f162, [_ZZN3cub18CUB_300001_SM_10006detail6reduce28DeviceReduceSingleTileKernelINS2_10policy_hubIfjN4cuda3std3__44plusIfEEE10Policy1000EPfSC_iS9_ffNS7_10__identityEEEvT0_T1_T2_T3_T4_T6_E12temp_storage+60];
	add.f32 	%f163, %f161, %f162;
	ld.shared.f32 	%f164, [_ZZN3cub18CUB_300001_SM_10006detail6reduce28DeviceReduceSingleTileKernelINS2_10policy_hubIfjN4cuda3std3__44plusIfEEE10Policy1000EPfSC_iS9_ffNS7_10__identityEEEvT0_T1_T2_T3_T4_T6_E12temp_storage+64];
	add.f32 	%f165, %f163, %f164;
	ld.shared.f32 	%f166, [_ZZN3cub18CUB_300001_SM_10006detail6reduce28DeviceReduceSingleTileKernelINS2_10policy_hubIfjN4cuda3std3__44plusIfEEE10Policy1000EPfSC_iS9_ffNS7_10__identityEEEvT0_T1_T2_T3_T4_T6_E12temp_storage+68];
	add.f32 	%f167, %f165, %f166;
	ld.shared.f32 	%f168, [_ZZN3cub18CUB_300001_SM_10006detail6reduce28DeviceReduceSingleTileKernelINS2_10policy_hubIfjN4cuda3std3__44plusIfEEE10Policy1000EPfSC_iS9_ffNS7_10__identityEEEvT0_T1_T2_T3_T4_T6_E12temp_storage+72];
	add.f32 	%f169, %f167, %f168;
	ld.shared.f32 	%f170, [_ZZN3cub18CUB_300001_SM_10006detail6reduce28DeviceReduceSingleTileKernelINS2_10policy_hubIfjN4cuda3std3__44plusIfEEE10Policy1000EPfSC_iS9_ffNS7_10__identityEEEvT0_T1_T2_T3_T4_T6_E12temp_storage+76];
	add.f32 	%f530, %f169, %f170;
$L__BB9_72:
	mov.u32 	%r379, %tid.x;
	setp.ne.s32 	%p111, %r379, 0;
	@%p111 bra 	$L__BB9_74;
	add.f32 	%f503, %f58, %f530;
	st.global.f32 	[%rd1], %f503;
$L__BB9_74:
	ret;

}
	// .globl	_ZN3cub18CUB_300001_SM_10006detail6reduce28DeviceReduceSingleTileKernelINS2_10policy_hubIfyN4cuda3std3__44plusIfEEE10Policy1000EN6thrust24THRUST_300001_SM_1000_NS6detail15normal_iteratorINSD_10device_ptrIfEEEEPfyS9_ff6squareIfEEEvT0_T1_T2_T3_T4_T6_
.visible .entry _ZN3cub18CUB_300001_SM_10006detail6reduce28DeviceReduceSingleTileKernelINS2_10policy_hubIfyN4cuda3std3__44plusIfEEE10Policy1000EN6thrust24THRUST_300001_SM_1000_NS6detail15normal_iteratorINSD_10device_ptrIfEEEEPfyS9_ff6squareIfEEEvT0_T1_T2_T3_T4_T6_(
	.param .align 8 .b8 _ZN3cub18CUB_300001_SM_10006detail6reduce28DeviceReduceSingleTileKernelINS2_10policy_hubIfyN4cuda3std3__44plusIfEEE10Policy1000EN6thrust24THRUST_300001_SM_1000_NS6detail15normal_iteratorINSD_10device_ptrIfEEEEPfyS9_ff6squareIfEEEvT0_T1_T2_T3_T4_T6__param_0[8],
	.param .u64 .ptr .align 1 _ZN3cub18CUB_300001_SM_10006detail6reduce28DeviceReduceSingleTileKernelINS2_10policy_hubIfyN4cuda3std3__44plusIfEEE10Policy1000EN6thrust24THRUST_300001_SM_1000_NS6detail15normal_iteratorINSD_10device_ptrIfEEEEPfyS9_ff6squareIfEEEvT0_T1_T2_T3_T4_T6__param_1,
	.param .u64 _ZN3cub18CUB_300001_SM_10006detail6reduce28DeviceReduceSingleTileKernelINS2_10policy_hubIfyN4cuda3std3__44plusIfEEE10Policy1000EN6thrust24THRUST_300001_SM_1000_NS6detail15normal_iteratorINSD_10device_ptrIfEEEEPfyS9_ff6squareIfEEEvT0_T1_T2_T3_T4_T6__param_2,
	.param .align 1 .b8 _ZN3cub18CUB_300001_SM_10006detail6reduce28DeviceReduceSingleTileKernelINS2_10policy_hubIfyN4cuda3std3__44plusIfEEE10Policy1000EN6thrust24THRUST_300001_SM_1000_NS6detail15normal_iteratorINSD_10device_ptrIfEEEEPfyS9_ff6squareIfEEEvT0_T1_T2_T3_T4_T6__param_3[1],
	.param .f32 _ZN3cub18CUB_300001_SM_10006detail6reduce28DeviceReduceSingleTileKernelINS2_10policy_hubIfyN4cuda3std3__44plusIfEEE10Policy1000EN6thrust24THRUST_300001_SM_1000_NS6detail15normal_iteratorINSD_10device_ptrIfEEEEPfyS9_ff6squareIfEEEvT0_T1_T2_T3_T4_T6__param_4,
	.param .align 1 .b8 _ZN3cub18CUB_300001_SM_10006detail6reduce28DeviceReduceSingleTileKernelINS2_10policy_hubIfyN4cuda3std3__44plusIfEEE10Policy1000EN6thrust24THRUST_300001_SM_1000_NS6detail15normal_iteratorINSD_10device_ptrIfEEEEPfyS9_ff6squareIfEEEvT0_T1_T2_T3_T4_T6__param_5[1]
)
.maxntid 256
.minnctapersm 1
{
	.reg .pred 	%p<59>;
	.reg .b32 	%r<171>;
	.reg .b32 	%f<344>;
	.reg .b64 	%rd<56>;
	// demoted variable
	.shared .align 4 .b8 _ZZN3cub18CUB_300001_SM_10006detail6reduce28DeviceReduceSingleTileKernelINS2_10policy_hubIfyN4cuda3std3__44plusIfEEE10Policy1000EN6thrust24THRUST_300001_SM_1000_NS6detail15normal_iteratorINSD_10device_ptrIfEEEEPfyS9_ff6squareIfEEEvT0_T1_T2_T3_T4_T6_E12temp_storage[44];
	ld.param.u64 	%rd18, [_ZN3cub18CUB_300001_SM_10006detail6reduce28DeviceReduceSingleTileKernelINS2_10policy_hubIfyN4cuda3std3__44plusIfEEE10Policy1000EN6thrust24THRUST_300001_SM_1000_NS6detail15normal_iteratorINSD_10device_ptrIfEEEEPfyS9_ff6squareIfEEEvT0_T1_T2_T3_T4_T6__param_0];
	ld.param.u64 	%rd20, [_ZN3cub18CUB_300001_SM_10006detail6reduce28DeviceReduceSingleTileKernelINS2_10policy_hubIfyN4cuda3std3__44plusIfEEE10Policy1000EN6thrust24THRUST_300001_SM_1000_NS6detail15normal_iteratorINSD_10device_ptrIfEEEEPfyS9_ff6squareIfEEEvT0_T1_T2_T3_T4_T6__param_1];
	ld.param.u64 	%rd19, [_ZN3cub18CUB_300001_SM_10006detail6reduce28DeviceReduceSingleTileKernelINS2_10policy_hubIfyN4cuda3std3__44plusIfEEE10Policy1000EN6thrust24THRUST_300001_SM_1000_NS6detail15normal_iteratorINSD_10device_ptrIfEEEEPfyS9_ff6squareIfEEEvT0_T1_T2_T3_T4_T6__param_2];
	ld.param.f32 	%f42, [_ZN3cub18CUB_300001_SM_10006detail6reduce28DeviceReduceSingleTileKernelINS2_10policy_hubIfyN4cuda3std3__44plusIfEEE10Policy1000EN6thrust24THRUST_300001_SM_1000_NS6detail15normal_iteratorINSD_10device_ptrIfEEEEPfyS9_ff6squareIfEEEvT0_T1_T2_T3_T4_T6__param_4];
	cvta.to.global.u64 	%rd1, %rd20;
	setp.ne.s64 	%p1, %rd19, 0;
	@%p1 bra 	$L__BB10_3;
	mov.u32 	%r156, %tid.x;
	setp.ne.s32 	%p58, %r156, 0;
	@%p58 bra 	$L__BB10_51;
	st.global.f32 	[%rd1], %f42;
	bra.uni 	$L__BB10_51;
$L__BB10_3:
	cvta.to.global.u64 	%rd2, %rd18;
	setp.gt.u64 	%p2, %rd19, 4095;
	@%p2 bra 	$L__BB10_28;
	cvt.u32.u64 	%r1, %rd19;
	mov.u32 	%r2, %tid.x;
	setp.ge.u32 	%p24, %r2, %r1;
	mov.f32 	%f331, 0f00000000;
	mov.u32 	%r160, %r2;
	@%p24 bra 	$L__BB10_6;
	mul.wide.u32 	%rd41, %r2, 4;
	add.s64 	%rd42, %rd2, %rd41;
	ld.global.f32 	%f203, [%rd42];
	mul.f32 	%f331, %f203, %f203;
	add.s32 	%r160, %r2, 256;
$L__BB10_6:
	setp.ge.u32 	%p25, %r160, %r1;
	@%p25 bra 	$L__BB10_19;
	not.b32 	%r83, %r160;
	add.s32 	%r84, %r83, %r1;
	shr.u32 	%r85, %r84, 8;
	add.s32 	%r5, %r85, 1;
	and.b32  	%r6, %r5, 15;
	setp.lt.u32 	%p26, %r84, 3840;
	@%p26 bra 	$L__BB10_10;
	and.b32  	%r86, %r5, 33554416;
	neg.s32 	%r158, %r86;
	mul.wide.u32 	%rd43, %r160, 4;
	add.s64 	%rd44, %rd43, %rd2;
	add.s64 	%rd51, %rd44, 8192;
$L__BB10_9:
	.pragma "nounroll";
	ld.global.f32 	%f205, [%rd51+-8192];
	fma.rn.f32 	%f206, %f205, %f205, %f331;
	ld.global.f32 	%f207, [%rd51+-7168];
	fma.rn.f32 	%f208, %f207, %f207, %f206;
	ld.global.f32 	%f209, [%rd51+-6144];
	fma.rn.f32 	%f210, %f209, %f209, %f208;
	ld.global.f32 	%f211, [%rd51+-5120];
	fma.rn.f32 	%f212, %f211, %f211, %f210;
	ld.global.f32 	%f213, [%rd51+-4096];
	fma.rn.f32 	%f214, %f213, %f213, %f212;
	ld.global.f32 	%f215, [%rd51+-3072];
	fma.rn.f32 	%f216, %f215, %f215, %f214;
	ld.global.f32 	%f217, [%rd51+-2048];
	fma.rn.f32 	%f218, %f217, %f217, %f216;
	ld.global.f32 	%f219, [%rd51+-1024];
	fma.rn.f32 	%f220, %f219, %f219, %f218;
	ld.global.f32 	%f221, [%rd51];
	fma.rn.f32 	%f222, %f221, %f221, %f220;
	ld.global.f32 	%f223, [%rd51+1024];
	fma.rn.f32 	%f224, %f223, %f223, %f222;
	ld.global.f32 	%f225, [%rd51+2048];
	fma.rn.f32 	%f226, %f225, %f225, %f224;
	ld.global.f32 	%f227, [%rd51+3072];
	fma.rn.f32 	%f228, %f227, %f227, %f226;
	ld.global.f32 	%f229, [%rd51+4096];
	fma.rn.f32 	%f230, %f229, %f229, %f228;
	ld.global.f32 	%f231, [%rd51+5120];
	fma.rn.f32 	%f232, %f231, %f231, %f230;
	ld.global.f32 	%f233, [%rd51+6144];
	fma.rn.f32 	%f234, %f233, %f233, %f232;
	ld.global.f32 	%f235, [%rd51+7168];
	fma.rn.f32 	%f331, %f235, %f235, %f234;
	add.s32 	%r160, %r160, 4096;
	add.s32 	%r158, %r158, 16;
	add.s64 	%rd51, %rd51, 16384;
	setp.ne.s32 	%p27, %r158, 0;
	@%p27 bra 	$L__BB10_9;
$L__BB10_10:
	setp.eq.s32 	%p28, %r6, 0;
	@%p28 bra 	$L__BB10_19;
	and.b32  	%r13, %r5, 7;
	setp.lt.u32 	%p29, %r6, 8;
	@%p29 bra 	$L__BB10_13;
	mul.wide.s32 	%rd45, %r160, 4;
	add.s64 	%rd46, %rd2, %rd45;
	ld.global.f32 	%f237, [%rd46];
	fma.rn.f32 	%f238, %f237, %f237, %f331;
	ld.global.f32 	%f239, [%rd46+1024];
	fma.rn.f32 	%f240, %f239, %f239, %f238;
	ld.global.f32 	%f241, [%rd46+2048];
	fma.rn.f32 	%f242, %f241, %f241, %f240;
	ld.global.f32 	%f243, [%rd46+3072];
	fma.rn.f32 	%f244, %f243, %f243, %f242;
	ld.global.f32 	%f245, [%rd46+4096];
	fma.rn.f32 	%f246, %f245, %f245, %f244;
	ld.global.f32 	%f247, [%rd46+5120];
	fma.rn.f32 	%f248, %f247, %f247, %f246;
	ld.global.f32 	%f249, [%rd46+6144];
	fma.rn.f32 	%f250, %f249, %f249, %f248;
	ld.global.f32 	%f251, [%rd46+7168];
	fma.rn.f32 	%f331, %f251, %f251, %f250;
	add.s32 	%r160, %r160, 2048;
$L__BB10_13:
	setp.eq.s32 	%p30, %r13, 0;
	@%p30 bra 	$L__BB10_19;
	and.b32  	%r16, %r5, 3;
	setp.lt.u32 	%p31, %r13, 4;
	@%p31 bra 	$L__BB10_16;
	mul.wide.s32 	%rd47, %r160, 4;
	add.s64 	%rd48, %rd2, %rd47;
	ld.global.f32 	%f253, [%rd48];
	fma.rn.f32 	%f254, %f253, %f253, %f331;
	ld.global.f32 	%f255, [%rd48+1024];
	fma.rn.f32 	%f256, %f255, %f255, %f254;
	ld.global.f32 	%f257, [%rd48+2048];
	fma.rn.f32 	%f258, %f257, %f257, %f256;
	ld.global.f32 	%f259, [%rd48+3072];
	fma.rn.f32 	%f331, %f259, %f259, %f258;
	add.s32 	%r160, %r160, 1024;
$L__BB10_16:
	setp.eq.s32 	%p32, %r16, 0;
	@%p32 bra 	$L__BB10_19;
	neg.s32 	%r163, %r16;
$L__BB10_18:
	.pragma "nounroll";
	mul.wide.s32 	%rd49, %r160, 4;
	add.s64 	%rd50, %rd2, %rd49;
	ld.global.f32 	%f260, [%rd50];
	fma.rn.f32 	%f331, %f260, %f260, %f331;
	add.s32 	%r160, %r160, 256;
	add.s32 	%r163, %r163, 1;
	setp.ne.s32 	%p33, %r163, 0;
	@%p33 bra 	$L__BB10_18;
$L__BB10_19:
	setp.lt.u64 	%p34, %rd19, 256;
	@%p34 bra 	$L__BB10_24;
	// begin inline asm
	mov.u32 %r125, %laneid;
	// end inline asm
	mov.b32 	%r127, %f331;
	mov.b32 	%r128, 1;
	mov.b32 	%r149, 31;
	mov.b32 	%r150, -1;
	// begin inline asm
	shfl.sync.down.b32 %r126, %r127, %r128, %r149, %r150;
	// end inline asm
	setp.gt.s32 	%p50, %r125, 30;
	mov.b32 	%f295, %r126;
	add.f32 	%f296, %f331, %f295;
	selp.f32 	%f297, %f331, %f296, %p50;
	mov.b32 	%r132, %f297;
	mov.b32 	%r133, 2;
	// begin inline asm
	shfl.sync.down.b32 %r131, %r132, %r133, %r149, %r150;
	// end inline asm
	setp.gt.s32 	%p51, %r125, 29;
	mov.b32 	%f298, %r131;
	add.f32 	%f299, %f297, %f298;
	selp.f32 	%f300, %f297, %f299, %p51;
	mov.b32 	%r137, %f300;
	mov.b32 	%r138, 4;
	// begin inline asm
	shfl.sync.down.b32 %r136, %r137, %r138, %r149, %r150;
	// end inline asm
	setp.gt.s32 	%p52, %r125, 27;
	mov.b32 	%f301, %r136;
	add.f32 	%f302, %f300, %f301;
	selp.f32 	%f303, %f300, %f302, %p52;
	mov.b32 	%r142, %f303;
	mov.b32 	%r143, 8;
	// begin inline asm
	shfl.sync.down.b32 %r141, %r142, %r143, %r149, %r150;
	// end inline asm
	setp.gt.s32 	%p53, %r125, 23;
	mov.b32 	%f304, %r141;
	add.f32 	%f305, %f303, %f304;
	selp.f32 	%f306, %f303, %f305, %p53;
	mov.b32 	%r147, %f306;
	mov.b32 	%r148, 16;
	// begin inline asm
	shfl.sync.down.b32 %r146, %r147, %r148, %r149, %r150;
	// end inline asm
	setp.gt.s32 	%p54, %r125, 15;
	mov.b32 	%f307, %r146;
	add.f32 	%f16, %f306, %f307;
	selp.f32 	%f343, %f306, %f16, %p54;
	setp.ne.s32 	%p55, %r125, 0;
	@%p55 bra 	$L__BB10_22;
	shr.u32 	%r151, %r2, 3;
	and.b32  	%r152, %r151, 124;
	mov.u32 	%r153, _ZZN3cub18CUB_300001_SM_10006detail6reduce28DeviceReduceSingleTileKernelINS2_10policy_hubIfyN4cuda3std3__44plusIfEEE10Policy1000EN6thrust24THRUST_300001_SM_1000_NS6detail15normal_iteratorINSD_10device_ptrIfEEEEPfyS9_ff6squareIfEEEvT0_T1_T2_T3_T4_T6_E12temp_storage;
	add.s32 	%r154, %r153, %r152;
	st.shared.f32 	[%r154+8], %f16;
$L__BB10_22:
	bar.sync 	0;
	setp.ne.s32 	%p56, %r2, 0;
	@%p56 bra 	$L__BB10_49;
	ld.shared.f32 	%f308, [_ZZN3cub18CUB_300001_SM_10006detail6reduce28DeviceReduceSingleTileKernelINS2_10policy_hubIfyN4cuda3std3__44plusIfEEE10Policy1000EN6thrust24THRUST_300001_SM_1000_NS6detail15normal_iteratorINSD_10device_ptrIfEEEEPfyS9_ff6squareIfEEEvT0_T1_T2_T3_T4_T6_E12temp_storage+12];
	add.f32 	%f309, %f343, %f308;
	ld.shared.f32 	%f310, [_ZZN3cub18CUB_300001_SM_10006detail6reduce28DeviceReduceSingleTileKernelINS2_10policy_hubIfyN4cuda3std3__44plusIfEEE10Policy1000EN6thrust24THRUST_300001_SM_1000_NS6detail15normal_iteratorINSD_10device_ptrIfEEEEPfyS9_ff6squareIfEEEvT0_T1_T2_T3_T4_T6_E12temp_storage+16];
	add.f32 	%f311, %f309, %f310;
	ld.shared.f32 	%f312, [_ZZN3cub18CUB_300001_SM_10006detail6reduce28DeviceReduceSingleTileKernelINS2_10policy_hubIfyN4cuda3std3__44plusIfEEE10Policy1000EN6thrust24THRUST_300001_SM_1000_NS6detail15normal_iteratorINSD_10device_ptrIfEEEEPfyS9_ff6squareIfEEEvT0_T1_T2_T3_T4_T6_E12temp_storage+20];
	add.f32 	%f313, %f311, %f312;
	ld.shared.f32 	%f314, [_ZZN3cub18CUB_300001_SM_10006detail6reduce28DeviceReduceSingleTileKernelINS2_10policy_hubIfyN4cuda3std3__44plusIfEEE10Policy1000EN6thrust24THRUST_300001_SM_1000_NS6detail15normal_iteratorINSD_10device_ptrIfEEEEPfyS9_ff6squareIfEEEvT0_T1_T2_T3_T4_T6_E12temp_storage+24];
	add.f32 	%f315, %f313, %f314;
	ld.shared.f32 	%f316, [_ZZN3cub18CUB_300001_SM_10006detail6reduce28DeviceReduceSingleTileKernelINS2_10policy_hubIfyN4cuda3std3__44plusIfEEE10Policy1000EN6thrust24THRUST_300001_SM_1000_NS6detail15normal_iteratorINSD_10device_ptrIfEEEEPfyS9_ff6squareIfEEEvT0_T1_T2_T3_T4_T6_E12temp_storage+28];
	add.f32 	%f317, %f315, %f316;
	ld.shared.f32 	%f318, [_ZZN3cub18CUB_300001_SM_10006detail6reduce28DeviceReduceSingleTileKernelINS2_10policy_hubIfyN4cuda3std3__44plusIfEEE10Policy1000EN6thrust24THRUST_300001_SM_1000_NS6detail15normal_iteratorINSD_10device_ptrIfEEEEPfyS9_ff6squareIfEEEvT0_T1_T2_T3_T4_T6_E12temp_storage+32];
	add.f32 	%f319, %f317, %f318;
	ld.shared.f32 	%f320, [_ZZN3cub18CUB_300001_SM_10006detail6reduce28DeviceReduceSingleTileKernelINS2_10policy_hubIfyN4cuda3std3__44plusIfEEE10Policy1000EN6thrust24THRUST_300001_SM_1000_NS6detail15normal_iteratorINSD_10device_ptrIfEEEEPfyS9_ff6squareIfEEEvT0_T1_T2_T3_T4_T6_E12temp_storage+36];
	add.f32 	%f343, %f319, %f320;
	bra.uni 	$L__BB10_49;
$L__BB10_24:
	// begin inline asm
	mov.u32 %r87, %laneid;
	// end inline asm
	and.b32  	%r113, %r2, 992;
	add.s32 	%r114, %r113, 32;
	setp.gt.u32 	%p35, %r114, %r1;
	not.b32 	%r115, %r113;
	add.s32 	%r116, %r1, %r115;
	selp.b32 	%r111, %r116, 31, %p35;
	mov.b32 	%r89, %f331;
	mov.b32 	%r90, 1;
	mov.b32 	%r112, -1;
	// begin inline asm
	shfl.sync.down.b32 %r88, %r89, %r90, %r111, %r112;
	// end inline asm
	setp.lt.s32 	%p36, %r87, %r111;
	mov.b32 	%f261, %r88;
	add.f32 	%f262, %f331, %f261;
	selp.f32 	%f263, %f262, %f331, %p36;
	mov.b32 	%r94, %f263;
	mov.b32 	%r95, 2;
	// begin inline asm
	shfl.sync.down.b32 %r93, %r94, %r95, %r111, %r112;
	// end inline asm
	add.s32 	%r117, %r87, 2;
	setp.gt.s32 	%p37, %r117, %r111;
	mov.b32 	%f264, %r93;
	add.f32 	%f265, %f263, %f264;
	selp.f32 	%f266, %f263, %f265, %p37;
	mov.b32 	%r99, %f266;
	mov.b32 	%r100, 4;
	// begin inline asm
	shfl.sync.down.b32 %r98, %r99, %r100, %r111, %r112;
	// end inline asm
	add.s32 	%r118, %r87, 4;
	setp.gt.s32 	%p38, %r118, %r111;
	mov.b32 	%f267, %r98;
	add.f32 	%f268, %f266, %f267;
	selp.f32 	%f269, %f266, %f268, %p38;
	mov.b32 	%r104, %f269;
	mov.b32 	%r105, 8;
	// begin inline asm
	shfl.sync.down.b32 %r103, %r104, %r105, %r111, %r112;
	// end inline asm
	add.s32 	%r119, %r87, 8;
	setp.gt.s32 	%p39, %r119, %r111;
	mov.b32 	%f270, %r103;
	add.f32 	%f271, %f269, %f270;
	selp.f32 	%f272, %f269, %f271, %p39;
	mov.b32 	%r109, %f272;
	mov.b32 	%r110, 16;
	// begin inline asm
	shfl.sync.down.b32 %r108, %r109, %r110, %r111, %r112;
	// end inline asm
	add.s32 	%r120, %r87, 16;
	setp.gt.s32 	%p40, %r120, %r111;
	mov.b32 	%f273, %r108;
	add.f32 	%f274, %f272, %f273;
	selp.f32 	%f343, %f272, %f274, %p40;
	setp.ne.s32 	%p41, %r87, 0;
	@%p41 bra 	$L__BB10_26;
	shr.u32 	%r121, %r2, 3;
	and.b32  	%r122, %r121, 124;
	mov.u32 	%r123, _ZZN3cub18CUB_300001_SM_10006detail6reduce28DeviceReduceSingleTileKernelINS2_10policy_hubIfyN4cuda3std3__44plusIfEEE10Policy1000EN6thrust24THRUST_300001_SM_1000_NS6detail15normal_iteratorINSD_10device_ptrIfEEEEPfyS9_ff6squareIfEEEvT0_T1_T2_T3_T4_T6_E12temp_storage;
	add.s32 	%r124, %r123, %r122;
	st.shared.f32 	[%r124+8], %f343;
$L__BB10_26:
	bar.sync 	0;
	setp.ne.s32 	%p42, %r2, 0;
	@%p42 bra 	$L__BB10_49;
	setp.gt.u64 	%p43, %rd19, 32;
	ld.shared.f32 	%f275, [_ZZN3cub18CUB_300001_SM_10006detail6reduce28DeviceReduceSingleTileKernelINS2_10policy_hubIfyN4cuda3std3__44plusIfEEE10Policy1000EN6thrust24THRUST_300001_SM_1000_NS6detail15normal_iteratorINSD_10device_ptrIfEEEEPfyS9_ff6squareIfEEEvT0_T1_T2_T3_T4_T6_E12temp_storage+12];
	add.f32 	%f276, %f343, %f275;
	selp.f32 	%f277, %f276, %f343, %p43;
	setp.gt.u64 	%p44, %rd19, 64;
	ld.shared.f32 	%f278, [_ZZN3cub18CUB_300001_SM_10006detail6reduce28DeviceReduceSingleTileKernelINS2_10policy_hubIfyN4cuda3std3__44plusIfEEE10Policy1000EN6thrust24THRUST_300001_SM_1000_NS6detail15normal_iteratorINSD_10device_ptrIfEEEEPfyS9_ff6squareIfEEEvT0_T1_T2_T3_T4_T6_E12temp_storage+16];
	add.f32 	%f279, %f278, %f277;
	selp.f32 	%f280, %f279, %f277, %p44;
	setp.gt.u64 	%p45, %rd19, 96;
	ld.shared.f32 	%f281, [_ZZN3cub18CUB_300001_SM_10006detail6reduce28DeviceReduceSingleTileKernelINS2_10policy_hubIfyN4cuda3std3__44plusIfEEE10Policy1000EN6thrust24THRUST_300001_SM_1000_NS6detail15normal_iteratorINSD_10device_ptrIfEEEEPfyS9_ff6squareIfEEEvT0_T1_T2_T3_T4_T6_E12temp_storage+20];
	add.f32 	%f282, %f281, %f280;
	selp.f32 	%f283, %f282, %f280, %p45;
	setp.gt.u64 	%p46, %rd19, 128;
	ld.shared.f32 	%f284, [_ZZN3cub18CUB_300001_SM_10006detail6reduce28DeviceReduceSingleTileKernelINS2_10policy_hubIfyN4cuda3std3__44plusIfEEE10Policy1000EN6thrust24THRUST_300001_SM_1000_NS6detail15normal_iteratorINSD_10device_ptrIfEEEEPfyS9_ff6squareIfEEEvT0_T1_T2_T3_T4_T6_E12temp_storage+24];
	add.f32 	%f285, %f284, %f283;
	selp.f32 	%f286, %f285, %f283, %p46;
	setp.gt.u64 	%p47, %rd19, 160;
	ld.shared.f32 	%f287, [_ZZN3cub18CUB_300001_SM_10006detail6reduce28DeviceReduceSingleTileKernelINS2_10policy_hubIfyN4cuda3std3__44plusIfEEE10Policy1000EN6thrust24THRUST_300001_SM_1000_NS6detail15normal_iteratorINSD_10device_ptrIfEEEEPfyS9_ff6squareIfEEEvT0_T1_T2_T3_T4_T6_E12temp_storage+28];
	add.f32 	%f288, %f287, %f286;
	selp.f32 	%f289, %f288, %f286, %p47;
	setp.gt.u64 	%p48, %rd19, 192;
	ld.shared.f32 	%f290, [_ZZN3cub18CUB_300001_SM_10006detail6reduce28DeviceReduceSingleTileKernelINS2_10policy_hubIfyN4cuda3std3__44plusIfEEE10Policy1000EN6thrust24THRUST_300001_SM_1000_NS6detail15normal_iteratorINSD_10device_ptrIfEEEEPfyS9_ff6squareIfEEEvT0_T1_T2_T3_T4_T6_E12temp_storage+32];
	add.f32 	%f291, %f290, %f289;
	selp.f32 	%f292, %f291, %f289, %p48;
	setp.gt.u64 	%p49, %rd19, 224;
	ld.shared.f32 	%f293, [_ZZN3cub18CUB_300001_SM_10006detail6reduce28DeviceReduceSingleTileKernelINS2_10policy_hubIfyN4cuda3std3__44plusIfEEE10Policy1000EN6thrust24THRUST_300001_SM_1000_NS6detail15normal_iteratorINSD_10device_ptrIfEEEEPfyS9_ff6squareIfEEEvT0_T1_T2_T3_T4_T6_E12temp_storage+36];
	add.f32 	%f294, %f293, %f292;
	selp.f32 	%f343, %f294, %f292, %p49;
	bra.uni 	$L__BB10_49;
$L__BB10_28:
	mov.u32 	%r24, %tid.x;
	cvt.u64.u32 	%rd6, %r24;
	mul.wide.u32 	%rd22, %r24, 4;
	add.s64 	%rd7, %rd2, %rd22;
	ld.global.f32 	%f43, [%rd7];
	ld.global.f32 	%f44, [%rd7+1024];
	mul.f32 	%f45, %f44, %f44;
	ld.global.f32 	%f46, [%rd7+2048];
	ld.global.f32 	%f47, [%rd7+3072];
	mul.f32 	%f48, %f47, %f47;
	ld.global.f32 	%f49, [%rd7+4096];
	ld.global.f32 	%f50, [%rd7+5120];
	mul.f32 	%f51, %f50, %f50;
	ld.global.f32 	%f52, [%rd7+6144];
	ld.global.f32 	%f53, [%rd7+7168];
	mul.f32 	%f54, %f53, %f53;
	ld.global.f32 	%f55, [%rd7+8192];
	ld.global.f32 	%f56, [%rd7+9216];
	mul.f32 	%f57, %f56, %f56;
	ld.global.f32 	%f58, [%rd7+10240];
	ld.global.f32 	%f59, [%rd7+11264];
	mul.f32 	%f60, %f59, %f59;
	ld.global.f32 	%f61, [%rd7+12288];
	ld.global.f32 	%f62, [%rd7+13312];
	mul.f32 	%f63, %f62, %f62;
	ld.global.f32 	%f64, [%rd7+14336];
	ld.global.f32 	%f65, [%rd7+15360];
	mul.f32 	%f66, %f65, %f65;
	fma.rn.f32 	%f67, %f43, %f43, %f45;
	fma.rn.f32 	%f68, %f46, %f46, %f48;
	fma.rn.f32 	%f69, %f49, %f49, %f51;
	fma.rn.f32 	%f70, %f52, %f52, %f54;
	fma.rn.f32 	%f71, %f55, %f55, %f57;
	fma.rn.f32 	%f72, %f58, %f58, %f60;
	fma.rn.f32 	%f73, %f61, %f61, %f63;
	fma.rn.f32 	%f74, %f64, %f64, %f66;
	add.f32 	%f75, %f67, %f68;
	add.f32 	%f76, %f69, %f70;
	add.f32 	%f77, %f71, %f72;
	add.f32 	%f78, %f73, %f74;
	add.f32 	%f79, %f75, %f76;
	add.f32 	%f80, %f77, %f78;
	add.f32 	%f342, %f79, %f80;
	add.s64 	%rd8, %rd19, -4096;
	setp.lt.u64 	%p3, %rd8, 4096;
	mov.b64 	%rd53, 4096;
	@%p3 bra 	$L__BB10_32;
	mov.b64 	%rd53, 4096;
$L__BB10_30:
	shl.b64 	%rd24, %rd53, 2;
	add.s64 	%rd25, %rd7, %rd24;
	ld.global.f32 	%f81, [%rd25];
	ld.global.f32 	%f82, [%rd25+1024];
	ld.global.f32 	%f83, [%rd25+2048];
	mul.f32 	%f84, %f83, %f83;
	ld.global.f32 	%f85, [%rd25+3072];
	ld.global.f32 	%f86, [%rd25+4096];
	mul.f32 	%f87, %f86, %f86;
	ld.global.f32 	%f88, [%rd25+5120];
	ld.global.f32 	%f89, [%rd25+6144];
	mul.f32 	%f90, %f89, %f89;
	ld.global.f32 	%f91, [%rd25+7168];
	ld.global.f32 	%f92, [%rd25+8192];
	mul.f32 	%f93, %f92, %f92;
	ld.global.f32 	%f94, [%rd25+9216];
	ld.global.f32 	%f95, [%rd25+10240];
	mul.f32 	%f96, %f95, %f95;
	ld.global.f32 	%f97, [%rd25+11264];
	ld.global.f32 	%f98, [%rd25+12288];
	mul.f32 	%f99, %f98, %f98;
	ld.global.f32 	%f100, [%rd25+13312];
	ld.global.f32 	%f101, [%rd25+14336];
	mul.f32 	%f102, %f101, %f101;
	ld.global.f32 	%f103, [%rd25+15360];
	fma.rn.f32 	%f104, %f81, %f81, %f342;
	fma.rn.f32 	%f105, %f82, %f82, %f84;
	fma.rn.f32 	%f106, %f85, %f85, %f87;
	fma.rn.f32 	%f107, %f88, %f88, %f90;
	fma.rn.f32 	%f108, %f91, %f91, %f93;
	fma.rn.f32 	%f109, %f94, %f94, %f96;
	fma.rn.f32 	%f110, %f97, %f97, %f99;
	fma.rn.f32 	%f111, %f100, %f100, %f102;
	add.f32 	%f112, %f104, %f105;
	add.f32 	%f113, %f106, %f107;
	add.f32 	%f114, %f108, %f109;
	add.f32 	%f115, %f110, %f111;
	add.f32 	%f116, %f112, %f113;
	add.f32 	%f117, %f114, %f115;
	add.f32 	%f118, %f116, %f117;
	fma.rn.f32 	%f342, %f103, %f103, %f118;
	sub.s64 	%rd26, %rd19, %rd53;
	setp.lt.u64 	%p4, %rd26, 4096;
	@%p4 bra 	$L__BB10_45;
	add.s64 	%rd53, %rd53, 4096;
	setp.le.u64 	%p5, %rd53, %rd8;
	@%p5 bra 	$L__BB10_30;
$L__BB10_32:
	setp.le.u64 	%p6, %rd19, %rd53;
	cvt.u32.u64 	%r42, %rd53;
	cvt.u32.u64 	%r43, %rd19;
	sub.s32 	%r44, %r43, %r42;
	setp.ge.s32 	%p7, %r24, %r44;
	or.pred  	%p8, %p6, %p7;
	@%p8 bra 	$L__BB10_45;
	not.b32 	%r47, %r24;
	add.s32 	%r48, %r47, %r43;
	sub.s32 	%r50, %r48, %r42;
	shr.u32 	%r51, %r50, 8;
	add.s32 	%r25, %r51, 1;
	and.b32  	%r26, %r25, 15;
	setp.lt.u32 	%p9, %r50, 3840;
	mov.u32 	%r167, %r24;
	@%p9 bra 	$L__BB10_36;
	and.b32  	%r52, %r25, 33554416;
	neg.s32 	%r165, %r52;
	add.s64 	%rd27, %rd53, %rd6;
	shl.b64 	%rd28, %rd27, 2;
	add.s64 	%rd29, %rd28, %rd2;
	add.s64 	%rd54, %rd29, 8192;
	mov.u32 	%r167, %r24;
$L__BB10_35:
	.pragma "nounroll";
	ld.global.f32 	%f120, [%rd54+-8192];
	fma.rn.f32 	%f121, %f120, %f120, %f342;
	ld.global.f32 	%f122, [%rd54+-7168];
	fma.rn.f32 	%f123, %f122, %f122, %f121;
	ld.global.f32 	%f124, [%rd54+-6144];
	fma.rn.f32 	%f125, %f124, %f124, %f123;
	ld.global.f32 	%f126, [%rd54+-5120];
	fma.rn.f32 	%f127, %f126, %f126, %f125;
	ld.global.f32 	%f128, [%rd54+-4096];
	fma.rn.f32 	%f129, %f128, %f128, %f127;
	ld.global.f32 	%f130, [%rd54+-3072];
	fma.rn.f32 	%f131, %f130, %f130, %f129;
	ld.global.f32 	%f132, [%rd54+-2048];
	fma.rn.f32 	%f133, %f132, %f132, %f131;
	ld.global.f32 	%f134, [%rd54+-1024];
	fma.rn.f32 	%f135, %f134, %f134, %f133;
	ld.global.f32 	%f136, [%rd54];
	fma.rn.f32 	%f137, %f136, %f136, %f135;
	ld.global.f32 	%f138, [%rd54+1024];
	fma.rn.f32 	%f139, %f138, %f138, %f137;
	ld.global.f32 	%f140, [%rd54+2048];
	fma.rn.f32 	%f141, %f140, %f140, %f139;
	ld.global.f32 	%f142, [%rd54+3072];
	fma.rn.f32 	%f143, %f142, %f142, %f141;
	ld.global.f32 	%f144, [%rd54+4096];
	fma.rn.f32 	%f145, %f144, %f144, %f143;
	ld.global.f32 	%f146, [%rd54+5120];
	fma.rn.f32 	%f147, %f146, %f146, %f145;
	ld.global.f32 	%f148, [%rd54+6144];
	fma.rn.f32 	%f149, %f148, %f148, %f147;
	ld.global.f32 	%f150, [%rd54+7168];
	fma.rn.f32 	%f342, %f150, %f150, %f149;
	add.s32 	%r167, %r167, 4096;
	add.s32 	%r165, %r165, 16;
	add.s64 	%rd54, %rd54, 16384;
	setp.ne.s32 	%p10, %r165, 0;
	@%p10 bra 	$L__BB10_35;
$L__BB10_36:
	setp.eq.s32 	%p11, %r26, 0;
	@%p11 bra 	$L__BB10_45;
	and.b32  	%r33, %r25, 7;
	setp.lt.u32 	%p12, %r26, 8;
	@%p12 bra 	$L__BB10_39;
	cvt.u64.u32 	%rd30, %r167;
	add.s64 	%rd31, %rd53, %rd30;
	shl.b64 	%rd32, %rd31, 2;
	add.s64 	%rd33, %rd2, %rd32;
	ld.global.f32 	%f152, [%rd33];
	fma.rn.f32 	%f153, %f152, %f152, %f342;
	ld.global.f32 	%f154, [%rd33+1024];
	fma.rn.f32 	%f155, %f154, %f154, %f153;
	ld.global.f32 	%f156, [%rd33+2048];
	fma.rn.f32 	%f157, %f156, %f156, %f155;
	ld.global.f32 	%f158, [%rd33+3072];
	fma.rn.f32 	%f159, %f158, %f158, %f157;
	ld.global.f32 	%f160, [%rd33+4096];
	fma.rn.f32 	%f161, %f160, %f160, %f159;
	ld.global.f32 	%f162, [%rd33+5120];
	fma.rn.f32 	%f163, %f162, %f162, %f161;
	ld.global.f32 	%f164, [%rd33+6144];
	fma.rn.f32 	%f165, %f164, %f164, %f163;
	ld.global.f32 	%f166, [%rd33+7168];
	fma.rn.f32 	%f342, %f166, %f166, %f165;
	add.s32 	%r167, %r167, 2048;
$L__BB10_39:
	setp.eq.s32 	%p13, %r33, 0;
	@%p13 bra 	$L__BB10_45;
	and.b32  	%r36, %r25, 3;
	setp.lt.u32 	%p14, %r33, 4;
	@%p14 bra 	$L__BB10_42;
	cvt.u64.u32 	%rd34, %r167;
	add.s64 	%rd35, %rd53, %rd34;
	shl.b64 	%rd36, %rd35, 2;
	add.s64 	%rd37, %rd2, %rd36;
	ld.global.f32 	%f168, [%rd37];
	fma.rn.f32 	%f169, %f168, %f168, %f342;
	ld.global.f32 	%f170, [%rd37+1024];
	fma.rn.f32 	%f171, %f170, %f170, %f169;
	ld.global.f32 	%f172, [%rd37+2048];
	fma.rn.f32 	%f173, %f172, %f172, %f171;
	ld.global.f32 	%f174, [%rd37+3072];
	fma.rn.f32 	%f342, %f174, %f174, %f173;
	add.s32 	%r167, %r167, 1024;
$L__BB10_42:
	setp.eq.s32 	%p15, %r36, 0;
	@%p15 bra 	$L__BB10_45;
	cvt.u64.u32 	%rd38, %r167;
	add.s64 	%rd39, %rd53, %rd38;
	shl.b64 	%rd40, %rd39, 2;
	add.s64 	%rd55, %rd2, %rd40;
	neg.s32 	%r170, %r36;
$L__BB10_44:
	.pragma "nounroll";
	ld.global.f32 	%f175, [%rd55];
	fma.rn.f32 	%f342, %f175, %f175, %f342;
	add.s64 	%rd55, %rd55, 1024;
	add.s32 	%r170, %r170, 1;
	setp.ne.s32 	%p16, %r170, 0;
	@%p16 bra 	$L__BB10_44;
$L__BB10_45:
	// begin inline asm
	mov.u32 %r53, %laneid;
	// end inline asm
	mov.b32 	%r55, %f342;
	mov.b32 	%r56, 1;
	mov.b32 	%r77, 31;
	mov.b32 	%r78, -1;
	// begin inline asm
	shfl.sync.down.b32 %r54, %r55, %r56, %r77, %r78;
	// end inline asm
	setp.gt.s32 	%p17, %r53, 30;
	mov.b32 	%f176, %r54;
	add.f32 	%f177, %f342, %f176;
	selp.f32 	%f178, %f342, %f177, %p17;
	mov.b32 	%r60, %f178;
	mov.b32 	%r61, 2;
	// begin inline asm
	shfl.sync.down.b32 %r59, %r60, %r61, %r77, %r78;
	// end inline asm
	setp.gt.s32 	%p18, %r53, 29;
	mov.b32 	%f179, %r59;
	add.f32 	%f180, %f178, %f179;
	selp.f32 	%f181, %f178, %f180, %p18;
	mov.b32 	%r65, %f181;
	mov.b32 	%r66, 4;
	// begin inline asm
	shfl.sync.down.b32 %r64, %r65, %r66, %r77, %r78;
	// end inline asm
	setp.gt.s32 	%p19, %r53, 27;
	mov.b32 	%f182, %r64;
	add.f32 	%f183, %f181, %f182;
	selp.f32 	%f184, %f181, %f183, %p19;
	mov.b32 	%r70, %f184;
	mov.b32 	%r71, 8;
	// begin inline asm
	shfl.sync.down.b32 %r69, %r70, %r71, %r77, %r78;
	// end inline asm
	setp.gt.s32 	%p20, %r53, 23;
	mov.b32 	%f185, %r69;
	add.f32 	%f186, %f184, %f185;
	selp.f32 	%f187, %f184, %f186, %p20;
	mov.b32 	%r75, %f187;
	mov.b32 	%r76, 16;
	// begin inline asm
	shfl.sync.down.b32 %r74, %r75, %r76, %r77, %r78;
	// end inline asm
	setp.gt.s32 	%p21, %r53, 15;
	mov.b32 	%f188, %r74;
	add.f32 	%f38, %f187, %f188;
	selp.f32 	%f343, %f187, %f38, %p21;
	setp.ne.s32 	%p22, %r53, 0;
	@%p22 bra 	$L__BB10_47;
	shr.u32 	%r79, %r24, 3;
	and.b32  	%r80, %r79, 124;
	mov.u32 	%r81, _ZZN3cub18CUB_300001_SM_10006detail6reduce28DeviceReduceSingleTileKernelINS2_10policy_hubIfyN4cuda3std3__44plusIfEEE10Policy1000EN6thrust24THRUST_300001_SM_1000_NS6detail15normal_iteratorINSD_10device_ptrIfEEEEPfyS9_ff6squareIfEEEvT0_T1_T2_T3_T4_T6_E12temp_storage;
	add.s32 	%r82, %r81, %r80;
	st.shared.f32 	[%r82+8], %f38;
$L__BB10_47:
	bar.sync 	0;
	setp.ne.s32 	%p23, %r24, 0;
	@%p23 bra 	$L__BB10_49;
	ld.shared.f32 	%f189, [_ZZN3cub18CUB_300001_SM_10006detail6reduce28DeviceReduceSingleTileKernelINS2_10policy_hubIfyN4cuda3std3__44plusIfEEE10Policy1000EN6thrust24THRUST_300001_SM_1000_NS6detail15normal_iteratorINSD_10device_ptrIfEEEEPfyS9_ff6squareIfEEEvT0_T1_T2_T3_T4_T6_E12temp_storage+12];
	add.f32 	%f190, %f343, %f189;
	ld.shared.f32 	%f191, [_ZZN3cub18CUB_300001_SM_10006detail6reduce28DeviceReduceSingleTileKernelINS2_10policy_hubIfyN4cuda3std3__44plusIfEEE10Policy1000EN6thrust24THRUST_300001_SM_1000_NS6detail15normal_iteratorINSD_10device_ptrIfEEEEPfyS9_ff6squareIfEEEvT0_T1_T2_T3_T4_T6_E12temp_storage+16];
	add.f32 	%f192, %f190, %f191;
	ld.shared.f32 	%f193, [_ZZN3cub18CUB_300001_SM_10006detail6reduce28DeviceReduceSingleTileKernelINS2_10policy_hubIfyN4cuda3std3__44plusIfEEE10Policy1000EN6thrust24THRUST_300001_SM_1000_NS6detail15normal_iteratorINSD_10device_ptrIfEEEEPfyS9_ff6squareIfEEEvT0_T1_T2_T3_T4_T6_E12temp_storage+20];
	add.f32 	%f194, %f192, %f193;
	ld.shared.f32 	%f195, [_ZZN3cub18CUB_300001_SM_10006detail6reduce28DeviceReduceSingleTileKernelINS2_10policy_hubIfyN4cuda3std3__44plusIfEEE10Policy1000EN6thrust24THRUST_300001_SM_1000_NS6detail15normal_iteratorINSD_10device_ptrIfEEEEPfyS9_ff6squareIfEEEvT0_T1_T2_T3_T4_T6_E12temp_storage+24];
	add.f32 	%f196, %f194, %f195;
	ld.shared.f32 	%f197, [_ZZN3cub18CUB_300001_SM_10006detail6reduce28DeviceReduceSingleTileKernelINS2_10policy_hubIfyN4cuda3std3__44plusIfEEE10Policy1000EN6thrust24THRUST_300001_SM_1000_NS6detail15normal_iteratorINSD_10device_ptrIfEEEEPfyS9_ff6squareIfEEEvT0_T1_T2_T3_T4_T6_E12temp_storage+28];
	add.f32 	%f198, %f196, %f197;
	ld.shared.f32 	%f199, [_ZZN3cub18CUB_300001_SM_10006detail6reduce28DeviceReduceSingleTileKernelINS2_10policy_hubIfyN4cuda3std3__44plusIfEEE10Policy1000EN6thrust24THRUST_300001_SM_1000_NS6detail15normal_iteratorINSD_10device_ptrIfEEEEPfyS9_ff6squareIfEEEvT0_T1_T2_T3_T4_T6_E12temp_storage+32];
	add.f32 	%f200, %f198, %f199;
	ld.shared.f32 	%f201, [_ZZN3cub18CUB_300001_SM_10006detail6reduce28DeviceReduceSingleTileKernelINS2_10policy_hubIfyN4cuda3std3__44plusIfEEE10Policy1000EN6thrust24THRUST_300001_SM_1000_NS6detail15normal_iteratorINSD_10device_ptrIfEEEEPfyS9_ff6squareIfEEEvT0_T1_T2_T3_T4_T6_E12temp_storage+36];
	add.f32 	%f343, %f200, %f201;
$L__BB10_49:
	mov.u32 	%r155, %tid.x;
	setp.ne.s32 	%p57, %r155, 0;
	@%p57 bra 	$L__BB10_51;
	add.f32 	%f321, %f42, %f343;
	st.global.f32 	[%rd1], %f321;
$L__BB10_51:
	ret;

}
	// .globl	_ZN3cub18CUB_300001_SM_10006detail6reduce18DeviceReduceKernelINS2_10policy_hubIfyN4cuda3std3__44plusIfEEE10Policy1000EN6thrust24THRUST_300001_SM_1000_NS6detail15normal_iteratorINSD_10device_ptrIfEEEEyS9_f6squareIfEEEvT0_PT3_T1_NS0_13GridEvenShareISO_EET2_T4_
.visible .entry _ZN3cub18CUB_300001_SM_10006detail6reduce18DeviceReduceKernelINS2_10policy_hubIfyN4cuda3std3__44plusIfEEE10Policy1000EN6thrust24THRUST_300001_SM_1000_NS6detail15normal_iteratorINSD_10device_ptrIfEEEEyS9_f6squareIfEEEvT0_PT3_T1_NS0_13GridEvenShareISO_EET2_T4_(
	.param .align 8 .b8 _ZN3cub18CUB_300001_SM_10006detail6reduce18DeviceReduceKernelINS2_10policy_hubIfyN4cuda3std3__44plusIfEEE10Policy1000EN6thrust24THRUST_300001_SM_1000_NS6detail15normal_iteratorINSD_10device_ptrIfEEEEyS9_f6squareIfEEEvT0_PT3_T1_NS0_13GridEvenShareISO_EET2_T4__param_0[8],
	.param .u64 .ptr .align 1 _ZN3cub18CUB_300001_SM_10006detail6reduce18DeviceReduceKernelINS2_10policy_hubIfyN4cuda3std3__44plusIfEEE10Policy1000EN6thrust24THRUST_300001_SM_1000_NS6detail15normal_iteratorINSD_10device_ptrIfEEEEyS9_f6squareIfEEEvT0_PT3_T1_NS0_13GridEvenShareISO_EET2_T4__param_1,
	.param .u64 _ZN3cub18CUB_300001_SM_10006detail6reduce18DeviceReduceKernelINS2_10policy_hubIfyN4cuda3std3__44plusIfEEE10Policy1000EN6thrust24THRUST_300001_SM_1000_NS6detail15normal_iteratorINSD_10device_ptrIfEEEEyS9_f6squareIfEEEvT0_PT3_T1_NS0_13GridEvenShareISO_EET2_T4__param_2,
	.param .align 8 .b8 _ZN3cub18CUB_300001_SM_10006detail6reduce18DeviceReduceKernelINS2_10policy_hubIfyN4cuda3std3__44plusIfEEE10Policy1000EN6thrust24THRUST_300001_SM_1000_NS6detail15normal_iteratorINSD_10device_ptrIfEEEEyS9_f6squareIfEEEvT0_PT3_T1_NS0_13GridEvenShareISO_EET2_T4__param_3[72],
	.param .align 1 .b8 _ZN3cub18CUB_300001_SM_10006detail6reduce18DeviceReduceKernelINS2_10policy_hubIfyN4cuda3std3__44plusIfEEE10Policy1000EN6thrust24THRUST_300001_SM_1000_NS6detail15normal_iteratorINSD_10device_ptrIfEEEEyS9_f6squareIfEEEvT0_PT3_T1_NS0_13GridEvenShareISO_EET2_T4__param_4[1],
	.param .align 1 .b8 _ZN3cub18CUB_300001_SM_10006detail6reduce18DeviceReduceKernelINS2_10policy_hubIfyN4cuda3std3__44plusIfEEE10Policy1000EN6thrust24THRUST_300001_SM_1000_NS6detail15normal_iteratorINSD_10device_ptrIfEEEEyS9_f6squareIfEEEvT0_PT3_T1_NS0_13GridEvenShareISO_EET2_T4__param_5[1]
)
.maxntid 256
{
	.reg .pred 	%p<57>;
	.reg .b16 	%rs<4>;
	.reg .b32 	%r<205>;
	.reg .b32 	%f<340>;
	.reg .b64 	%rd<74>;
	// demoted variable
	.shared .align 4 .b8 _ZZN3cub18CUB_300001_SM_10006detail6reduce18DeviceReduceKernelINS2_10policy_hubIfyN4cuda3std3__44plusIfEEE10Policy1000EN6thrust24THRUST_300001_SM_1000_NS6detail15normal_iteratorINSD_10device_ptrIfEEEEyS9_f6squareIfEEEvT0_PT3_T1_NS0_13GridEvenShareISO_EET2_T4_E12temp_storage[44];
	ld.param.u64 	%rd1, [_ZN3cub18CUB_300001_SM_10006detail6reduce18DeviceReduceKernelINS2_10policy_hubIfyN4cuda3std3__44plusIfEEE10Policy1000EN6thrust24THRUST_300001_SM_1000_NS6detail15normal_iteratorINSD_10device_ptrIfEEEEyS9_f6squareIfEEEvT0_PT3_T1_NS0_13GridEvenShareISO_EET2_T4__param_3+32];
	ld.param.u32 	%r1, [_ZN3cub18CUB_300001_SM_10006detail6reduce18DeviceReduceKernelINS2_10policy_hubIfyN4cuda3std3__44plusIfEEE10Policy1000EN6thrust24THRUST_300001_SM_1000_NS6detail15normal_iteratorINSD_10device_ptrIfEEEEyS9_f6squareIfEEEvT0_PT3_T1_NS0_13GridEvenShareISO_EET2_T4__param_3+40];
	ld.param.u64 	%rd25, [_ZN3cub18CUB_300001_SM_10006detail6reduce18DeviceReduceKernelINS2_10policy_hubIfyN4cuda3std3__44plusIfEEE10Policy1000EN6thrust24THRUST_300001_SM_1000_NS6detail15normal_iteratorINSD_10device_ptrIfEEEEyS9_f6squareIfEEEvT0_PT3_T1_NS0_13GridEvenShareISO_EET2_T4__param_0];
	ld.param.u64 	%rd24, [_ZN3cub18CUB_300001_SM_10006detail6reduce18DeviceReduceKernelINS2_10policy_hubIfyN4cuda3std3__44plusIfEEE10Policy1000EN6thrust24THRUST_300001_SM_1000_NS6detail15normal_iteratorINSD_10device_ptrIfEEEEyS9_f6squareIfEEEvT0_PT3_T1_NS0_13GridEvenShareISO_EET2_T4__param_1];
	cvta.to.global.u64 	%rd2, %rd25;
	mov.u32 	%r2, %ctaid.x;
	shl.b32 	%r50, %r1, 12;
	cvt.s64.s32 	%rd3, %r50;
	shl.b32 	%r51, %r2, 12;
	cvt.u64.u32 	%rd4, %r51;
	sub.s64 	%rd5, %rd1, %rd4;
	setp.gt.u64 	%p1, %rd5, 4095;
	@%p1 bra 	$L__BB11_25;
	cvt.u32.u64 	%r111, %rd4;
	cvt.u32.u64 	%r3, %rd1;
	sub.s32 	%r4, %r3, %r111;
	mov.u32 	%r5, %tid.x;
	setp.ge.s32 	%p23, %r5, %r4;
	mov.f32 	%f328, 0f00000000;
	mov.u32 	%r192, %r5;
	@%p23 bra 	$L__BB11_3;
	add.s32 	%r113, %r111, %r5;
	mul.wide.u32 	%rd48, %r113, 4;
	add.s64 	%rd49, %rd2, %rd48;
	ld.global.f32 	%f201, [%rd49];
	mul.f32 	%f328, %f201, %f201;
	add.s32 	%r192, %r5, 256;
$L__BB11_3:
	setp.ge.s32 	%p24, %r192, %r4;
	@%p24 bra 	$L__BB11_16;
	not.b32 	%r115, %r192;
	add.s32 	%r116, %r115, %r3;
	sub.s32 	%r117, %r116, %r111;
	shr.u32 	%r118, %r117, 8;
	add.s32 	%r8, %r118, 1;
	and.b32  	%r9, %r8, 15;
	setp.lt.u32 	%p25, %r117, 3840;
	@%p25 bra 	$L__BB11_7;
	and.b32  	%r119, %r8, 33554416;
	neg.s32 	%r190, %r119;
	mul.wide.u32 	%rd50, %r2, 16384;
	mul.wide.u32 	%rd51, %r192, 4;
	or.b64  	%rd52, %rd50, %rd51;
	add.s64 	%rd53, %rd52, %rd2;
	add.s64 	%rd68, %rd53, 8192;
$L__BB11_6:
	.pragma "nounroll";
	ld.global.f32 	%f203, [%rd68+-8192];
	fma.rn.f32 	%f204, %f203, %f203, %f328;
	ld.global.f32 	%f205, [%rd68+-7168];
	fma.rn.f32 	%f206, %f205, %f205, %f204;
	ld.global.f32 	%f207, [%rd68+-6144];
	fma.rn.f32 	%f208, %f207, %f207, %f206;
	ld.global.f32 	%f209, [%rd68+-5120];
	fma.rn.f32 	%f210, %f209, %f209, %f208;
	ld.global.f32 	%f211, [%rd68+-4096];
	fma.rn.f32 	%f212, %f211, %f211, %f210;
	ld.global.f32 	%f213, [%rd68+-3072];
	fma.rn.f32 	%f214, %f213, %f213, %f212;
	ld.global.f32 	%f215, [%rd68+-2048];
	fma.rn.f32 	%f216, %f215, %f215, %f214;
	ld.global.f32 	%f217, [%rd68+-1024];
	fma.rn.f32 	%f218, %f217, %f217, %f216;
	ld.global.f32 	%f219, [%rd68];
	fma.rn.f32 	%f220, %f219, %f219, %f218;
	ld.global.f32 	%f221, [%rd68+1024];
	fma.rn.f32 	%f222, %f221, %f221, %f220;
	ld.global.f32 	%f223, [%rd68+2048];
	fma.rn.f32 	%f224, %f223, %f223, %f222;
	ld.global.f32 	%f225, [%rd68+3072];
	fma.rn.f32 	%f226, %f225, %f225, %f224;
	ld.global.f32 	%f227, [%rd68+4096];
	fma.rn.f32 	%f228, %f227, %f227, %f226;
	ld.global.f32 	%f229, [%rd68+5120];
	fma.rn.f32 	%f230, %f229, %f229, %f228;
	ld.global.f32 	%f231, [%rd68+6144];
	fma.rn.f32 	%f232, %f231, %f231, %f230;
	ld.global.f32 	%f233, [%rd68+7168];
	fma.rn.f32 	%f328, %f233, %f233, %f232;
	add.s32 	%r192, %r192, 4096;
	add.s32 	%r190, %r190, 16;
	add.s64 	%rd68, %rd68, 16384;
	setp.ne.s32 	%p26, %r190, 0;
	@%p26 bra 	$L__BB11_6;
$L__BB11_7:
	setp.eq.s32 	%p27, %r9, 0;
	@%p27 bra 	$L__BB11_16;
	and.b32  	%r16, %r8, 7;
	setp.lt.u32 	%p28, %r9, 8;
	@%p28 bra 	$L__BB11_10;
	cvt.s64.s32 	%rd54, %r192;
	add.s64 	%rd55, %rd54, %rd4;
	shl.b64 	%rd56, %rd55, 2;
	add.s64 	%rd57, %rd2, %rd56;
	ld.global.f32 	%f235, [%rd57];
	fma.rn.f32 	%f236, %f235, %f235, %f328;
	ld.global.f32 	%f237, [%rd57+1024];
	fma.rn.f32 	%f238, %f237, %f237, %f236;
	ld.global.f32 	%f239, [%rd57+2048];
	fma.rn.f32 	%f240, %f239, %f239, %f238;
	ld.global.f32 	%f241, [%rd57+3072];
	fma.rn.f32 	%f242, %f241, %f241, %f240;
	ld.global.f32 	%f243, [%rd57+4096];
	fma.rn.f32 	%f244, %f243, %f243, %f242;
	ld.global.f32 	%f245, [%rd57+5120];
	fma.rn.f32 	%f246, %f245, %f245, %f244;
	ld.global.f32 	%f247, [%rd57+6144];
	fma.rn.f32 	%f248, %f247, %f247, %f246;
	ld.global.f32 	%f249, [%rd57+7168];
	fma.rn.f32 	%f328, %f249, %f249, %f248;
	add.s32 	%r192, %r192, 2048;
$L__BB11_10:
	setp.eq.s32 	%p29, %r16, 0;
	@%p29 bra 	$L__BB11_16;
	and.b32  	%r19, %r8, 3;
	setp.lt.u32 	%p30, %r16, 4;
	@%p30 bra 	$L__BB11_13;
	cvt.s64.s32 	%rd58, %r192;
	add.s64 	%rd59, %rd58, %rd4;
	shl.b64 	%rd60, %rd59, 2;
	add.s64 	%rd61, %rd2, %rd60;
	ld.global.f32 	%f251, [%rd61];
	fma.rn.f32 	%f252, %f251, %f251, %f328;
	ld.global.f32 	%f253, [%rd61+1024];
	fma.rn.f32 	%f254, %f253, %f253, %f252;
	ld.global.f32 	%f255, [%rd61+2048];
	fma.rn.f32 	%f256, %f255, %f255, %f254;
	ld.global.f32 	%f257, [%rd61+3072];
	fma.rn.f32 	%f328, %f257, %f257, %f256;
	add.s32 	%r192, %r192, 1024;
$L__BB11_13:
	setp.eq.s32 	%p31, %r19, 0;
	@%p31 bra 	$L__BB11_16;
	mul.wide.u32 	%rd62, %r2, 16384;
	add.s64 	%rd9, %rd2, %rd62;
	neg.s32 	%r195, %r19;
$L__BB11_15:
	.pragma "nounroll";
	mul.wide.s32 	%rd63, %r192, 4;
	add.s64 	%rd64, %rd9, %rd63;
	ld.global.f32 	%f258, [%rd64];
	fma.rn.f32 	%f328, %f258, %f258, %f328;
	add.s32 	%r192, %r192, 256;
	add.s32 	%r195, %r195, 1;
	setp.ne.s32 	%p32, %r195, 0;
	@%p32 bra 	$L__BB11_15;
$L__BB11_16:
	setp.lt.s32 	%p33, %r4, 256;
	@%p33 bra 	$L__BB11_21;
	// begin inline asm
	mov.u32 %r158, %laneid;
	// end inline asm
	mov.b32 	%r160, %f328;
	mov.b32 	%r161, 1;
	mov.b32 	%r182, 31;
	mov.b32 	%r183, -1;
	// begin inline asm
	shfl.sync.down.b32 %r159, %r160, %r161, %r182, %r183;
	// end inline asm
	setp.gt.s32 	%p49, %r158, 30;
	mov.b32 	%f293, %r159;
	add.f32 	%f294, %f328, %f293;
	selp.f32 	%f295, %f328, %f294, %p49;
	mov.b32 	%r165, %f295;
	mov.b32 	%r166, 2;
	// begin inline asm
	shfl.sync.down.b32 %r164, %r165, %r166, %r182, %r183;
	// end inline asm
	setp.gt.s32 	%p50, %r158, 29;
	mov.b32 	%f296, %r164;
	add.f32 	%f297, %f295, %f296;
	selp.f32 	%f298, %f295, %f297, %p50;
	mov.b32 	%r170, %f298;
	mov.b32 	%r171, 4;
	// begin inline asm
	shfl.sync.down.b32 %r169, %r170, %r171, %r182, %r183;
	// end inline asm
	setp.gt.s32 	%p51, %r158, 27;
	mov.b32 	%f299, %r169;
	add.f32 	%f300, %f298, %f299;
	selp.f32 	%f301, %f298, %f300, %p51;
	mov.b32 	%r175, %f301;
	mov.b32 	%r176, 8;
	// begin inline asm
	shfl.sync.down.b32 %r174, %r175, %r176, %r182, %r183;
	// end inline asm
	setp.gt.s32 	%p52, %r158, 23;
	mov.b32 	%f302, %r174;
	add.f32 	%f303, %f301, %f302;
	selp.f32 	%f304, %f301, %f303, %p52;
	mov.b32 	%r180, %f304;
	mov.b32 	%r181, 16;
	// begin inline asm
	shfl.sync.down.b32 %r179, %r180, %r181, %r182, %r183;
	// end inline asm
	setp.gt.s32 	%p53, %r158, 15;
	mov.b32 	%f305, %r179;
	add.f32 	%f16, %f304, %f305;
	selp.f32 	%f339, %f304, %f16, %p53;
	setp.ne.s32 	%p54, %r158, 0;
	@%p54 bra 	$L__BB11_19;
	shr.u32 	%r184, %r5, 3;
	and.b32  	%r185, %r184, 124;
	mov.u32 	%r186, _ZZN3cub18CUB_300001_SM_10006detail6reduce18DeviceReduceKernelINS2_10policy_hubIfyN4cuda3std3__44plusIfEEE10Policy1000EN6thrust24THRUST_300001_SM_1000_NS6detail15normal_iteratorINSD_10device_ptrIfEEEEyS9_f6squareIfEEEvT0_PT3_T1_NS0_13GridEvenShareISO_EET2_T4_E12temp_storage;
	add.s32 	%r187, %r186, %r185;
	st.shared.f32 	[%r187+8], %f16;
$L__BB11_19:
	bar.sync 	0;
	setp.ne.s32 	%p55, %r5, 0;
	@%p55 bra 	$L__BB11_46;
	ld.shared.f32 	%f306, [_ZZN3cub18CUB_300001_SM_10006detail6reduce18DeviceReduceKernelINS2_10policy_hubIfyN4cuda3std3__44plusIfEEE10Policy1000EN6thrust24THRUST_300001_SM_1000_NS6detail15normal_iteratorINSD_10device_ptrIfEEEEyS9_f6squareIfEEEvT0_PT3_T1_NS0_13GridEvenShareISO_EET2_T4_E12temp_storage+12];
	add.f32 	%f307, %f339, %f306;
	ld.shared.f32 	%f308, [_ZZN3cub18CUB_300001_SM_10006detail6reduce18DeviceReduceKernelINS2_10policy_hubIfyN4cuda3std3__44plusIfEEE10Policy1000EN6thrust24THRUST_300001_SM_1000_NS6detail15normal_iteratorINSD_10device_ptrIfEEEEyS9_f6squareIfEEEvT0_PT3_T1_NS0_13GridEvenShareISO_EET2_T4_E12temp_storage+16];
	add.f32 	%f309, %f307, %f308;
	ld.shared.f32 	%f310, [_ZZN3cub18CUB_300001_SM_10006detail6reduce18DeviceReduceKernelINS2_10policy_hubIfyN4cuda3std3__44plusIfEEE10Policy1000EN6thrust24THRUST_300001_SM_1000_NS6detail15normal_iteratorINSD_10device_ptrIfEEEEyS9_f6squareIfEEEvT0_PT3_T1_NS0_13GridEvenShareISO_EET2_T4_E12temp_storage+20];
	add.f32 	%f311, %f309, %f310;
	ld.shared.f32 	%f312, [_ZZN3cub18CUB_300001_SM_10006detail6reduce18DeviceReduceKernelINS2_10policy_hubIfyN4cuda3std3__44plusIfEEE10Policy1000EN6thrust24THRUST_300001_SM_1000_NS6detail15normal_iteratorINSD_10device_ptrIfEEEEyS9_f6squareIfEEEvT0_PT3_T1_NS0_13GridEvenShareISO_EET2_T4_E12temp_storage+24];
	add.f32 	%f313, %f311, %f312;
	ld.shared.f32 	%f314, [_ZZN3cub18CUB_300001_SM_10006detail6reduce18DeviceReduceKernelINS2_10policy_hubIfyN4cuda3std3__44plusIfEEE10Policy1000EN6thrust24THRUST_300001_SM_1000_NS6detail15normal_iteratorINSD_10device_ptrIfEEEEyS9_f6squareIfEEEvT0_PT3_T1_NS0_13GridEvenShareISO_EET2_T4_E12temp_storage+28];
	add.f32 	%f315, %f313, %f314;
	ld.shared.f32 	%f316, [_ZZN3cub18CUB_300001_SM_10006detail6reduce18DeviceReduceKernelINS2_10policy_hubIfyN4cuda3std3__44plusIfEEE10Policy1000EN6thrust24THRUST_300001_SM_1000_NS6detail15normal_iteratorINSD_10device_ptrIfEEEEyS9_f6squareIfEEEvT0_PT3_T1_NS0_13GridEvenShareISO_EET2_T4_E12temp_storage+32];
	add.f32 	%f317, %f315, %f316;
	ld.shared.f32 	%f318, [_ZZN3cub18CUB_300001_SM_10006detail6reduce18DeviceReduceKernelINS2_10policy_hubIfyN4cuda3std3__44plusIfEEE10Policy1000EN6thrust24THRUST_300001_SM_1000_NS6detail15normal_iteratorINSD_10device_ptrIfEEEEyS9_f6squareIfEEEvT0_PT3_T1_NS0_13GridEvenShareISO_EET2_T4_E12temp_storage+36];
	add.f32 	%f339, %f317, %f318;
	bra.uni 	$L__BB11_46;
$L__BB11_21:
	// begin inline asm
	mov.u32 %r120, %laneid;
	// end inline asm
	and.b32  	%r146, %r5, 992;
	add.s32 	%r147, %r146, 32;
	setp.gt.s32 	%p34, %r147, %r4;
	not.b32 	%r148, %r146;
	add.s32 	%r149, %r4, %r148;
	selp.b32 	%r144, %r149, 31, %p34;
	mov.b32 	%r122, %f328;
	mov.b32 	%r123, 1;
	mov.b32 	%r145, -1;
	// begin inline asm
	shfl.sync.down.b32 %r121, %r122, %r123, %r144, %r145;
	// end inline asm
	setp.lt.s32 	%p35, %r120, %r144;
	mov.b32 	%f259, %r121;
	add.f32 	%f260, %f328, %f259;
	selp.f32 	%f261, %f260, %f328, %p35;
	mov.b32 	%r127, %f261;
	mov.b32 	%r128, 2;
	// begin inline asm
	shfl.sync.down.b32 %r126, %r127, %r128, %r144, %r145;
	// end inline asm
	add.s32 	%r150, %r120, 2;
	setp.gt.s32 	%p36, %r150, %r144;
	mov.b32 	%f262, %r126;
	add.f32 	%f263, %f261, %f262;
	selp.f32 	%f264, %f261, %f263, %p36;
	mov.b32 	%r132, %f264;
	mov.b32 	%r133, 4;
	// begin inline asm
	shfl.sync.down.b32 %r131, %r132, %r133, %r144, %r145;
	// end inline asm
	add.s32 	%r151, %r120, 4;
	setp.gt.s32 	%p37, %r151, %r144;
	mov.b32 	%f265, %r131;
	add.f32 	%f266, %f264, %f265;
	selp.f32 	%f267, %f264, %f266, %p37;
	mov.b32 	%r137, %f267;
	mov.b32 	%r138, 8;
	// begin inline asm
	shfl.sync.down.b32 %r136, %r137, %r138, %r144, %r145;
	// end inline asm
	add.s32 	%r152, %r120, 8;
	setp.gt.s32 	%p38, %r152, %r144;
	mov.b32 	%f268, %r136;
	add.f32 	%f269, %f267, %f268;
	selp.f32 	%f270, %f267, %f269, %p38;
	mov.b32 	%r142, %f270;
	mov.b32 	%r143, 16;
	// begin inline asm
	shfl.sync.down.b32 %r141, %r142, %r143, %r144, %r145;
	// end inline asm
	add.s32 	%r153, %r120, 16;
	setp.gt.s32 	%p39, %r153, %r144;
	mov.b32 	%f271, %r141;
	add.f32 	%f272, %f270, %f271;
	selp.f32 	%f339, %f270, %f272, %p39;
	setp.ne.s32 	%p40, %r120, 0;
	@%p40 bra 	$L__BB11_23;
	shr.u32 	%r154, %r5, 3;
	and.b32  	%r155, %r154, 124;
	mov.u32 	%r156, _ZZN3cub18CUB_300001_SM_10006detail6reduce18DeviceReduceKernelINS2_10policy_hubIfyN4cuda3std3__44plusIfEEE10Policy1000EN6thrust24THRUST_300001_SM_1000_NS6detail15normal_iteratorINSD_10device_ptrIfEEEEyS9_f6squareIfEEEvT0_PT3_T1_NS0_13GridEvenShareISO_EET2_T4_E12temp_storage;
	add.s32 	%r157, %r156, %r155;
	st.shared.f32 	[%r157+8], %f339;
$L__BB11_23:
	bar.sync 	0;
	setp.ne.s32 	%p41, %r5, 0;
	@%p41 bra 	$L__BB11_46;
	setp.gt.s32 	%p42, %r4, 32;
	ld.shared.f32 	%f273, [_ZZN3cub18CUB_300001_SM_10006detail6reduce18DeviceReduceKernelINS2_10policy_hubIfyN4cuda3std3__44plusIfEEE10Policy1000EN6thrust24THRUST_300001_SM_1000_NS6detail15normal_iteratorINSD_10device_ptrIfEEEEyS9_f6squareIfEEEvT0_PT3_T1_NS0_13GridEvenShareISO_EET2_T4_E12temp_storage+12];
	add.f32 	%f274, %f339, %f273;
	selp.f32 	%f275, %f274, %f339, %p42;
	setp.gt.s32 	%p43, %r4, 64;
	ld.shared.f32 	%f276, [_ZZN3cub18CUB_300001_SM_10006detail6reduce18DeviceReduceKernelINS2_10policy_hubIfyN4cuda3std3__44plusIfEEE10Policy1000EN6thrust24THRUST_300001_SM_1000_NS6detail15normal_iteratorINSD_10device_ptrIfEEEEyS9_f6squareIfEEEvT0_PT3_T1_NS0_13GridEvenShareISO_EET2_T4_E12temp_storage+16];
	add.f32 	%f277, %f276, %f275;
	selp.f32 	%f278, %f277, %f275, %p43;
	setp.gt.s32 	%p44, %r4, 96;
	ld.shared.f32 	%f279, [_ZZN3cub18CUB_300001_SM_10006detail6reduce18DeviceReduceKernelINS2_10policy_hubIfyN4cuda3std3__44plusIfEEE10Policy1000EN6thrust24THRUST_300001_SM_1000_NS6detail15normal_iteratorINSD_10device_ptrIfEEEEyS9_f6squareIfEEEvT0_PT3_T1_NS0_13GridEvenShareISO_EET2_T4_E12temp_storage+20];
	add.f32 	%f280, %f279, %f278;
	selp.f32 	%f281, %f280, %f278, %p44;
	setp.gt.s32 	%p45, %r4, 128;
	ld.shared.f32 	%f282, [_ZZN3cub18CUB_300001_SM_10006detail6reduce18DeviceReduceKernelINS2_10policy_hubIfyN4cuda3std3__44plusIfEEE10Policy1000EN6thrust24THRUST_300001_SM_1000_NS6detail15normal_iteratorINSD_10device_ptrIfEEEEyS9_f6squareIfEEEvT0_PT3_T1_NS0_13GridEvenShareISO_EET2_T4_E12temp_storage+24];
	add.f32 	%f283, %f282, %f281;
	selp.f32 	%f284, %f283, %f281, %p45;
	setp.gt.s32 	%p46, %r4, 160;
	ld.shared.f32 	%f285, [_ZZN3cub18CUB_300001_SM_10006detail6reduce18DeviceReduceKernelINS2_10policy_hubIfyN4cuda3std3__44plusIfEEE10Policy1000EN6thrust24THRUST_300001_SM_1000_NS6detail15normal_iteratorINSD_10device_ptrIfEEEEyS9_f6squareIfEEEvT0_PT3_T1_NS0_13GridEvenShareISO_EET2_T4_E12temp_storage+28];
	add.f32 	%f286, %f285, %f284;
	selp.f32 	%f287, %f286, %f284, %p46;
	setp.gt.s32 	%p47, %r4, 192;
	ld.shared.f32 	%f288, [_ZZN3cub18CUB_300001_SM_10006detail6reduce18DeviceReduceKernelINS2_10policy_hubIfyN4cuda3std3__44plusIfEEE10Policy1000EN6thrust24THRUST_300001_SM_1000_NS6detail15normal_iteratorINSD_10device_ptrIfEEEEyS9_f6squareIfEEEvT0_PT3_T1_NS0_13GridEvenShareISO_EET2_T4_E12temp_storage+32];
	add.f32 	%f289, %f288, %f287;
	selp.f32 	%f290, %f289, %f287, %p47;
	setp.gt.s32 	%p48, %r4, 224;
	ld.shared.f32 	%f291, [_ZZN3cub18CUB_300001_SM_10006detail6reduce18DeviceReduceKernelINS2_10policy_hubIfyN4cuda3std3__44plusIfEEE10Policy1000EN6thrust24THRUST_300001_SM_1000_NS6detail15normal_iteratorINSD_10device_ptrIfEEEEyS9_f6squareIfEEEvT0_PT3_T1_NS0_13GridEvenShareISO_EET2_T4_E12temp_storage+36];
	add.f32 	%f292, %f291, %f290;
	selp.f32 	%f339, %f292, %f290, %p48;
	bra.uni 	$L__BB11_46;
$L__BB11_25:
	cvt.u32.u64 	%r52, %rd4;
	mov.u32 	%r27, %tid.x;
	add.s32 	%r53, %r27, %r52;
	mul.wide.u32 	%rd26, %r53, 4;
	add.s64 	%rd27, %rd2, %rd26;
	ld.global.f32 	%f41, [%rd27];
	ld.global.f32 	%f42, [%rd27+1024];
	mul.f32 	%f43, %f42, %f42;
	ld.global.f32 	%f44, [%rd27+2048];
	ld.global.f32 	%f45, [%rd27+3072];
	mul.f32 	%f46, %f45, %f45;
	ld.global.f32 	%f47, [%rd27+4096];
	ld.global.f32 	%f48, [%rd27+5120];
	mul.f32 	%f49, %f48, %f48;
	ld.global.f32 	%f50, [%rd27+6144];
	ld.global.f32 	%f51, [%rd27+7168];
	mul.f32 	%f52, %f51, %f51;
	ld.global.f32 	%f53, [%rd27+8192];
	ld.global.f32 	%f54, [%rd27+9216];
	mul.f32 	%f55, %f54, %f54;
	ld.global.f32 	%f56, [%rd27+10240];
	ld.global.f32 	%f57, [%rd27+11264];
	mul.f32 	%f58, %f57, %f57;
	ld.global.f32 	%f59, [%rd27+12288];
	ld.global.f32 	%f60, [%rd27+13312];
	mul.f32 	%f61, %f60, %f60;
	ld.global.f32 	%f62, [%rd27+14336];
	ld.global.f32 	%f63, [%rd27+15360];
	mul.f32 	%f64, %f63, %f63;
	fma.rn.f32 	%f65, %f41, %f41, %f43;
	fma.rn.f32 	%f66, %f44, %f44, %f46;
	fma.rn.f32 	%f67, %f47, %f47, %f49;
	fma.rn.f32 	%f68, %f50, %f50, %f52;
	fma.rn.f32 	%f69, %f53, %f53, %f55;
	fma.rn.f32 	%f70, %f56, %f56, %f58;
	fma.rn.f32 	%f71, %f59, %f59, %f61;
	fma.rn.f32 	%f72, %f62, %f62, %f64;
	add.f32 	%f73, %f65, %f66;
	add.f32 	%f74, %f67, %f68;
	add.f32 	%f75, %f69, %f70;
	add.f32 	%f76, %f71, %f72;
	add.f32 	%f77, %f73, %f74;
	add.f32 	%f78, %f75, %f76;
	add.f32 	%f338, %f77, %f78;
	setp.lt.u64 	%p2, %rd5, %rd3;
	@%p2 bra 	$L__BB11_42;
	cvt.u32.u64 	%r55, %rd3;
	cvt.u64.u32 	%rd10, %r27;
	add.s64 	%rd70, %rd4, %rd3;
	cvt.u32.u64 	%r28, %rd1;
	not.b32 	%r57, %r27;
	add.s32 	%r58, %r57, %r28;
	sub.s32 	%r59, %r58, %r55;
	sub.s32 	%r197, %r59, %r52;
	add.s64 	%rd28, %rd70, %rd10;
	shl.b64 	%rd29, %rd28, 2;
	add.s64 	%rd30, %rd29, %rd2;
	add.s64 	%rd69, %rd30, 8192;
	mov.b32 	%r198, 0;
	mov.u64 	%rd71, %rd4;
$L__BB11_27:
	add.s64 	%rd71, %rd71, %rd3;
	add.s64 	%rd31, %rd1, -4096;
	setp.gt.u64 	%p3, %rd71, %rd31;
	@%p3 bra 	$L__BB11_29;
	cvt.u32.u64 	%r60, %rd3;
	add.s64 	%rd32, %rd71, %rd10;
	shl.b64 	%rd33, %rd32, 2;
	add.s64 	%rd34, %rd2, %rd33;
	ld.global.f32 	%f79, [%rd34];
	ld.global.f32 	%f80, [%rd34+1024];
	ld.global.f32 	%f81, [%rd34+2048];
	mul.f32 	%f82, %f81, %f81;
	ld.global.f32 	%f83, [%rd34+3072];
	ld.global.f32 	%f84, [%rd34+4096];
	mul.f32 	%f85, %f84, %f84;
	ld.global.f32 	%f86, [%rd34+5120];
	ld.global.f32 	%f87, [%rd34+6144];
	mul.f32 	%f88, %f87, %f87;
	ld.global.f32 	%f89, [%rd34+7168];
	ld.global.f32 	%f90, [%rd34+8192];
	mul.f32 	%f91, %f90, %f90;
	ld.global.f32 	%f92, [%rd34+9216];
	ld.global.f32 	%f93, [%rd34+10240];
	mul.f32 	%f94, %f93, %f93;
	ld.global.f32 	%f95, [%rd34+11264];
	ld.global.f32 	%f96, [%rd34+12288];
	mul.f32 	%f97, %f96, %f96;
	ld.global.f32 	%f98, [%rd34+13312];
	ld.global.f32 	%f99, [%rd34+14336];
	mul.f32 	%f100, %f99, %f99;
	ld.global.f32 	%f101, [%rd34+15360];
	fma.rn.f32 	%f102, %f79, %f79, %f338;
	fma.rn.f32 	%f103, %f80, %f80, %f82;
	fma.rn.f32 	%f104, %f83, %f83, %f85;
	fma.rn.f32 	%f105, %f86, %f86, %f88;
	fma.rn.f32 	%f106, %f89, %f89, %f91;
	fma.rn.f32 	%f107, %f92, %f92, %f94;
	fma.rn.f32 	%f108, %f95, %f95, %f97;
	fma.rn.f32 	%f109, %f98, %f98, %f100;
	add.f32 	%f110, %f102, %f103;
	add.f32 	%f111, %f104, %f105;
	add.f32 	%f112, %f106, %f107;
	add.f32 	%f113, %f108, %f109;
	add.f32 	%f114, %f110, %f111;
	add.f32 	%f115, %f112, %f113;
	add.f32 	%f116, %f114, %f115;
	fma.rn.f32 	%f338, %f101, %f101, %f116;
	sub.s64 	%rd35, %rd1, %rd71;
	setp.lt.u64 	%p4, %rd35, %rd3;
	add.s32 	%r198, %r198, 1;
	add.s64 	%rd70, %rd70, %rd3;
	sub.s32 	%r197, %r197, %r60;
	shl.b64 	%rd36, %rd3, 2;
	add.s64 	%rd69, %rd69, %rd36;
	@%p4 bra 	$L__BB11_42;
	bra.uni 	$L__BB11_27;
$L__BB11_29:
	setp.le.u64 	%p5, %rd1, %rd71;
	cvt.u32.u64 	%r61, %rd71;
	cvt.u32.u64 	%r62, %rd1;
	sub.s32 	%r63, %r62, %r61;
	setp.ge.s32 	%p6, %r27, %r63;
	or.pred  	%p7, %p5, %p6;
	@%p7 bra 	$L__BB11_42;
	cvt.u32.u64 	%r65, %rd3;
	cvt.u32.u64 	%r66, %rd4;
	not.b32 	%r67, %r27;
	add.s32 	%r68, %r67, %r28;
	add.s32 	%r69, %r65, %r66;
	sub.s32 	%r70, %r68, %r69;
	mul.lo.s32 	%r71, %r1, %r198;
	shl.b32 	%r72, %r71, 12;
	sub.s32 	%r73, %r70, %r72;
	shr.u32 	%r74, %r73, 8;
	add.s32 	%r34, %r74, 1;
	and.b32  	%r35, %r34, 15;
	setp.lt.u32 	%p8, %r73, 3840;
	mov.u32 	%r201, %r27;
	@%p8 bra 	$L__BB11_33;
	shr.u32 	%r75, %r197, 8;
	add.s32 	%r76, %r75, 1;
	and.b32  	%r77, %r76, 33554416;
	neg.s32 	%r199, %r77;
	mov.u32 	%r201, %r27;
$L__BB11_32:
	.pragma "nounroll";
	ld.global.f32 	%f118, [%rd69+-8192];
	fma.rn.f32 	%f119, %f118, %f118, %f338;
	ld.global.f32 	%f120, [%rd69+-7168];
	fma.rn.f32 	%f121, %f120, %f120, %f119;
	ld.global.f32 	%f122, [%rd69+-6144];
	fma.rn.f32 	%f123, %f122, %f122, %f121;
	ld.global.f32 	%f124, [%rd69+-5120];
	fma.rn.f32 	%f125, %f124, %f124, %f123;
	ld.global.f32 	%f126, [%rd69+-4096];
	fma.rn.f32 	%f127, %f126, %f126, %f125;
	ld.global.f32 	%f128, [%rd69+-3072];
	fma.rn.f32 	%f129, %f128, %f128, %f127;
	ld.global.f32 	%f130, [%rd69+-2048];
	fma.rn.f32 	%f131, %f130, %f130, %f129;
	ld.global.f32 	%f132, [%rd69+-1024];
	fma.rn.f32 	%f133, %f132, %f132, %f131;
	ld.global.f32 	%f134, [%rd69];
	fma.rn.f32 	%f135, %f134, %f134, %f133;
	ld.global.f32 	%f136, [%rd69+1024];
	fma.rn.f32 	%f137, %f136, %f136, %f135;
	ld.global.f32 	%f138, [%rd69+2048];
	fma.rn.f32 	%f139, %f138, %f138, %f137;
	ld.global.f32 	%f140, [%rd69+3072];
	fma.rn.f32 	%f141, %f140, %f140, %f139;
	ld.global.f32 	%f142, [%rd69+4096];
	fma.rn.f32 	%f143, %f142, %f142, %f141;
	ld.global.f32 	%f144, [%rd69+5120];
	fma.rn.f32 	%f145, %f144, %f144, %f143;
	ld.global.f32 	%f146, [%rd69+6144];
	fma.rn.f32 	%f147, %f146, %f146, %f145;
	ld.global.f32 	%f148, [%rd69+7168];
	fma.rn.f32 	%f338, %f148, %f148, %f147;
	add.s32 	%r201, %r201, 4096;
	add.s32 	%r199, %r199, 16;
	add.s64 	%rd69, %rd69, 16384;
	setp.ne.s32 	%p9, %r199, 0;
	@%p9 bra 	$L__BB11_32;
$L__BB11_33:
	setp.eq.s32 	%p10, %r35, 0;
	@%p10 bra 	$L__BB11_42;
	and.b32  	%r42, %r34, 7;
	setp.lt.u32 	%p11, %r35, 8;
	@%p11 bra 	$L__BB11_36;
	cvt.u64.u32 	%rd37, %r201;
	add.s64 	%rd38, %rd71, %rd37;
	shl.b64 	%rd39, %rd38, 2;
	add.s64 	%rd40, %rd2, %rd39;
	ld.global.f32 	%f150, [%rd40];
	fma.rn.f32 	%f151, %f150, %f150, %f338;
	ld.global.f32 	%f152, [%rd40+1024];
	fma.rn.f32 	%f153, %f152, %f152, %f151;
	ld.global.f32 	%f154, [%rd40+2048];
	fma.rn.f32 	%f155, %f154, %f154, %f153;
	ld.global.f32 	%f156, [%rd40+3072];
	fma.rn.f32 	%f157, %f156, %f156, %f155;
	ld.global.f32 	%f158, [%rd40+4096];
	fma.rn.f32 	%f159, %f158, %f158, %f157;
	ld.global.f32 	%f160, [%rd40+5120];
	fma.rn.f32 	%f161, %f160, %f160, %f159;
	ld.global.f32 	%f162, [%rd40+6144];
	fma.rn.f32 	%f163, %f162, %f162, %f161;
	ld.global.f32 	%f164, [%rd40+7168];
	fma.rn.f32 	%f338, %f164, %f164, %f163;
	add.s32 	%r201, %r201, 2048;
$L__BB11_36:
	setp.eq.s32 	%p12, %r42, 0;
	@%p12 bra 	$L__BB11_42;
	setp.lt.u32 	%p13, %r42, 4;
	@%p13 bra 	$L__BB11_39;
	cvt.u64.u32 	%rd41, %r201;
	add.s64 	%rd42, %rd71, %rd41;
	shl.b64 	%rd43, %rd42, 2;
	add.s64 	%rd44, %rd2, %rd43;
	ld.global.f32 	%f166, [%rd44];
	fma.rn.f32 	%f167, %f166, %f166, %f338;
	ld.global.f32 	%f168, [%rd44+1024];
	fma.rn.f32 	%f169, %f168, %f168, %f167;
	ld.global.f32 	%f170, [%rd44+2048];
	fma.rn.f32 	%f171, %f170, %f170, %f169;
	ld.global.f32 	%f172, [%rd44+3072];
	fma.rn.f32 	%f338, %f172, %f172, %f171;
	add.s32 	%r201, %r201, 1024;
$L__BB11_39:
	and.b32  	%r78, %r34, 3;
	setp.eq.s32 	%p14, %r78, 0;
	@%p14 bra 	$L__BB11_42;
	cvt.u64.u32 	%rd45, %r201;
	add.s64 	%rd46, %rd45, %rd70;
	shl.b64 	%rd47, %rd46, 2;
	add.s64 	%rd73, %rd2, %rd47;
	cvt.u16.u32 	%rs1, %r197;
	shr.u16 	%rs2, %rs1, 8;
	add.s16 	%rs3, %rs2, 1;
	cvt.u32.u16 	%r79, %rs3;
	and.b32  	%r80, %r79, 3;
	neg.s32 	%r204, %r80;
$L__BB11_41:
	.pragma "nounroll";
	ld.global.f32 	%f173, [%rd73];
	fma.rn.f32 	%f338, %f173, %f173, %f338;
	add.s64 	%rd73, %rd73, 1024;
	add.s32 	%r204, %r204, 1;
	setp.ne.s32 	%p15, %r204, 0;
	@%p15 bra 	$L__BB11_41;
$L__BB11_42:
	// begin inline asm
	mov.u32 %r81, %laneid;
	// end inline asm
	mov.b32 	%r83, %f338;
	mov.b32 	%r84, 1;
	mov.b32 	%r105, 31;
	mov.b32 	%r106, -1;
	// begin inline asm
	shfl.sync.down.b32 %r82, %r83, %r84, %r105, %r106;
	// end inline asm
	setp.gt.s32 	%p16, %r81, 30;
	mov.b32 	%f174, %r82;
	add.f32 	%f175, %f338, %f174;
	selp.f32 	%f176, %f338, %f175, %p16;
	mov.b32 	%r88, %f176;
	mov.b32 	%r89, 2;
	// begin inline asm
	shfl.sync.down.b32 %r87, %r88, %r89, %r105, %r106;
	// end inline asm
	setp.gt.s32 	%p17, %r81, 29;
	mov.b32 	%f177, %r87;
	add.f32 	%f178, %f176, %f177;
	selp.f32 	%f179, %f176, %f178, %p17;
	mov.b32 	%r93, %f179;
	mov.b32 	%r94, 4;
	// begin inline asm
	shfl.sync.down.b32 %r92, %r93, %r94, %r105, %r106;
	// end inline asm
	setp.gt.s32 	%p18, %r81, 27;
	mov.b32 	%f180, %r92;
	add.f32 	%f181, %f179, %f180;
	selp.f32 	%f182, %f179, %f181, %p18;
	mov.b32 	%r98, %f182;
	mov.b32 	%r99, 8;
	// begin inline asm
	shfl.sync.down.b32 %r97, %r98, %r99, %r105, %r106;
	// end inline asm
	setp.gt.s32 	%p19, %r81, 23;
	mov.b32 	%f183, %r97;
	add.f32 	%f184, %f182, %f183;
	selp.f32 	%f185, %f182, %f184, %p19;
	mov.b32 	%r103, %f185;
	mov.b32 	%r104, 16;
	// begin inline asm
	shfl.sync.down.b32 %r102, %r103, %r104, %r105, %r106;
	// end inline asm
	setp.gt.s32 	%p20, %r81, 15;
	mov.b32 	%f186, %r102;
	add.f32 	%f37, %f185, %f186;
	selp.f32 	%f339, %f185, %f37, %p20;
	setp.ne.s32 	%p21, %r81, 0;
	@%p21 bra 	$L__BB11_44;
	shr.u32 	%r107, %r27, 3;
	and.b32  	%r108, %r107, 124;
	mov.u32 	%r109, _ZZN3cub18CUB_300001_SM_10006detail6reduce18DeviceReduceKernelINS2_10policy_hubIfyN4cuda3std3__44plusIfEEE10Policy1000EN6thrust24THRUST_300001_SM_1000_NS6detail15normal_iteratorINSD_10device_ptrIfEEEEyS9_f6squareIfEEEvT0_PT3_T1_NS0_13GridEvenShareISO_EET2_T4_E12temp_storage;
	add.s32 	%r110, %r109, %r108;
	st.shared.f32 	[%r110+8], %f37;
$L__BB11_44:
	bar.sync 	0;
	setp.ne.s32 	%p22, %r27, 0;
	@%p22 bra 	$L__BB11_46;
	ld.shared.f32 	%f187, [_ZZN3cub18CUB_300001_SM_10006detail6reduce18DeviceReduceKernelINS2_10policy_hubIfyN4cuda3std3__44plusIfEEE10Policy1000EN6thrust24THRUST_300001_SM_1000_NS6detail15normal_iteratorINSD_10device_ptrIfEEEEyS9_f6squareIfEEEvT0_PT3_T1_NS0_13GridEvenShareISO_EET2_T4_E12temp_storage+12];
	add.f32 	%f188, %f339, %f187;
	ld.shared.f32 	%f189, [_ZZN3cub18CUB_300001_SM_10006detail6reduce18DeviceReduceKernelINS2_10policy_hubIfyN4cuda3std3__44plusIfEEE10Policy1000EN6thrust24THRUST_300001_SM_1000_NS6detail15normal_iteratorINSD_10device_ptrIfEEEEyS9_f6squareIfEEEvT0_PT3_T1_NS0_13GridEvenShareISO_EET2_T4_E12temp_storage+16];
	add.f32 	%f190, %f188, %f189;
	ld.shared.f32 	%f191, [_ZZN3cub18CUB_300001_SM_10006detail6reduce18DeviceReduceKernelINS2_10policy_hubIfyN4cuda3std3__44plusIfEEE10Policy1000EN6thrust24THRUST_300001_SM_1000_NS6detail15normal_iteratorINSD_10device_ptrIfEEEEyS9_f6squareIfEEEvT0_PT3_T1_NS0_13GridEvenShareISO_EET2_T4_E12temp_storage+20];
	add.f32 	%f192, %f190, %f191;
	ld.shared.f32 	%f193, [_ZZN3cub18CUB_300001_SM_10006detail6reduce18DeviceReduceKernelINS2_10policy_hubIfyN4cuda3std3__44plusIfEEE10Policy1000EN6thrust24THRUST_300001_SM_1000_NS6detail15normal_iteratorINSD_10device_ptrIfEEEEyS9_f6squareIfEEEvT0_PT3_T1_NS0_13GridEvenShareISO_EET2_T4_E12temp_storage+24];
	add.f32 	%f194, %f192, %f193;
	ld.shared.f32 	%f195, [_ZZN3cub18CUB_300001_SM_10006detail6reduce18DeviceReduceKernelINS2_10policy_hubIfyN4cuda3std3__44plusIfEEE10Policy1000EN6thrust24THRUST_300001_SM_1000_NS6detail15normal_iteratorINSD_10device_ptrIfEEEEyS9_f6squareIfEEEvT0_PT3_T1_NS0_13GridEvenShareISO_EET2_T4_E12temp_storage+28];
	add.f32 	%f196, %f194, %f195;
	ld.shared.f32 	%f197, [_ZZN3cub18CUB_300001_SM_10006detail6reduce18DeviceReduceKernelINS2_10policy_hubIfyN4cuda3std3__44plusIfEEE10Policy1000EN6thrust24THRUST_300001_SM_1000_NS6detail15normal_iteratorINSD_10device_ptrIfEEEEyS9_f6squareIfEEEvT0_PT3_T1_NS0_13GridEvenShareISO_EET2_T4_E12temp_storage+32];
	add.f32 	%f198, %f196, %f197;
	ld.shared.f32 	%f199, [_ZZN3cub18CUB_300001_SM_10006detail6reduce18DeviceReduceKernelINS2_10policy_hubIfyN4cuda3std3__44plusIfEEE10Policy1000EN6thrust24THRUST_300001_SM_1000_NS6detail15normal_iteratorINSD_10device_ptrIfEEEEyS9_f6squareIfEEEvT0_PT3_T1_NS0_13GridEvenShareISO_EET2_T4_E12temp_storage+36];
	add.f32 	%f339, %f198, %f199;
$L__BB11_46:
	mov.u32 	%r188, %tid.x;
	setp.ne.s32 	%p56, %r188, 0;
	@%p56 bra 	$L__BB11_48;
	cvta.to.global.u64 	%rd65, %rd24;
	mul.wide.u32 	%rd66, %r2, 4;
	add.s64 	%rd67, %rd65, %rd66;
	st.global.f32 	[%rd67], %f339;
$L__BB11_48:
	ret;

}
	// .globl	_ZN3cub18CUB_300001_SM_10006detail6reduce28DeviceReduceSingleTileKernelINS2_10policy_hubIfyN4cuda3std3__44plusIfEEE10Policy1000EPfSC_iS9_ffNS7_10__identityEEEvT0_T1_T2_T3_T4_T6_
.visible .entry _ZN3cub18CUB_300001_SM_10006detail6reduce28DeviceReduceSingleTileKernelINS2_10policy_hubIfyN4cuda3std3__44plusIfEEE10Policy1000EPfSC_iS9_ffNS7_10__identityEEEvT0_T1_T2_T3_T4_T6_(
	.param .u64 .ptr .align 1 _ZN3cub18CUB_300001_SM_10006detail6reduce28DeviceReduceSingleTileKernelINS2_10policy_hubIfyN4cuda3std3__44plusIfEEE10Policy1000EPfSC_iS9_ffNS7_10__identityEEEvT0_T1_T2_T3_T4_T6__param_0,
	.param .u64 .ptr .align 1 _ZN3cub18CUB_300001_SM_10006detail6reduce28DeviceReduceSingleTileKernelINS2_10policy_hubIfyN4cuda3std3__44plusIfEEE10Policy1000EPfSC_iS9_ffNS7_10__identityEEEvT0_T1_T2_T3_T4_T6__param_1,
	.param .u32 _ZN3cub18CUB_300001_SM_10006detail6reduce28DeviceReduceSingleTileKernelINS2_10policy_hubIfyN4cuda3std3__44plusIfEEE10Policy1000EPfSC_iS9_ffNS7_10__identityEEEvT0_T1_T2_T3_T4_T6__param_2,
	.param .align 1 .b8 _ZN3cub18CUB_300001_SM_10006detail6reduce28DeviceReduceSingleTileKernelINS2_10policy_hubIfyN4cuda3std3__44plusIfEEE10Policy1000EPfSC_iS9_ffNS7_10__identityEEEvT0_T1_T2_T3_T4_T6__param_3[1],
	.param .f32 _ZN3cub18CUB_300001_SM_10006detail6reduce28DeviceReduceSingleTileKernelINS2_10policy_hubIfyN4cuda3std3__44plusIfEEE10Policy1000EPfSC_iS9_ffNS7_10__identityEEEvT0_T1_T2_T3_T4_T6__param_4,
	.param .align 1 .b8 _ZN3cub18CUB_300001_SM_10006detail6reduce28DeviceReduceSingleTileKernelINS2_10policy_hubIfyN4cuda3std3__44plusIfEEE10Policy1000EPfSC_iS9_ffNS7_10__identityEEEvT0_T1_T2_T3_T4_T6__param_5[1]
)
.maxntid 256
.minnctapersm 1
{
	.reg .pred 	%p<97>;
	.reg .b32 	%r<407>;
	.reg .b32 	%f<419>;
	.reg .b64 	%rd<125>;
	// demoted variable
	.shared .align 4 .b8 _ZZN3cub18CUB_300001_SM_10006detail6reduce28DeviceReduceSingleTileKernelINS2_10policy_hubIfyN4cuda3std3__44plusIfEEE10Policy1000EPfSC_iS9_ffNS7_10__identityEEEvT0_T1_T2_T3_T4_T6_E12temp_storage[44];
	ld.param.u64 	%rd16, [_ZN3cub18CUB_300001_SM_10006detail6reduce28DeviceReduceSingleTileKernelINS2_10policy_hubIfyN4cuda3std3__44plusIfEEE10Policy1000EPfSC_iS9_ffNS7_10__identityEEEvT0_T1_T2_T3_T4_T6__param_0];
	ld.param.u64 	%rd17, [_ZN3cub18CUB_300001_SM_10006detail6reduce28DeviceReduceSingleTileKernelINS2_10policy_hubIfyN4cuda3std3__44plusIfEEE10Policy1000EPfSC_iS9_ffNS7_10__identityEEEvT0_T1_T2_T3_T4_T6__param_1];
	ld.param.u32 	%r67, [_ZN3cub18CUB_300001_SM_10006detail6reduce28DeviceReduceSingleTileKernelINS2_10policy_hubIfyN4cuda3std3__44plusIfEEE10Policy1000EPfSC_iS9_ffNS7_10__identityEEEvT0_T1_T2_T3_T4_T6__param_2];
	ld.param.f32 	%f58, [_ZN3cub18CUB_300001_SM_10006detail6reduce28DeviceReduceSingleTileKernelINS2_10policy_hubIfyN4cuda3std3__44plusIfEEE10Policy1000EPfSC_iS9_ffNS7_10__identityEEEvT0_T1_T2_T3_T4_T6__param_4];
	cvta.to.global.u64 	%rd1, %rd17;
	setp.ne.s32 	%p1, %r67, 0;
	@%p1 bra 	$L__BB12_3;
	mov.u32 	%r380, %tid.x;
	setp.ne.s32 	%p96, %r380, 0;
	@%p96 bra 	$L__BB12_74;
	st.global.f32 	[%rd1], %f58;
	bra.uni 	$L__BB12_74;
$L__BB12_3:
	and.b64  	%rd18, %rd16, 15;
	setp.ne.s64 	%p2, %rd18, 0;
	@%p2 bra 	$L__BB12_38;
	setp.gt.s32 	%p49, %r67, 4095;
	@%p49 bra 	$L__BB12_22;
	mov.u32 	%r1, %tid.x;
	setp.ge.s32 	%p66, %r1, %r67;
	mov.f32 	%f397, 0f00000000;
	mov.u32 	%r384, %r1;
	@%p66 bra 	$L__BB12_7;
	mul.wide.u32 	%rd113, %r1, 4;
	add.s64 	%rd112, %rd16, %rd113;
	// begin inline asm
	ld.global.nc.u32 %r300, [%rd112];
	// end inline asm
	mov.b32 	%f397, %r300;
	add.s32 	%r384, %r1, 256;
$L__BB12_7:
	setp.ge.s32 	%p67, %r384, %r67;
	@%p67 bra 	$L__BB12_13;
	not.b32 	%r301, %r384;
	add.s32 	%r4, %r67, %r301;
	and.b32  	%r302, %r4, 768;
	setp.eq.s32 	%p68, %r302, 768;
	@%p68 bra 	$L__BB12_11;
	mul.wide.u32 	%rd114, %r384, 4;
	add.s64 	%rd121, %rd16, %rd114;
	shr.u32 	%r303, %r4, 8;
	add.s32 	%r304, %r303, 1;
	and.b32  	%r305, %r304, 3;
	neg.s32 	%r382, %r305;
$L__BB12_10:
	.pragma "nounroll";
	// begin inline asm
	ld.global.nc.u32 %r306, [%rd121];
	// end inline asm
	mov.b32 	%f323, %r306;
	add.f32 	%f397, %f397, %f323;
	add.s32 	%r384, %r384, 256;
	add.s64 	%rd121, %rd121, 1024;
	add.s32 	%r382, %r382, 1;
	setp.ne.s32 	%p69, %r382, 0;
	@%p69 bra 	$L__BB12_10;
$L__BB12_11:
	setp.lt.u32 	%p70, %r4, 768;
	@%p70 bra 	$L__BB12_13;
$L__BB12_12:
	mul.wide.s32 	%rd120, %r384, 4;
	add.s64 	%rd116, %rd16, %rd120;
	// begin inline asm
	ld.global.nc.u32 %r307, [%rd116];
	// end inline asm
	mov.b32 	%f324, %r307;
	add.f32 	%f325, %f397, %f324;
	add.s64 	%rd117, %rd116, 1024;
	// begin inline asm
	ld.global.nc.u32 %r308, [%rd117];
	// end inline asm
	mov.b32 	%f326, %r308;
	add.f32 	%f327, %f325, %f326;
	add.s64 	%rd118, %rd116, 2048;
	// begin inline asm
	ld.global.nc.u32 %r309, [%rd118];
	// end inline asm
	mov.b32 	%f328, %r309;
	add.f32 	%f329, %f327, %f328;
	add.s64 	%rd119, %rd116, 3072;
	// begin inline asm
	ld.global.nc.u32 %r310, [%rd119];
	// end inline asm
	mov.b32 	%f330, %r310;
	add.f32 	%f397, %f329, %f330;
	add.s32 	%r384, %r384, 1024;
	setp.lt.s32 	%p71, %r384, %r67;
	@%p71 bra 	$L__BB12_12;
$L__BB12_13:
	setp.lt.s32 	%p72, %r67, 256;
	@%p72 bra 	$L__BB12_18;
	// begin inline asm
	mov.u32 %r349, %laneid;
	// end inline asm
	mov.b32 	%r351, %f397;
	mov.b32 	%r352, 1;
	mov.b32 	%r373, 31;
	mov.b32 	%r374, -1;
	// begin inline asm
	shfl.sync.down.b32 %r350, %r351, %r352, %r373, %r374;
	// end inline asm
	setp.gt.s32 	%p88, %r349, 30;
	mov.b32 	%f365, %r350;
	add.f32 	%f366, %f397, %f365;
	selp.f32 	%f367, %f397, %f366, %p88;
	mov.b32 	%r356, %f367;
	mov.b32 	%r357, 2;
	// begin inline asm
	shfl.sync.down.b32 %r355, %r356, %r357, %r373, %r374;
	// end inline asm
	setp.gt.s32 	%p89, %r349, 29;
	mov.b32 	%f368, %r355;
	add.f32 	%f369, %f367, %f368;
	selp.f32 	%f370, %f367, %f369, %p89;
	mov.b32 	%r361, %f370;
	mov.b32 	%r362, 4;
	// begin inline asm
	shfl.sync.down.b32 %r360, %r361, %r362, %r373, %r374;
	// end inline asm
	setp.gt.s32 	%p90, %r349, 27;
	mov.b32 	%f371, %r360;
	add.f32 	%f372, %f370, %f371;
	selp.f32 	%f373, %f370, %f372, %p90;
	mov.b32 	%r366, %f373;
	mov.b32 	%r367, 8;
	// begin inline asm
	shfl.sync.down.b32 %r365, %r366, %r367, %r373, %r374;
	// end inline asm
	setp.gt.s32 	%p91, %r349, 23;
	mov.b32 	%f374, %r365;
	add.f32 	%f375, %f373, %f374;
	selp.f32 	%f376, %f373, %f375, %p91;
	mov.b32 	%r371, %f376;
	mov.b32 	%r372, 16;
	// begin inline asm
	shfl.sync.down.b32 %r370, %r371, %r372, %r373, %r374;
	// end inline asm
	setp.gt.s32 	%p92, %r349, 15;
	mov.b32 	%f377, %r370;
	add.f32 	%f10, %f376, %f377;
	selp.f32 	%f418, %f376, %f10, %p92;
	setp.ne.s32 	%p93, %r349, 0;
	@%p93 bra 	$L__BB12_16;
	shr.u32 	%r375, %r1, 3;
	and.b32  	%r376, %r375, 124;
	mov.u32 	%r377, _ZZN3cub18CUB_300001_SM_10006detail6reduce28DeviceReduceSingleTileKernelINS2_10policy_hubIfyN4cuda3std3__44plusIfEEE10Policy1000EPfSC_iS9_ffNS7_10__identityEEEvT0_T1_T2_T3_T4_T6_E12temp_storage;
	add.s32 	%r378, %r377, %r376;
	st.shared.f32 	[%r378+8], %f10;
$L__BB12_16:
	bar.sync 	0;
	setp.ne.s32 	%p94, %r1, 0;
	@%p94 bra 	$L__BB12_72;
	ld.shared.f32 	%f378, [_ZZN3cub18CUB_300001_SM_10006detail6reduce28DeviceReduceSingleTileKernelINS2_10policy_hubIfyN4cuda3std3__44plusIfEEE10Policy1000EPfSC_iS9_ffNS7_10__identityEEEvT0_T1_T2_T3_T4_T6_E12temp_storage+12];
	add.f32 	%f379, %f418, %f378;
	ld.shared.f32 	%f380, [_ZZN3cub18CUB_300001_SM_10006detail6reduce28DeviceReduceSingleTileKernelINS2_10policy_hubIfyN4cuda3std3__44plusIfEEE10Policy1000EPfSC_iS9_ffNS7_10__identityEEEvT0_T1_T2_T3_T4_T6_E12temp_storage+16];
	add.f32 	%f381, %f379, %f380;
	ld.shared.f32 	%f382, [_ZZN3cub18CUB_300001_SM_10006detail6reduce28DeviceReduceSingleTileKernelINS2_10policy_hubIfyN4cuda3std3__44plusIfEEE10Policy1000EPfSC_iS9_ffNS7_10__identityEEEvT0_T1_T2_T3_T4_T6_E12temp_storage+20];
	add.f32 	%f383, %f381, %f382;
	ld.shared.f32 	%f384, [_ZZN3cub18CUB_300001_SM_10006detail6reduce28DeviceReduceSingleTileKernelINS2_10policy_hubIfyN4cuda3std3__44plusIfEEE10Policy1000EPfSC_iS9_ffNS7_10__identityEEEvT0_T1_T2_T3_T4_T6_E12temp_storage+24];
	add.f32 	%f385, %f383, %f384;
	ld.shared.f32 	%f386, [_ZZN3cub18CUB_300001_SM_10006detail6reduce28DeviceReduceSingleTileKernelINS2_10policy_hubIfyN4cuda3std3__44plusIfEEE10Policy1000EPfSC_iS9_ffNS7_10__identityEEEvT0_T1_T2_T3_T4_T6_E12temp_storage+28];
	add.f32 	%f387, %f385, %f386;
	ld.shared.f32 	%f388, [_ZZN3cub18CUB_300001_SM_10006detail6reduce28DeviceReduceSingleTileKernelINS2_10policy_hubIfyN4cuda3std3__44plusIfEEE10Policy1000EPfSC_iS9_ffNS7_10__identityEEEvT0_T1_T2_T3_T4_T6_E12temp_storage+32];
	add.f32 	%f389, %f387, %f388;
	ld.shared.f32 	%f390, [_ZZN3cub18CUB_300001_SM_10006detail6reduce28DeviceReduceSingleTileKernelINS2_10policy_hubIfyN4cuda3std3__44plusIfEEE10Policy1000EPfSC_iS9_ffNS7_10__identityEEEvT0_T1_T2_T3_T4_T6_E12temp_storage+36];
	add.f32 	%f418, %f389, %f390;
	bra.uni 	$L__BB12_72;
$L__BB12_18:
	// begin inline asm
	mov.u32 %r311, %laneid;
	// end inline asm
	and.b32  	%r337, %r1, 992;
	add.s32 	%r338, %r337, 32;
	setp.gt.s32 	%p73, %r338, %r67;
	not.b32 	%r339, %r337;
	add.s32 	%r340, %r67, %r339;
	selp.b32 	%r335, %r340, 31, %p73;
	mov.b32 	%r313, %f397;
	mov.b32 	%r314, 1;
	mov.b32 	%r336, -1;
	// begin inline asm
	shfl.sync.down.b32 %r312, %r313, %r314, %r335, %r336;
	// end inline asm
	setp.lt.s32 	%p74, %r311, %r335;
	mov.b32 	%f331, %r312;
	add.f32 	%f332, %f397, %f331;
	selp.f32 	%f333, %f332, %f397, %p74;
	mov.b32 	%r318, %f333;
	mov.b32 	%r319, 2;
	// begin inline asm
	shfl.sync.down.b32 %r317, %r318, %r319, %r335, %r336;
	// end inline asm
	add.s32 	%r341, %r311, 2;
	setp.gt.s32 	%p75, %r341, %r335;
	mov.b32 	%f334, %r317;
	add.f32 	%f335, %f333, %f334;
	selp.f32 	%f336, %f333, %f335, %p75;
	mov.b32 	%r323, %f336;
	mov.b32 	%r324, 4;
	// begin inline asm
	shfl.sync.down.b32 %r322, %r323, %r324, %r335, %r336;
	// end inline asm
	add.s32 	%r342, %r311, 4;
	setp.gt.s32 	%p76, %r342, %r335;
	mov.b32 	%f337, %r322;
	add.f32 	%f338, %f336, %f337;
	selp.f32 	%f339, %f336, %f338, %p76;
	mov.b32 	%r328, %f339;
	mov.b32 	%r329, 8;
	// begin inline asm
	shfl.sync.down.b32 %r327, %r328, %r329, %r335, %r336;
	// end inline asm
	add.s32 	%r343, %r311, 8;
	setp.gt.s32 	%p77, %r343, %r335;
	mov.b32 	%f340, %r327;
	add.f32 	%f341, %f339, %f340;
	selp.f32 	%f342, %f339, %f341, %p77;
	mov.b32 	%r333, %f342;
	mov.b32 	%r334, 16;
	// begin inline asm
	shfl.sync.down.b32 %r332, %r333, %r334, %r335, %r336;
	// end inline asm
	add.s32 	%r344, %r311, 16;
	setp.gt.s32 	%p78, %r344, %r335;
	mov.b32 	%f343, %r332;
	add.f32 	%f344, %f342, %f343;
	selp.f32 	%f418, %f342, %f344, %p78;
	setp.ne.s32 	%p79, %r311, 0;
	@%p79 bra 	$L__BB12_20;
	shr.u32 	%r345, %r1, 3;
	and.b32  	%r346, %r345, 124;
	mov.u32 	%r347, _ZZN3cub18CUB_300001_SM_10006detail6reduce28DeviceReduceSingleTileKernelINS2_10policy_hubIfyN4cuda3std3__44plusIfEEE10Policy1000EPfSC_iS9_ffNS7_10__identityEEEvT0_T1_T2_T3_T4_T6_E12temp_storage;
	add.s32 	%r348, %r347, %r346;
	st.shared.f32 	[%r348+8], %f418;
$L__BB12_20:
	bar.sync 	0;
	setp.ne.s32 	%p80, %r1, 0;
	@%p80 bra 	$L__BB12_72;
	setp.gt.s32 	%p81, %r67, 32;
	ld.shared.f32 	%f345, [_ZZN3cub18CUB_300001_SM_10006detail6reduce28DeviceReduceSingleTileKernelINS2_10policy_hubIfyN4cuda3std3__44plusIfEEE10Policy1000EPfSC_iS9_ffNS7_10__identityEEEvT0_T1_T2_T3_T4_T6_E12temp_storage+12];
	add.f32 	%f346, %f418, %f345;
	selp.f32 	%f347, %f346, %f418, %p81;
	setp.gt.s32 	%p82, %r67, 64;
	ld.shared.f32 	%f348, [_ZZN3cub18CUB_300001_SM_10006detail6reduce28DeviceReduceSingleTileKernelINS2_10policy_hubIfyN4cuda3std3__44plusIfEEE10Policy1000EPfSC_iS9_ffNS7_10__identityEEEvT0_T1_T2_T3_T4_T6_E12temp_storage+16];
	add.f32 	%f349, %f348, %f347;
	selp.f32 	%f350, %f349, %f347, %p82;
	setp.gt.s32 	%p83, %r67, 96;
	ld.shared.f32 	%f351, [_ZZN3cub18CUB_300001_SM_10006detail6reduce28DeviceReduceSingleTileKernelINS2_10policy_hubIfyN4cuda3std3__44plusIfEEE10Policy1000EPfSC_iS9_ffNS7_10__identityEEEvT0_T1_T2_T3_T4_T6_E12temp_storage+20];
	add.f32 	%f352, %f351, %f350;
	selp.f32 	%f353, %f352, %f350, %p83;
	setp.gt.s32 	%p84, %r67, 128;
	ld.shared.f32 	%f354, [_ZZN3cub18CUB_300001_SM_10006detail6reduce28DeviceReduceSingleTileKernelINS2_10policy_hubIfyN4cuda3std3__44plusIfEEE10Policy1000EPfSC_iS9_ffNS7_10__identityEEEvT0_T1_T2_T3_T4_T6_E12temp_storage+24];
	add.f32 	%f355, %f354, %f353;
	selp.f32 	%f356, %f355, %f353, %p84;
	setp.gt.s32 	%p85, %r67, 160;
	ld.shared.f32 	%f357, [_ZZN3cub18CUB_300001_SM_10006detail6reduce28DeviceReduceSingleTileKernelINS2_10policy_hubIfyN4cuda3std3__44plusIfEEE10Policy1000EPfSC_iS9_ffNS7_10__identityEEEvT0_T1_T2_T3_T4_T6_E12temp_storage+28];
	add.f32 	%f358, %f357, %f356;
	selp.f32 	%f359, %f358, %f356, %p85;
	setp.gt.s32 	%p86, %r67, 192;
	ld.shared.f32 	%f360, [_ZZN3cub18CUB_300001_SM_10006detail6reduce28DeviceReduceSingleTileKernelINS2_10policy_hubIfyN4cuda3std3__44plusIfEEE10Policy1000EPfSC_iS9_ffNS7_10__identityEEEvT0_T1_T2_T3_T4_T6_E12temp_storage+32];
	add.f32 	%f361, %f360, %f359;
	selp.f32 	%f362, %f361, %f359, %p86;
	setp.gt.s32 	%p87, %r67, 224;
	ld.shared.f32 	%f363, [_ZZN3cub18CUB_300001_SM_10006detail6reduce28DeviceReduceSingleTileKernelINS2_10policy_hubIfyN4cuda3std3__44plusIfEEE10Policy1000EPfSC_iS9_ffNS7_10__identityEEEvT0_T1_T2_T3_T4_T6_E12temp_storage+36];
	add.f32 	%f364, %f363, %f362;
	selp.f32 	%f418, %f364, %f362, %p87;
	bra.uni 	$L__BB12_72;
$L__BB12_22:
	mov.u32 	%r13, %tid.x;
	shl.b32 	%r224, %r13, 2;
	mul.wide.u32 	%rd86, %r224, 4;
	add.s64 	%rd76, %rd16, %rd86;
	// begin inline asm
	ld.global.nc.v2.u64 {%rd74, %rd75}, [%rd76];
	// end inline asm
	mov.b64 	{%r225, %r226}, %rd75;
	mov.b64 	{%r227, %r228}, %rd74;
	mov.b32 	%f225, %r228;
	mov.b32 	%f226, %r227;
	mov.b32 	%f227, %r226;
	mov.b32 	%f228, %r225;
	add.s64 	%rd79, %rd76, 4096;
	// begin inline asm
	ld.global.nc.v2.u64 {%rd77, %rd78}, [%rd79];
	// end inline asm
	mov.b64 	{%r229, %r230}, %rd78;
	mov.b64 	{%r231, %r232}, %rd77;
	mov.b32 	%f229, %r232;
	mov.b32 	%f230, %r231;
	mov.b32 	%f231, %r230;
	mov.b32 	%f232, %r229;
	add.s64 	%rd82, %rd76, 8192;
	// begin inline asm
	ld.global.nc.v2.u64 {%rd80, %rd81}, [%rd82];
	// end inline asm
	mov.b64 	{%r233, %r234}, %rd81;
	mov.b64 	{%r235, %r236}, %rd80;
	mov.b32 	%f233, %r236;
	mov.b32 	%f234, %r235;
	mov.b32 	%f235, %r234;
	mov.b32 	%f236, %r233;
	add.s64 	%rd85, %rd76, 12288;
	// begin inline asm
	ld.global.nc.v2.u64 {%rd83, %rd84}, [%rd85];
	// end inline asm
	mov.b64 	{%r237, %r238}, %rd84;
	mov.b64 	{%r239, %r240}, %rd83;
	mov.b32 	%f237, %r240;
	mov.b32 	%f238, %r239;
	mov.b32 	%f239, %r238;
	mov.b32 	%f240, %r237;
	add.f32 	%f241, %f226, %f225;
	add.f32 	%f242, %f228, %f227;
	add.f32 	%f243, %f230, %f229;
	add.f32 	%f244, %f232, %f231;
	add.f32 	%f245, %f234, %f233;
	add.f32 	%f246, %f236, %f235;
	add.f32 	%f247, %f238, %f237;
	add.f32 	%f248, %f240, %f239;
	add.f32 	%f249, %f241, %f242;
	add.f32 	%f250, %f243, %f244;
	add.f32 	%f251, %f245, %f246;
	add.f32 	%f252, %f247, %f248;
	add.f32 	%f253, %f249, %f250;
	add.f32 	%f254, %f251, %f252;
	add.f32 	%f404, %f253, %f254;
	setp.lt.u32 	%p50, %r67, 8192;
	mov.b32 	%r387, 4096;
	@%p50 bra 	$L__BB12_26;
	add.s32 	%r14, %r67, -4096;
	mov.b32 	%r387, 4096;
$L__BB12_24:
	mul.wide.s32 	%rd99, %r387, 4;
	add.s64 	%rd89, %rd76, %rd99;
	// begin inline asm
	ld.global.nc.v2.u64 {%rd87, %rd88}, [%rd89];
	// end inline asm
	mov.b64 	{%r242, %r243}, %rd88;
	mov.b64 	{%r244, %r245}, %rd87;
	mov.b32 	%f255, %r245;
	mov.b32 	%f256, %r244;
	mov.b32 	%f257, %r243;
	mov.b32 	%f258, %r242;
	add.s64 	%rd92, %rd89, 4096;
	// begin inline asm
	ld.global.nc.v2.u64 {%rd90, %rd91}, [%rd92];
	// end inline asm
	mov.b64 	{%r246, %r247}, %rd91;
	mov.b64 	{%r248, %r249}, %rd90;
	mov.b32 	%f259, %r249;
	mov.b32 	%f260, %r248;
	mov.b32 	%f261, %r247;
	mov.b32 	%f262, %r246;
	add.s64 	%rd95, %rd89, 8192;
	// begin inline asm
	ld.global.nc.v2.u64 {%rd93, %rd94}, [%rd95];
	// end inline asm
	mov.b64 	{%r250, %r251}, %rd94;
	mov.b64 	{%r252, %r253}, %rd93;
	mov.b32 	%f263, %r253;
	mov.b32 	%f264, %r252;
	mov.b32 	%f265, %r251;
	mov.b32 	%f266, %r250;
	add.s64 	%rd98, %rd89, 12288;
	// begin inline asm
	ld.global.nc.v2.u64 {%rd96, %rd97}, [%rd98];
	// end inline asm
	mov.b64 	{%r254, %r255}, %rd97;
	mov.b64 	{%r256, %r257}, %rd96;
	mov.b32 	%f267, %r257;
	mov.b32 	%f268, %r256;
	mov.b32 	%f269, %r255;
	mov.b32 	%f270, %r254;
	add.f32 	%f271, %f404, %f256;
	add.f32 	%f272, %f255, %f258;
	add.f32 	%f273, %f257, %f260;
	add.f32 	%f274, %f259, %f262;
	add.f32 	%f275, %f261, %f264;
	add.f32 	%f276, %f263, %f266;
	add.f32 	%f277, %f265, %f268;
	add.f32 	%f278, %f267, %f270;
	add.f32 	%f279, %f271, %f272;
	add.f32 	%f280, %f273, %f274;
	add.f32 	%f281, %f275, %f276;
	add.f32 	%f282, %f277, %f278;
	add.f32 	%f283, %f279, %f280;
	add.f32 	%f284, %f281, %f282;
	add.f32 	%f285, %f283, %f284;
	add.f32 	%f404, %f285, %f269;
	sub.s32 	%r258, %r67, %r387;
	setp.lt.s32 	%p51, %r258, 4096;
	@%p51 bra 	$L__BB12_34;
	add.s32 	%r387, %r387, 4096;
	setp.le.s32 	%p52, %r387, %r14;
	@%p52 bra 	$L__BB12_24;
$L__BB12_26:
	setp.le.s32 	%p53, %r67, %r387;
	@%p53 bra 	$L__BB12_34;
	sub.s32 	%r18, %r67, %r387;
	setp.ge.s32 	%p54, %r13, %r18;
	@%p54 bra 	$L__BB12_34;
	not.b32 	%r259, %r13;
	add.s32 	%r260, %r67, %r259;
	sub.s32 	%r19, %r260, %r387;
	and.b32  	%r261, %r19, 768;
	setp.eq.s32 	%p55, %r261, 768;
	mov.u32 	%r391, %r13;
	@%p55 bra 	$L__BB12_31;
	add.s32 	%r389, %r13, %r387;
	shr.u32 	%r262, %r19, 8;
	add.s32 	%r263, %r262, 1;
	and.b32  	%r264, %r263, 3;
	neg.s32 	%r388, %r264;
	mov.u32 	%r391, %r13;
$L__BB12_30:
	.pragma "nounroll";
	mul.wide.u32 	%rd101, %r389, 4;
	add.s64 	%rd100, %rd16, %rd101;
	// begin inline asm
	ld.global.nc.u32 %r265, [%rd100];
	// end inline asm
	mov.b32 	%f287, %r265;
	add.f32 	%f404, %f404, %f287;
	add.s32 	%r391, %r391, 256;
	add.s32 	%r389, %r389, 256;
	add.s32 	%r388, %r388, 1;
	setp.ne.s32 	%p56, %r388, 0;
	@%p56 bra 	$L__BB12_30;
$L__BB12_31:
	setp.lt.u32 	%p57, %r19, 768;
	@%p57 bra 	$L__BB12_34;
	cvt.u64.u32 	%rd102, %r391;
	cvt.u64.u32 	%rd103, %r387;
	add.s64 	%rd104, %rd102, %rd103;
	shl.b64 	%rd105, %rd104, 2;
	add.s64 	%rd106, %rd105, %rd16;
	add.s64 	%rd122, %rd106, 2048;
	add.s32 	%r392, %r391, %r387;
$L__BB12_33:
	mul.wide.u32 	%rd111, %r392, 4;
	add.s64 	%rd107, %rd16, %rd111;
	// begin inline asm
	ld.global.nc.u32 %r266, [%rd107];
	// end inline asm
	mov.b32 	%f288, %r266;
	add.f32 	%f289, %f404, %f288;
	add.s64 	%rd108, %rd122, -1024;
	// begin inline asm
	ld.global.nc.u32 %r267, [%rd108];
	// end inline asm
	mov.b32 	%f290, %r267;
	add.f32 	%f291, %f289, %f290;
	// begin inline asm
	ld.global.nc.u32 %r268, [%rd122];
	// end inline asm
	mov.b32 	%f292, %r268;
	add.f32 	%f293, %f291, %f292;
	add.s64 	%rd110, %rd122, 1024;
	// begin inline asm
	ld.global.nc.u32 %r269, [%rd110];
	// end inline asm
	mov.b32 	%f294, %r269;
	add.f32 	%f404, %f293, %f294;
	add.s32 	%r391, %r391, 1024;
	add.s64 	%rd122, %rd122, 4096;
	add.s32 	%r392, %r392, 1024;
	setp.lt.s32 	%p58, %r391, %r18;
	@%p58 bra 	$L__BB12_33;
$L__BB12_34:
	// begin inline asm
	mov.u32 %r270, %laneid;
	// end inline asm
	mov.b32 	%r272, %f404;
	mov.b32 	%r273, 1;
	mov.b32 	%r294, 31;
	mov.b32 	%r295, -1;
	// begin inline asm
	shfl.sync.down.b32 %r271, %r272, %r273, %r294, %r295;
	// end inline asm
	setp.gt.s32 	%p59, %r270, 30;
	mov.b32 	%f295, %r271;
	add.f32 	%f296, %f404, %f295;
	selp.f32 	%f297, %f404, %f296, %p59;
	mov.b32 	%r277, %f297;
	mov.b32 	%r278, 2;
	// begin inline asm
	shfl.sync.down.b32 %r276, %r277, %r278, %r294, %r295;
	// end inline asm
	setp.gt.s32 	%p60, %r270, 29;
	mov.b32 	%f298, %r276;
	add.f32 	%f299, %f297, %f298;
	selp.f32 	%f300, %f297, %f299, %p60;
	mov.b32 	%r282, %f300;
	mov.b32 	%r283, 4;
	// begin inline asm
	shfl.sync.down.b32 %r281, %r282, %r283, %r294, %r295;
	// end inline asm
	setp.gt.s32 	%p61, %r270, 27;
	mov.b32 	%f301, %r281;
	add.f32 	%f302, %f300, %f301;
	selp.f32 	%f303, %f300, %f302, %p61;
	mov.b32 	%r287, %f303;
	mov.b32 	%r288, 8;
	// begin inline asm
	shfl.sync.down.b32 %r286, %r287, %r288, %r294, %r295;
	// end inline asm
	setp.gt.s32 	%p62, %r270, 23;
	mov.b32 	%f304, %r286;
	add.f32 	%f305, %f303, %f304;
	selp.f32 	%f306, %f303, %f305, %p62;
	mov.b32 	%r292, %f306;
	mov.b32 	%r293, 16;
	// begin inline asm
	shfl.sync.down.b32 %r291, %r292, %r293, %r294, %r295;
	// end inline asm
	setp.gt.s32 	%p63, %r270, 15;
	mov.b32 	%f307, %r291;
	add.f32 	%f26, %f306, %f307;
	selp.f32 	%f418, %f306, %f26, %p63;
	setp.ne.s32 	%p64, %r270, 0;
	@%p64 bra 	$L__BB12_36;
	shr.u32 	%r296, %r13, 3;
	and.b32  	%r297, %r296, 124;
	mov.u32 	%r298, _ZZN3cub18CUB_300001_SM_10006detail6reduce28DeviceReduceSingleTileKernelINS2_10policy_hubIfyN4cuda3std3__44plusIfEEE10Policy1000EPfSC_iS9_ffNS7_10__identityEEEvT0_T1_T2_T3_T4_T6_E12temp_storage;
	add.s32 	%r299, %r298, %r297;
	st.shared.f32 	[%r299+8], %f26;
$L__BB12_36:
	bar.sync 	0;
	setp.ne.s32 	%p65, %r13, 0;
	@%p65 bra 	$L__BB12_72;
	ld.shared.f32 	%f308, [_ZZN3cub18CUB_300001_SM_10006detail6reduce28DeviceReduceSingleTileKernelINS2_10policy_hubIfyN4cuda3std3__44plusIfEEE10Policy1000EPfSC_iS9_ffNS7_10__identityEEEvT0_T1_T2_T3_T4_T6_E12temp_storage+12];
	add.f32 	%f309, %f418, %f308;
	ld.shared.f32 	%f310, [_ZZN3cub18CUB_300001_SM_10006detail6reduce28DeviceReduceSingleTileKernelINS2_10policy_hubIfyN4cuda3std3__44plusIfEEE10Policy1000EPfSC_iS9_ffNS7_10__identityEEEvT0_T1_T2_T3_T4_T6_E12temp_storage+16];
	add.f32 	%f311, %f309, %f310;
	ld.shared.f32 	%f312, [_ZZN3cub18CUB_300001_SM_10006detail6reduce28DeviceReduceSingleTileKernelINS2_10policy_hubIfyN4cuda3std3__44plusIfEEE10Policy1000EPfSC_iS9_ffNS7_10__identityEEEvT0_T1_T2_T3_T4_T6_E12temp_storage+20];
	add.f32 	%f313, %f311, %f312;
	ld.shared.f32 	%f314, [_ZZN3cub18CUB_300001_SM_10006detail6reduce28DeviceReduceSingleTileKernelINS2_10policy_hubIfyN4cuda3std3__44plusIfEEE10Policy1000EPfSC_iS9_ffNS7_10__identityEEEvT0_T1_T2_T3_T4_T6_E12temp_storage+24];
	add.f32 	%f315, %f313, %f314;
	ld.shared.f32 	%f316, [_ZZN3cub18CUB_300001_SM_10006detail6reduce28DeviceReduceSingleTileKernelINS2_10policy_hubIfyN4cuda3std3__44plusIfEEE10Policy1000EPfSC_iS9_ffNS7_10__identityEEEvT0_T1_T2_T3_T4_T6_E12temp_storage+28];
	add.f32 	%f317, %f315, %f316;
	ld.shared.f32 	%f318, [_ZZN3cub18CUB_300001_SM_10006detail6reduce28DeviceReduceSingleTileKernelINS2_10policy_hubIfyN4cuda3std3__44plusIfEEE10Policy1000EPfSC_iS9_ffNS7_10__identityEEEvT0_T1_T2_T3_T4_T6_E12temp_storage+32];
	add.f32 	%f319, %f317, %f318;
	ld.shared.f32 	%f320, [_ZZN3cub18CUB_300001_SM_10006detail6reduce28DeviceReduceSingleTileKernelINS2_10policy_hubIfyN4cuda3std3__44plusIfEEE10Policy1000EPfSC_iS9_ffNS7_10__identityEEEvT0_T1_T2_T3_T4_T6_E12temp_storage+36];
	add.f32 	%f418, %f319, %f320;
	bra.uni 	$L__BB12_72;
$L__BB12_38:
	setp.gt.s32 	%p3, %r67, 4095;
	@%p3 bra 	$L__BB12_56;
	mov.u32 	%r34, %tid.x;
	setp.ge.s32 	%p20, %r34, %r67;
	mov.f32 	%f410, 0f00000000;
	mov.u32 	%r397, %r34;
	@%p20 bra 	$L__BB12_41;
	mul.wide.u32 	%rd66, %r34, 4;
	add.s64 	%rd65, %rd16, %rd66;
	// begin inline asm
	ld.global.nc.u32 %r144, [%rd65];
	// end inline asm
	mov.b32 	%f410, %r144;
	add.s32 	%r397, %r34, 256;
$L__BB12_41:
	setp.ge.s32 	%p21, %r397, %r67;
	@%p21 bra 	$L__BB12_47;
	not.b32 	%r145, %r397;
	add.s32 	%r37, %r67, %r145;
	and.b32  	%r146, %r37, 768;
	setp.eq.s32 	%p22, %r146, 768;
	@%p22 bra 	$L__BB12_45;
	mul.wide.u32 	%rd67, %r397, 4;
	add.s64 	%rd123, %rd16, %rd67;
	shr.u32 	%r147, %r37, 8;
	add.s32 	%r148, %r147, 1;
	and.b32  	%r149, %r148, 3;
	neg.s32 	%r395, %r149;
$L__BB12_44:
	.pragma "nounroll";
	// begin inline asm
	ld.global.nc.u32 %r150, [%rd123];
	// end inline asm
	mov.b32 	%f157, %r150;
	add.f32 	%f410, %f410, %f157;
	add.s32 	%r397, %r397, 256;
	add.s64 	%rd123, %rd123, 1024;
	add.s32 	%r395, %r395, 1;
	setp.ne.s32 	%p23, %r395, 0;
	@%p23 bra 	$L__BB12_44;
$L__BB12_45:
	setp.lt.u32 	%p24, %r37, 768;
	@%p24 bra 	$L__BB12_47;
$L__BB12_46:
	mul.wide.s32 	%rd73, %r397, 4;
	add.s64 	%rd69, %rd16, %rd73;
	// begin inline asm
	ld.global.nc.u32 %r151, [%rd69];
	// end inline asm
	mov.b32 	%f158, %r151;
	add.f32 	%f159, %f410, %f158;
	add.s64 	%rd70, %rd69, 1024;
	// begin inline asm
	ld.global.nc.u32 %r152, [%rd70];
	// end inline asm
	mov.b32 	%f160, %r152;
	add.f32 	%f161, %f159, %f160;
	add.s64 	%rd71, %rd69, 2048;
	// begin inline asm
	ld.global.nc.u32 %r153, [%rd71];
	// end inline asm
	mov.b32 	%f162, %r153;
	add.f32 	%f163, %f161, %f162;
	add.s64 	%rd72, %rd69, 3072;
	// begin inline asm
	ld.global.nc.u32 %r154, [%rd72];
	// end inline asm
	mov.b32 	%f164, %r154;
	add.f32 	%f410, %f163, %f164;
	add.s32 	%r397, %r397, 1024;
	setp.lt.s32 	%p25, %r397, %r67;
	@%p25 bra 	$L__BB12_46;
$L__BB12_47:
	setp.lt.s32 	%p26, %r67, 256;
	@%p26 bra 	$L__BB12_52;
	// begin inline asm
	mov.u32 %r193, %laneid;
	// end inline asm
	mov.b32 	%r195, %f410;
	mov.b32 	%r196, 1;
	mov.b32 	%r217, 31;
	mov.b32 	%r218, -1;
	// begin inline asm
	shfl.sync.down.b32 %r194, %r195, %r196, %r217, %r218;
	// end inline asm
	setp.gt.s32 	%p42, %r193, 30;
	mov.b32 	%f199, %r194;
	add.f32 	%f200, %f410, %f199;
	selp.f32 	%f201, %f410, %f200, %p42;
	mov.b32 	%r200, %f201;
	mov.b32 	%r201, 2;
	// begin inline asm
	shfl.sync.down.b32 %r199, %r200, %r201, %r217, %r218;
	// end inline asm
	setp.gt.s32 	%p43, %r193, 29;
	mov.b32 	%f202, %r199;
	add.f32 	%f203, %f201, %f202;
	selp.f32 	%f204, %f201, %f203, %p43;
	mov.b32 	%r205, %f204;
	mov.b32 	%r206, 4;
	// begin inline asm
	shfl.sync.down.b32 %r204, %r205, %r206, %r217, %r218;
	// end inline asm
	setp.gt.s32 	%p44, %r193, 27;
	mov.b32 	%f205, %r204;
	add.f32 	%f206, %f204, %f205;
	selp.f32 	%f207, %f204, %f206, %p44;
	mov.b32 	%r210, %f207;
	mov.b32 	%r211, 8;
	// begin inline asm
	shfl.sync.down.b32 %r209, %r210, %r211, %r217, %r218;
	// end inline asm
	setp.gt.s32 	%p45, %r193, 23;
	mov.b32 	%f208, %r209;
	add.f32 	%f209, %f207, %f208;
	selp.f32 	%f210, %f207, %f209, %p45;
	mov.b32 	%r215, %f210;
	mov.b32 	%r216, 16;
	// begin inline asm
	shfl.sync.down.b32 %r214, %r215, %r216, %r217, %r218;
	// end inline asm
	setp.gt.s32 	%p46, %r193, 15;
	mov.b32 	%f211, %r214;
	add.f32 	%f38, %f210, %f211;
	selp.f32 	%f418, %f210, %f38, %p46;
	setp.ne.s32 	%p47, %r193, 0;
	@%p47 bra 	$L__BB12_50;
	shr.u32 	%r219, %r34, 3;
	and.b32  	%r220, %r219, 124;
	mov.u32 	%r221, _ZZN3cub18CUB_300001_SM_10006detail6reduce28DeviceReduceSingleTileKernelINS2_10policy_hubIfyN4cuda3std3__44plusIfEEE10Policy1000EPfSC_iS9_ffNS7_10__identityEEEvT0_T1_T2_T3_T4_T6_E12temp_storage;
	add.s32 	%r222, %r221, %r220;
	st.shared.f32 	[%r222+8], %f38;
$L__BB12_50:
	bar.sync 	0;
	setp.ne.s32 	%p48, %r34, 0;
	@%p48 bra 	$L__BB12_72;
	ld.shared.f32 	%f212, [_ZZN3cub18CUB_300001_SM_10006detail6reduce28DeviceReduceSingleTileKernelINS2_10policy_hubIfyN4cuda3std3__44plusIfEEE10Policy1000EPfSC_iS9_ffNS7_10__identityEEEvT0_T1_T2_T3_T4_T6_E12temp_storage+12];
	add.f32 	%f213, %f418, %f212;
	ld.shared.f32 	%f214, [_ZZN3cub18CUB_300001_SM_10006detail6reduce28DeviceReduceSingleTileKernelINS2_10policy_hubIfyN4cuda3std3__44plusIfEEE10Policy1000EPfSC_iS9_ffNS7_10__identityEEEvT0_T1_T2_T3_T4_T6_E12temp_storage+16];
	add.f32 	%f215, %f213, %f214;
	ld.shared.f32 	%f216, [_ZZN3cub18CUB_300001_SM_10006detail6reduce28DeviceReduceSingleTileKernelINS2_10policy_hubIfyN4cuda3std3__44plusIfEEE10Policy1000EPfSC_iS9_ffNS7_10__identityEEEvT0_T1_T2_T3_T4_T6_E12temp_storage+20];
	add.f32 	%f217, %f215, %f216;
	ld.shared.f32 	%f218, [_ZZN3cub18CUB_300001_SM_10006detail6reduce28DeviceReduceSingleTileKernelINS2_10policy_hubIfyN4cuda3std3__44plusIfEEE10Policy1000EPfSC_iS9_ffNS7_10__identityEEEvT0_T1_T2_T3_T4_T6_E12temp_storage+24];
	add.f32 	%f219, %f217, %f218;
	ld.shared.f32 	%f220, [_ZZN3cub18CUB_300001_SM_10006detail6reduce28DeviceReduceSingleTileKernelINS2_10policy_hubIfyN4cuda3std3__44plusIfEEE10Policy1000EPfSC_iS9_ffNS7_10__identityEEEvT0_T1_T2_T3_T4_T6_E12temp_storage+28];
	add.f32 	%f221, %f219, %f220;
	ld.shared.f32 	%f222, [_ZZN3cub18CUB_300001_SM_10006detail6reduce28DeviceReduceSingleTileKernelINS2_10policy_hubIfyN4cuda3std3__44plusIfEEE10Policy1000EPfSC_iS9_ffNS7_10__identityEEEvT0_T1_T2_T3_T4_T6_E12temp_storage+32];
	add.f32 	%f223, %f221, %f222;
	ld.shared.f32 	%f224, [_ZZN3cub18CUB_300001_SM_10006detail6reduce28DeviceReduceSingleTileKernelINS2_10policy_hubIfyN4cuda3std3__44plusIfEEE10Policy1000EPfSC_iS9_ffNS7_10__identityEEEvT0_T1_T2_T3_T4_T6_E12temp_storage+36];
	add.f32 	%f418, %f223, %f224;
	bra.uni 	$L__BB12_72;
$L__BB12_52:
	// begin inline asm
	mov.u32 %r155, %laneid;
	// end inline asm
	and.b32  	%r181, %r34, 992;
	add.s32 	%r182, %r181, 32;
	setp.gt.s32 	%p27, %r182, %r67;
	not.b32 	%r183, %r181;
	add.s32 	%r184, %r67, %r183;
	selp.b32 	%r179, %r184, 31, %p27;
	mov.b32 	%r157, %f410;
	mov.b32 	%r158, 1;
	mov.b32 	%r180, -1;
	// begin inline asm
	shfl.sync.down.b32 %r156, %r157, %r158, %r179, %r180;
	// end inline asm
	setp.lt.s32 	%p28, %r155, %r179;
	mov.b32 	%f165, %r156;
	add.f32 	%f166, %f410, %f165;
	selp.f32 	%f167, %f166, %f410, %p28;
	mov.b32 	%r162, %f167;
	mov.b32 	%r163, 2;
	// begin inline asm
	shfl.sync.down.b32 %r161, %r162, %r163, %r179, %r180;
	// end inline asm
	add.s32 	%r185, %r155, 2;
	setp.gt.s32 	%p29, %r185, %r179;
	mov.b32 	%f168, %r161;
	add.f32 	%f169, %f167, %f168;
	selp.f32 	%f170, %f167, %f169, %p29;
	mov.b32 	%r167, %f170;
	mov.b32 	%r168, 4;
	// begin inline asm
	shfl.sync.down.b32 %r166, %r167, %r168, %r179, %r180;
	// end inline asm
	add.s32 	%r186, %r155, 4;
	setp.gt.s32 	%p30, %r186, %r179;
	mov.b32 	%f171, %r166;
	add.f32 	%f172, %f170, %f171;
	selp.f32 	%f173, %f170, %f172, %p30;
	mov.b32 	%r172, %f173;
	mov.b32 	%r173, 8;
	// begin inline asm
	shfl.sync.down.b32 %r171, %r172, %r173, %r179, %r180;
	// end inline asm
	add.s32 	%r187, %r155, 8;
	setp.gt.s32 	%p31, %r187, %r179;
	mov.b32 	%f174, %r171;
	add.f32 	%f175, %f173, %f174;
	selp.f32 	%f176, %f173, %f175, %p31;
	mov.b32 	%r177, %f176;
	mov.b32 	%r178, 16;
	// begin inline asm
	shfl.sync.down.b32 %r176, %r177, %r178, %r179, %r180;
	// end inline asm
	add.s32 	%r188, %r155, 16;
	setp.gt.s32 	%p32, %r188, %r179;
	mov.b32 	%f177, %r176;
	add.f32 	%f178, %f176, %f177;
	selp.f32 	%f418, %f176, %f178, %p32;
	setp.ne.s32 	%p33, %r155, 0;
	@%p33 bra 	$L__BB12_54;
	shr.u32 	%r189, %r34, 3;
	and.b32  	%r190, %r189, 124;
	mov.u32 	%r191, _ZZN3cub18CUB_300001_SM_10006detail6reduce28DeviceReduceSingleTileKernelINS2_10policy_hubIfyN4cuda3std3__44plusIfEEE10Policy1000EPfSC_iS9_ffNS7_10__identityEEEvT0_T1_T2_T3_T4_T6_E12temp_storage;
	add.s32 	%r192, %r191, %r190;
	st.shared.f32 	[%r192+8], %f418;
$L__BB12_54:
	bar.sync 	0;
	setp.ne.s32 	%p34, %r34, 0;
	@%p34 bra 	$L__BB12_72;
	setp.gt.s32 	%p35, %r67, 32;
	ld.shared.f32 	%f179, [_ZZN3cub18CUB_300001_SM_10006detail6reduce28DeviceReduceSingleTileKernelINS2_10policy_hubIfyN4cuda3std3__44plusIfEEE10Policy1000EPfSC_iS9_ffNS7_10__identityEEEvT0_T1_T2_T3_T4_T6_E12temp_storage+12];
	add.f32 	%f180, %f418, %f179;
	selp.f32 	%f181, %f180, %f418, %p35;
	setp.gt.s32 	%p36, %r67, 64;
	ld.shared.f32 	%f182, [_ZZN3cub18CUB_300001_SM_10006detail6reduce28DeviceReduceSingleTileKernelINS2_10policy_hubIfyN4cuda3std3__44plusIfEEE10Policy1000EPfSC_iS9_ffNS7_10__identityEEEvT0_T1_T2_T3_T4_T6_E12temp_storage+16];
	add.f32 	%f183, %f182, %f181;
	selp.f32 	%f184, %f183, %f181, %p36;
	setp.gt.s32 	%p37, %r67, 96;
	ld.shared.f32 	%f185, [_ZZN3cub18CUB_300001_SM_10006detail6reduce28DeviceReduceSingleTileKernelINS2_10policy_hubIfyN4cuda3std3__44plusIfEEE10Policy1000EPfSC_iS9_ffNS7_10__identityEEEvT0_T1_T2_T3_T4_T6_E12temp_storage+20];
	add.f32 	%f186, %f185, %f184;
	selp.f32 	%f187, %f186, %f184, %p37;
	setp.gt.s32 	%p38, %r67, 128;
	ld.shared.f32 	%f188, [_ZZN3cub18CUB_300001_SM_10006detail6reduce28DeviceReduceSingleTileKernelINS2_10policy_hubIfyN4cuda3std3__44plusIfEEE10Policy1000EPfSC_iS9_ffNS7_10__identityEEEvT0_T1_T2_T3_T4_T6_E12temp_storage+24];
	add.f32 	%f189, %f188, %f187;
	selp.f32 	%f190, %f189, %f187, %p38;
	setp.gt.s32 	%p39, %r67, 160;
	ld.shared.f32 	%f191, [_ZZN3cub18CUB_300001_SM_10006detail6reduce28DeviceReduceSingleTileKernelINS2_10policy_hubIfyN4cuda3std3__44plusIfEEE10Policy1000EPfSC_iS9_ffNS7_10__identityEEEvT0_T1_T2_T3_T4_T6_E12temp_storage+28];
	add.f32 	%f192, %f191, %f190;
	selp.f32 	%f193, %f192, %f190, %p39;
	setp.gt.s32 	%p40, %r67, 192;
	ld.shared.f32 	%f194, [_ZZN3cub18CUB_300001_SM_10006detail6reduce28DeviceReduceSingleTileKernelINS2_10policy_hubIfyN4cuda3std3__44plusIfEEE10Policy1000EPfSC_iS9_ffNS7_10__identityEEEvT0_T1_T2_T3_T4_T6_E12temp_storage+32];
	add.f32 	%f195, %f194, %f193;
	selp.f32 	%f196, %f195, %f193, %p40;
	setp.gt.s32 	%p41, %r67, 224;
	ld.shared.f32 	%f197, [_ZZN3cub18CUB_300001_SM_10006detail6reduce28DeviceReduceSingleTileKernelINS2_10policy_hubIfyN4cuda3std3__44plusIfEEE10Policy1000EPfSC_iS9_ffNS7_10__identityEEEvT0_T1_T2_T3_T4_T6_E12temp_storage+36];
	add.f32 	%f198, %f197, %f196;
	selp.f32 	%f418, %f198, %f196, %p41;
	bra.uni 	$L__BB12_72;
$L__BB12_56:
	mov.u32 	%r46, %tid.x;
	mul.wide.u32 	%rd35, %r46, 4;
	add.s64 	%rd19, %rd16, %rd35;
	// begin inline asm
	ld.global.nc.u32 %r68, [%rd19];
	// end inline asm
	mov.b32 	%f59, %r68;
	add.s64 	%rd20, %rd19, 1024;
	// begin inline asm
	ld.global.nc.u32 %r69, [%rd20];
	// end inline asm
	mov.b32 	%f60, %r69;
	add.s64 	%rd21, %rd19, 2048;
	// begin inline asm
	ld.global.nc.u32 %r70, [%rd21];
	// end inline asm
	mov.b32 	%f61, %r70;
	add.s64 	%rd22, %rd19, 3072;
	// begin inline asm
	ld.global.nc.u32 %r71, [%rd22];
	// end inline asm
	mov.b32 	%f62, %r71;
	add.s64 	%rd23, %rd19, 4096;
	// begin inline asm
	ld.global.nc.u32 %r72, [%rd23];
	// end inline asm
	mov.b32 	%f63, %r72;
	add.s64 	%rd24, %rd19, 5120;
	// begin inline asm
	ld.global.nc.u32 %r73, [%rd24];
	// end inline asm
	mov.b32 	%f64, %r73;
	add.s64 	%rd25, %rd19, 6144;
	// begin inline asm
	ld.global.nc.u32 %r74, [%rd25];
	// end inline asm
	mov.b32 	%f65, %r74;
	add.s64 	%rd26, %rd19, 7168;
	// begin inline asm
	ld.global.nc.u32 %r75, [%rd26];
	// end inline asm
	mov.b32 	%f66, %r75;
	add.s64 	%rd27, %rd19, 8192;
	// begin inline asm
	ld.global.nc.u32 %r76, [%rd27];
	// end inline asm
	mov.b32 	%f67, %r76;
	add.s64 	%rd28, %rd19, 9216;
	// begin inline asm
	ld.global.nc.u32 %r77, [%rd28];
	// end inline asm
	mov.b32 	%f68, %r77;
	add.s64 	%rd29, %rd19, 10240;
	// begin inline asm
	ld.global.nc.u32 %r78, [%rd29];
	// end inline asm
	mov.b32 	%f69, %r78;
	add.s64 	%rd30, %rd19, 11264;
	// begin inline asm
	ld.global.nc.u32 %r79, [%rd30];
	// end inline asm
	mov.b32 	%f70, %r79;
	add.s64 	%rd31, %rd19, 12288;
	// begin inline asm
	ld.global.nc.u32 %r80, [%rd31];
	// end inline asm
	mov.b32 	%f71, %r80;
	add.s64 	%rd32, %rd19, 13312;
	// begin inline asm
	ld.global.nc.u32 %r81, [%rd32];
	// end inline asm
	mov.b32 	%f72, %r81;
	add.s64 	%rd33, %rd19, 14336;
	// begin inline asm
	ld.global.nc.u32 %r82, [%rd33];
	// end inline asm
	mov.b32 	%f73, %r82;
	add.s64 	%rd34, %rd19, 15360;
	// begin inline asm
	ld.global.nc.u32 %r83, [%rd34];
	// end inline asm
	mov.b32 	%f74, %r83;
	add.f32 	%f75, %f59, %f60;
	add.f32 	%f76, %f61, %f62;
	add.f32 	%f77, %f63, %f64;
	add.f32 	%f78, %f65, %f66;
	add.f32 	%f79, %f67, %f68;
	add.f32 	%f80, %f69, %f70;
	add.f32 	%f81, %f71, %f72;
	add.f32 	%f82, %f73, %f74;
	add.f32 	%f83, %f75, %f76;
	add.f32 	%f84, %f77, %f78;
	add.f32 	%f85, %f79, %f80;
	add.f32 	%f86, %f81, %f82;
	add.f32 	%f87, %f83, %f84;
	add.f32 	%f88, %f85, %f86;
	add.f32 	%f417, %f87, %f88;
	setp.lt.u32 	%p4, %r67, 8192;
	mov.b32 	%r400, 4096;
	@%p4 bra 	$L__BB12_60;
	add.s32 	%r47, %r67, -4096;
	mov.b32 	%r400, 4096;
$L__BB12_58:
	mul.wide.s32 	%rd52, %r400, 4;
	add.s64 	%rd36, %rd19, %rd52;
	// begin inline asm
	ld.global.nc.u32 %r86, [%rd36];
	// end inline asm
	mov.b32 	%f89, %r86;
	add.s64 	%rd37, %rd36, 1024;
	// begin inline asm
	ld.global.nc.u32 %r87, [%rd37];
	// end inline asm
	mov.b32 	%f90, %r87;
	add.s64 	%rd38, %rd36, 2048;
	// begin inline asm
	ld.global.nc.u32 %r88, [%rd38];
	// end inline asm
	mov.b32 	%f91, %r88;
	add.s64 	%rd39, %rd36, 3072;
	// begin inline asm
	ld.global.nc.u32 %r89, [%rd39];
	// end inline asm
	mov.b32 	%f92, %r89;
	add.s64 	%rd40, %rd36, 4096;
	// begin inline asm
	ld.global.nc.u32 %r90, [%rd40];
	// end inline asm
	mov.b32 	%f93, %r90;
	add.s64 	%rd41, %rd36, 5120;
	// begin inline asm
	ld.global.nc.u32 %r91, [%rd41];
	// end inline asm
	mov.b32 	%f94, %r91;
	add.s64 	%rd42, %rd36, 6144;
	// begin inline asm
	ld.global.nc.u32 %r92, [%rd42];
	// end inline asm
	mov.b32 	%f95, %r92;
	add.s64 	%rd43, %rd36, 7168;
	// begin inline asm
	ld.global.nc.u32 %r93, [%rd43];
	// end inline asm
	mov.b32 	%f96, %r93;
	add.s64 	%rd44, %rd36, 8192;
	// begin inline asm
	ld.global.nc.u32 %r94, [%rd44];
	// end inline asm
	mov.b32 	%f97, %r94;
	add.s64 	%rd45, %rd36, 9216;
	// begin inline asm
	ld.global.nc.u32 %r95, [%rd45];
	// end inline asm
	mov.b32 	%f98, %r95;
	add.s64 	%rd46, %rd36, 10240;
	// begin inline asm
	ld.global.nc.u32 %r96, [%rd46];
	// end inline asm
	mov.b32 	%f99, %r96;
	add.s64 	%rd47, %rd36, 11264;
	// begin inline asm
	ld.global.nc.u32 %r97, [%rd47];
	// end inline asm
	mov.b32 	%f100, %r97;
	add.s64 	%rd48, %rd36, 12288;
	// begin inline asm
	ld.global.nc.u32 %r98, [%rd48];
	// end inline asm
	mov.b32 	%f101, %r98;
	add.s64 	%rd49, %rd36, 13312;
	// begin inline asm
	ld.global.nc.u32 %r99, [%rd49];
	// end inline asm
	mov.b32 	%f102, %r99;
	add.s64 	%rd50, %rd36, 14336;
	// begin inline asm
	ld.global.nc.u32 %r100, [%rd50];
	// end inline asm
	mov.b32 	%f103, %r100;
	add.s64 	%rd51, %rd36, 15360;
	// begin inline asm
	ld.global.nc.u32 %r101, [%rd51];
	// end inline asm
	mov.b32 	%f104, %r101;
	add.f32 	%f105, %f417, %f89;
	add.f32 	%f106, %f90, %f91;
	add.f32 	%f107, %f92, %f93;
	add.f32 	%f108, %f94, %f95;
	add.f32 	%f109, %f96, %f97;
	add.f32 	%f110, %f98, %f99;
	add.f32 	%f111, %f100, %f101;
	add.f32 	%f112, %f102, %f103;
	add.f32 	%f113, %f105, %f106;
	add.f32 	%f114, %f107, %f108;
	add.f32 	%f115, %f109, %f110;
	add.f32 	%f116, %f111, %f112;
	add.f32 	%f117, %f113, %f114;
	add.f32 	%f118, %f115, %f116;
	add.f32 	%f119, %f117, %f118;
	add.f32 	%f417, %f119, %f104;
	sub.s32 	%r102, %r67, %r400;
	setp.lt.s32 	%p5, %r102, 4096;
	@%p5 bra 	$L__BB12_68;
	add.s32 	%r400, %r400, 4096;
	setp.le.s32 	%p6, %r400, %r47;
	@%p6 bra 	$L__BB12_58;
$L__BB12_60:
	setp.le.s32 	%p7, %r67, %r400;
	@%p7 bra 	$L__BB12_68;
	sub.s32 	%r51, %r67, %r400;
	setp.ge.s32 	%p8, %r46, %r51;
	@%p8 bra 	$L__BB12_68;
	not.b32 	%r103, %r46;
	add.s32 	%r104, %r67, %r103;
	sub.s32 	%r52, %r104, %r400;
	and.b32  	%r105, %r52, 768;
	setp.eq.s32 	%p9, %r105, 768;
	mov.u32 	%r404, %r46;
	@%p9 bra 	$L__BB12_65;
	add.s32 	%r402, %r46, %r400;
	shr.u32 	%r106, %r52, 8;
	add.s32 	%r107, %r106, 1;
	and.b32  	%r108, %r107, 3;
	neg.s32 	%r401, %r108;
	mov.u32 	%r404, %r46;
$L__BB12_64:
	.pragma "nounroll";
	mul.wide.u32 	%rd54, %r402, 4;
	add.s64 	%rd53, %rd16, %rd54;
	// begin inline asm
	ld.global.nc.u32 %r109, [%rd53];
	// end inline asm
	mov.b32 	%f121, %r109;
	add.f32 	%f417, %f417, %f121;
	add.s32 	%r404, %r404, 256;
	add.s32 	%r402, %r402, 256;
	add.s32 	%r401, %r401, 1;
	setp.ne.s32 	%p10, %r401, 0;
	@%p10 bra 	$L__BB12_64;
$L__BB12_65:
	setp.lt.u32 	%p11, %r52, 768;
	@%p11 bra 	$L__BB12_68;
	cvt.u64.u32 	%rd55, %r404;
	cvt.u64.u32 	%rd56, %r400;
	add.s64 	%rd57, %rd55, %rd56;
	shl.b64 	%rd58, %rd57, 2;
	add.s64 	%rd59, %rd58, %rd16;
	add.s64 	%rd124, %rd59, 2048;
	add.s32 	%r405, %r404, %r400;
$L__BB12_67:
	mul.wide.u32 	%rd64, %r405, 4;
	add.s64 	%rd60, %rd16, %rd64;
	// begin inline asm
	ld.global.nc.u32 %r110, [%rd60];
	// end inline asm
	mov.b32 	%f122, %r110;
	add.f32 	%f123, %f417, %f122;
	add.s64 	%rd61, %rd124, -1024;
	// begin inline asm
	ld.global.nc.u32 %r111, [%rd61];
	// end inline asm
	mov.b32 	%f124, %r111;
	add.f32 	%f125, %f123, %f124;
	// begin inline asm
	ld.global.nc.u32 %r112, [%rd124];
	// end inline asm
	mov.b32 	%f126, %r112;
	add.f32 	%f127, %f125, %f126;
	add.s64 	%rd63, %rd124, 1024;
	// begin inline asm
	ld.global.nc.u32 %r113, [%rd63];
	// end inline asm
	mov.b32 	%f128, %r113;
	add.f32 	%f417, %f127, %f128;
	add.s32 	%r404, %r404, 1024;
	add.s64 	%rd124, %rd124, 4096;
	add.s32 	%r405, %r405, 1024;
	setp.lt.s32 	%p12, %r404, %r51;
	@%p12 bra 	$L__BB12_67;
$L__BB12_68:
	// begin inline asm
	mov.u32 %r114, %laneid;
	// end inline asm
	mov.b32 	%r116, %f417;
	mov.b32 	%r117, 1;
	mov.b32 	%r138, 31;
	mov.b32 	%r139, -1;
	// begin inline asm
	shfl.sync.down.b32 %r115, %r116, %r117, %r138, %r139;
	// end inline asm
	setp.gt.s32 	%p13, %r114, 30;
	mov.b32 	%f129, %r115;
	add.f32 	%f130, %f417, %f129;
	selp.f32 	%f131, %f417, %f130, %p13;
	mov.b32 	%r121, %f131;
	mov.b32 	%r122, 2;
	// begin inline asm
	shfl.sync.down.b32 %r120, %r121, %r122, %r138, %r139;
	// end inline asm
	setp.gt.s32 	%p14, %r114, 29;
	mov.b32 	%f132, %r120;
	add.f32 	%f133, %f131, %f132;
	selp.f32 	%f134, %f131, %f133, %p14;
	mov.b32 	%r126, %f134;
	mov.b32 	%r127, 4;
	// begin inline asm
	shfl.sync.down.b32 %r125, %r126, %r127, %r138, %r139;
	// end inline asm
	setp.gt.s32 	%p15, %r114, 27;
	mov.b32 	%f135, %r125;
	add.f32 	%f136, %f134, %f135;
	selp.f32 	%f137, %f134, %f136, %p15;
	mov.b32 	%r131, %f137;
	mov.b32 	%r132, 8;
	// begin inline asm
	shfl.sync.down.b32 %r130, %r131, %r132, %r138, %r139;
	// end inline asm
	setp.gt.s32 	%p16, %r114, 23;
	mov.b32 	%f138, %r130;
	add.f32 	%f139, %f137, %f138;
	selp.f32 	%f140, %f137, %f139, %p16;
	mov.b32 	%r136, %f140;
	mov.b32 	%r137, 16;
	// begin inline asm
	shfl.sync.down.b32 %r135, %r136, %r137, %r138, %r139;
	// end inline asm
	setp.gt.s32 	%p17, %r114, 15;
	mov.b32 	%f141, %r135;
	add.f32 	%f54, %f140, %f141;
	selp.f32 	%f418, %f140, %f54, %p17;
	setp.ne.s32 	%p18, %r114, 0;
	@%p18 bra 	$L__BB12_70;
	shr.u32 	%r140, %r46, 3;
	and.b32  	%r141, %r140, 124;
	mov.u32 	%r142, _ZZN3cub18CUB_300001_SM_10006detail6reduce28DeviceReduceSingleTileKernelINS2_10policy_hubIfyN4cuda3std3__44plusIfEEE10Policy1000EPfSC_iS9_ffNS7_10__identityEEEvT0_T1_T2_T3_T4_T6_E12temp_storage;
	add.s32 	%r143, %r142, %r141;
	st.shared.f32 	[%r143+8], %f54;
$L__BB12_70:
	bar.sync 	0;
	setp.ne.s32 	%p19, %r46, 0;
	@%p19 bra 	$L__BB12_72;
	ld.shared.f32 	%f142, [_ZZN3cub18CUB_300001_SM_10006detail6reduce28DeviceReduceSingleTileKernelINS2_10policy_hubIfyN4cuda3std3__44plusIfEEE10Policy1000EPfSC_iS9_ffNS7_10__identityEEEvT0_T1_T2_T3_T4_T6_E12temp_storage+12];
	add.f32 	%f143, %f418, %f142;
	ld.shared.f32 	%f144, [_ZZN3cub18CUB_300001_SM_10006detail6reduce28DeviceReduceSingleTileKernelINS2_10policy_hubIfyN4cuda3std3__44plusIfEEE10Policy1000EPfSC_iS9_ffNS7_10__identityEEEvT0_T1_T2_T3_T4_T6_E12temp_storage+16];
	add.f32 	%f145, %f143, %f144;
	ld.shared.f32 	%f146, [_ZZN3cub18CUB_300001_SM_10006detail6reduce28DeviceReduceSingleTileKernelINS2_10policy_hubIfyN4cuda3std3__44plusIfEEE10Policy1000EPfSC_iS9_ffNS7_10__identityEEEvT0_T1_T2_T3_T4_T6_E12temp_storage+20];
	add.f32 	%f147, %f145, %f146;
	ld.shared.f32 	%f148, [_ZZN3cub18CUB_300001_SM_10006detail6reduce28DeviceReduceSingleTileKernelINS2_10policy_hubIfyN4cuda3std3__44plusIfEEE10Policy1000EPfSC_iS9_ffNS7_10__identityEEEvT0_T1_T2_T3_T4_T6_E12temp_storage+24];
	add.f32 	%f149, %f147, %f148;
	ld.shared.f32 	%f150, [_ZZN3cub18CUB_300001_SM_10006detail6reduce28DeviceReduceSingleTileKernelINS2_10policy_hubIfyN4cuda3std3__44plusIfEEE10Policy1000EPfSC_iS9_ffNS7_10__identityEEEvT0_T1_T2_T3_T4_T6_E12temp_storage+28];
	add.f32 	%f151, %f149, %f150;
	ld.shared.f32 	%f152, [_ZZN3cub18CUB_300001_SM_10006detail6reduce28DeviceReduceSingleTileKernelINS2_10policy_hubIfyN4cuda3std3__44plusIfEEE10Policy1000EPfSC_iS9_ffNS7_10__identityEEEvT0_T1_T2_T3_T4_T6_E12temp_storage+32];
	add.f32 	%f153, %f151, %f152;
	ld.shared.f32 	%f154, [_ZZN3cub18CUB_300001_SM_10006detail6reduce28DeviceReduceSingleTileKernelINS2_10policy_hubIfyN4cuda3std3__44plusIfEEE10Policy1000EPfSC_iS9_ffNS7_10__identityEEEvT0_T1_T2_T3_T4_T6_E12temp_storage+36];
	add.f32 	%f418, %f153, %f154;
$L__BB12_72:
	mov.u32 	%r379, %tid.x;
	setp.ne.s32 	%p95, %r379, 0;
	@%p95 bra 	$L__BB12_74;
	add.f32 	%f391, %f58, %f418;
	st.global.f32 	[%rd1], %f391;
$L__BB12_74:
	ret;

}


// ===== COMPILED SASS (sm_100) =====

	.target	sm_100

	.elftype	@"ET_EXEC"


//--------------------- .note.nv.tkinfo           --------------------------
	.section	.note.nv.tkinfo,"",@"SHT_NOTE"
	.sectionflags	@"SHF_NOTE_NV_TKINFO"
	.tkinfo
        /*0018*/ 	.word	0x00000002
        /*0030*/ 	.string	""
        /*0030*/ 	.string	"ptxas"
        /*0030*/ 	.string	"Cuda compilation tools, release 13.0, V13.0.88"
        /*0030*/ 	.string	"Build cuda_13.0.r13.0/compiler.36424714_0"
        /*0030*/ 	.string	"-arch sm_100 -m 64 "



//--------------------- .note.nv.cuinfo           --------------------------
	.section	.note.nv.cuinfo,"",@"SHT_NOTE"
	.sectionflags	@"SHF_NOTE_NV_CUINFO"
        /*0018*/ 	.short	0x0002
        /*001a*/ 	.short	0x0064
        /*001c*/ 	.short	0x0082
	.zero		2


//--------------------- .nv.info                  --------------------------
	.section	.nv.info,"",@"SHT_CUDA_INFO"
	.align	4


	//----- nvinfo : EIATTR_REGCOUNT
	.align		4
        /*0000*/ 	.byte	0x04, 0x2f
        /*0002*/ 	.short	(.L_44 - .L_43)
	.align		4
.L_43:
        /*0004*/ 	.word	index@(_ZN3cub18CUB_300001_SM_10006detail11EmptyKernelIvEEvv)
        /*0008*/ 	.word	0x00000004


	//----- nvinfo : EIATTR_FRAME_SIZE
	.align		4
.L_44:
        /*000c*/ 	.byte	0x04, 0x11
        /*000e*/ 	.short	(.L_46 - .L_45)
	.align		4
.L_45:
        /*0010*/ 	.word	index@(_ZN3cub18CUB_300001_SM_10006detail11EmptyKernelIvEEvv)
        /*0014*/ 	.word	0x00000000


	//----- nvinfo : EIATTR_REGCOUNT
	.align		4
.L_46:
        /*0018*/ 	.byte	0x04, 0x2f
        /*001a*/ 	.short	(.L_48 - .L_47)
	.align		4
.L_47:
        /*001c*/ 	.word	index@(_ZN3cub18CUB_300001_SM_10006detail6reduce28DeviceReduceSingleTileKernelINS2_10policy_hubIdjN4cuda3std3__44plusIdEEE10Policy1000EN6thrust24THRUST_300001_SM_1000_NS10device_ptrIdEEPdjS9_ddNS7_10__identityEEEvT0_T1_T2_T3_T4_T6_)
        /*0020*/ 	.word	0x0000002d


	//----- nvinfo : EIATTR_FRAME_SIZE
	.align		4
.L_48:
        /*0024*/ 	.byte	0x04, 0x11
        /*0026*/ 	.short	(.L_50 - .L_49)
	.align		4
.L_49:
        /*0028*/ 	.word	index@(_ZN3cub18CUB_300001_SM_10006detail6reduce28DeviceReduceSingleTileKernelINS2_10policy_hubIdjN4cuda3std3__44plusIdEEE10Policy1000EN6thrust24THRUST_300001_SM_1000_NS10device_ptrIdEEPdjS9_ddNS7_10__identityEEEvT0_T1_T2_T3_T4_T6_)
        /*002c*/ 	.word	0x00000000


	//----- nvinfo : EIATTR_REGCOUNT
	.align		4
.L_50:
        /*0030*/ 	.byte	0x04, 0x2f
        /*0032*/ 	.short	(.L_52 - .L_51)
	.align		4
.L_51:
        /*0034*/ 	.word	index@(_ZN3cub18CUB_300001_SM_10006detail6reduce18DeviceReduceKernelINS2_10policy_hubIdjN4cuda3std3__44plusIdEEE10Policy1000EN6thrust24THRUST_300001_SM_1000_NS10device_ptrIdEEjS9_dNS7_10__identityEEEvT0_PT3_T1_NS0_13GridEvenShareISK_EET2_T4_)
        /*0038*/ 	.word	0x00000020


	//----- nvinfo : EIATTR_FRAME_SIZE
	.align		4
.L_52:
        /*003c*/ 	.byte	0x04, 0x11
        /*003e*/ 	.short	(.L_54 - .L_53)
	.align		4
.L_53:
        /*0040*/ 	.word	index@(_ZN3cub18CUB_300001_SM_10006detail6reduce18DeviceReduceKernelINS2_10policy_hubIdjN4cuda3std3__44plusIdEEE10Policy1000EN6thrust24THRUST_300001_SM_1000_NS10device_ptrIdEEjS9_dNS7_10__identityEEEvT0_PT3_T1_NS0_13GridEvenShareISK_EET2_T4_)
        /*0044*/ 	.word	0x00000000


	//----- nvinfo : EIATTR_REGCOUNT
	.align		4
.L_54:
        /*0048*/ 	.byte	0x04, 0x2f
        /*004a*/ 	.short	(.L_56 - .L_55)
	.align		4
.L_55:
        /*004c*/ 	.word	index@(_ZN3cub18CUB_300001_SM_10006detail6reduce28DeviceReduceSingleTileKernelINS2_10policy_hubIdjN4cuda3std3__44plusIdEEE10Policy1000EPdSC_iS9_ddNS7_10__identityEEEvT0_T1_T2_T3_T4_T6_)
        /*0050*/ 	.word	0x00000030


	//----- nvinfo : EIATTR_FRAME_SIZE
	.align		4
.L_56:
        /*0054*/ 	.byte	0x04, 0x11
        /*0056*/ 	.short	(.L_58 - .L_57)
	.align		4
.L_57:
        /*0058*/ 	.word	index@(_ZN3cub18CUB_300001_SM_10006detail6reduce28DeviceReduceSingleTileKernelINS2_10policy_hubIdjN4cuda3std3__44plusIdEEE10Policy1000EPdSC_iS9_ddNS7_10__identityEEEvT0_T1_T2_T3_T4_T6_)
        /*005c*/ 	.word	0x00000000


	//----- nvinfo : EIATTR_REGCOUNT
	.align		4
.L_58:
        /*0060*/ 	.byte	0x04, 0x2f
        /*0062*/ 	.short	(.L_60 - .L_59)
	.align		4
.L_59:
        /*0064*/ 	.word	index@(_ZN3cub18CUB_300001_SM_10006detail6reduce28DeviceReduceSingleTileKernelINS2_10policy_hubIdyN4cuda3std3__44plusIdEEE10Policy1000EN6thrust24THRUST_300001_SM_1000_NS10device_ptrIdEEPdyS9_ddNS7_10__identityEEEvT0_T1_T2_T3_T4_T6_)
        /*0068*/ 	.word	0x0000002e


	//----- nvinfo : EIATTR_FRAME_SIZE
	.align		4
.L_60:
        /*006c*/ 	.byte	0x04, 0x11
        /*006e*/ 	.short	(.L_62 - .L_61)
	.align		4
.L_61:
        /*0070*/ 	.word	index@(_ZN3cub18CUB_300001_SM_10006detail6reduce28DeviceReduceSingleTileKernelINS2_10policy_hubIdyN4cuda3std3__44plusIdEEE10Policy1000EN6thrust24THRUST_300001_SM_1000_NS10device_ptrIdEEPdyS9_ddNS7_10__identityEEEvT0_T1_T2_T3_T4_T6_)
        /*0074*/ 	.word	0x00000000


	//----- nvinfo : EIATTR_REGCOUNT
	.align		4
.L_62:
        /*0078*/ 	.byte	0x04, 0x2f
        /*007a*/ 	.short	(.L_64 - .L_63)
	.align		4
.L_63:
        /*007c*/ 	.word	index@(_ZN3cub18CUB_300001_SM_10006detail6reduce18DeviceReduceKernelINS2_10policy_hubIdyN4cuda3std3__44plusIdEEE10Policy1000EN6thrust24THRUST_300001_SM_1000_NS10device_ptrIdEEyS9_dNS7_10__identityEEEvT0_PT3_T1_NS0_13GridEvenShareISK_EET2_T4_)
        /*0080*/ 	.word	0x0000001d


	//----- nvinfo : EIATTR_FRAME_SIZE
	.align		4
.L_64:
        /*0084*/ 	.byte	0x04, 0x11
        /*0086*/ 	.short	(.L_66 - .L_65)
	.align		4
.L_65:
        /*0088*/ 	.word	index@(_ZN3cub18CUB_300001_SM_10006detail6reduce18DeviceReduceKernelINS2_10policy_hubIdyN4cuda3std3__44plusIdEEE10Policy1000EN6thrust24THRUST_300001_SM_1000_NS10device_ptrIdEEyS9_dNS7_10__identityEEEvT0_PT3_T1_NS0_13GridEvenShareISK_EET2_T4_)
        /*008c*/ 	.word	0x00000000


	//----- nvinfo : EIATTR_REGCOUNT
	.align		4
.L_66:
        /*0090*/ 	.byte	0x04, 0x2f
        /*0092*/ 	.short	(.L_68 - .L_67)
	.align		4
.L_67:
        /*0094*/ 	.word	index@(_ZN3cub18CUB_300001_SM_10006detail6reduce28DeviceReduceSingleTileKernelINS2_10policy_hubIdyN4cuda3std3__44plusIdEEE10Policy1000EPdSC_iS9_ddNS7_10__identityEEEvT0_T1_T2_T3_T4_T6_)
        /*0098*/ 	.word	0x00000030


	//----- nvinfo : EIATTR_FRAME_SIZE
	.align		4
.L_68:
        /*009c*/ 	.byte	0x04, 0x11
        /*009e*/ 	.short	(.L_70 - .L_69)
	.align		4
.L_69:
        /*00a0*/ 	.word	index@(_ZN3cub18CUB_300001_SM_10006detail6reduce28DeviceReduceSingleTileKernelINS2_10policy_hubIdyN4cuda3std3__44plusIdEEE10Policy1000EPdSC_iS9_ddNS7_10__identityEEEvT0_T1_T2_T3_T4_T6_)
        /*00a4*/ 	.word	0x00000000


	//----- nvinfo : EIATTR_REGCOUNT
	.align		4
.L_70:
        /*00a8*/ 	.byte	0x04, 0x2f
        /*00aa*/ 	.short	(.L_72 - .L_71)
	.align		4
.L_71:
        /*00ac*/ 	.word	index@(_ZN3cub18CUB_300001_SM_10006detail6reduce28DeviceReduceSingleTileKernelINS2_10policy_hubIfjN4cuda3std3__44plusIfEEE10Policy1000EN6thrust24THRUST_300001_SM_1000_NS6detail15normal_iteratorINSD_10device_ptrIfEEEEPfjS9_ff6squareIfEEEvT0_T1_T2_T3_T4_T6_)
        /*00b0*/ 	.word	0x00000020


	//----- nvinfo : EIATTR_FRAME_SIZE
	.align		4
.L_72:
        /*00b4*/ 	.byte	0x04, 0x11
        /*00b6*/ 	.short	(.L_74 - .L_73)
	.align		4
.L_73:
        /*00b8*/ 	.word	index@(_ZN3cub18CUB_300001_SM_10006detail6reduce28DeviceReduceSingleTileKernelINS2_10policy_hubIfjN4cuda3std3__44plusIfEEE10Policy1000EN6thrust24THRUST_300001_SM_1000_NS6detail15normal_iteratorINSD_10device_ptrIfEEEEPfjS9_ff6squareIfEEEvT0_T1_T2_T3_T4_T6_)
        /*00bc*/ 	.word	0x00000000


	//----- nvinfo : EIATTR_REGCOUNT
	.align		4
.L_74:
        /*00c0*/ 	.byte	0x04, 0x2f
        /*00c2*/ 	.short	(.L_76 - .L_75)
	.align		4
.L_75:
        /*00c4*/ 	.word	index@(_ZN3cub18CUB_300001_SM_10006detail6reduce18DeviceReduceKernelINS2_10policy_hubIfjN4cuda3std3__44plusIfEEE10Policy1000EN6thrust24THRUST_300001_SM_1000_NS6detail15normal_iteratorINSD_10device_ptrIfEEEEjS9_f6squareIfEEEvT0_PT3_T1_NS0_13GridEvenShareISO_EET2_T4_)
        /*00c8*/ 	.word	0x00000020


	//----- nvinfo : EIATTR_FRAME_SIZE
	.align		4
.L_76:
        /*00cc*/ 	.byte	0x04, 0x11
        /*00ce*/ 	.short	(.L_78 - .L_77)
	.align		4
.L_77:
        /*00d0*/ 	.word	index@(_ZN3cub18CUB_300001_SM_10006detail6reduce18DeviceReduceKernelINS2_10policy_hubIfjN4cuda3std3__44plusIfEEE10Policy1000EN6thrust24THRUST_300001_SM_1000_NS6detail15normal_iteratorINSD_10device_ptrIfEEEEjS9_f6squareIfEEEvT0_PT3_T1_NS0_13GridEvenShareISO_EET2_T4_)
        /*00d4*/ 	.word	0x00000000


	//----- nvinfo : EIATTR_REGCOUNT
	.align		4
.L_78:
        /*00d8*/ 	.byte	0x04, 0x2f
        /*00da*/ 	.short	(.L_80 - .L_79)
	.align		4
.L_79:
        /*00dc*/ 	.word	index@(_ZN3cub18CUB_300001_SM_10006detail6reduce28DeviceReduceSingleTileKernelINS2_10policy_hubIfjN4cuda3std3__44plusIfEEE10Policy1000EPfSC_iS9_ffNS7_10__identityEEEvT0_T1_T2_T3_T4_T6_)
        /*00e0*/ 	.word	0x0000001e


	//----- nvinfo : EIATTR_FRAME_SIZE
	.align		4
.L_80:
        /*00e4*/ 	.byte	0x04, 0x11
        /*00e6*/ 	.short	(.L_82 - .L_81)
	.align		4
.L_81:
        /*00e8*/ 	.word	index@(_ZN3cub18CUB_300001_SM_10006detail6reduce28DeviceReduceSingleTileKernelINS2_10policy_hubIfjN4cuda3std3__44plusIfEEE10Policy1000EPfSC_iS9_ffNS7_10__identityEEEvT0_T1_T2_T3_T4_T6_)
        /*00ec*/ 	.word	0x00000000


	//----- nvinfo : EIATTR_REGCOUNT
	.align		4
.L_82:
        /*00f0*/ 	.byte	0x04, 0x2f
        /*00f2*/ 	.short	(.L_84 - .L_83)
	.align		4
.L_83:
        /*00f4*/ 	.word	index@(_ZN3cub18CUB_300001_SM_10006detail6reduce28DeviceReduceSingleTileKernelINS2_10policy_hubIfyN4cuda3std3__44plusIfEEE10Policy1000EN6thrust24THRUST_300001_SM_1000_NS6detail15normal_iteratorINSD_10device_ptrIfEEEEPfyS9_ff6squareIfEEEvT0_T1_T2_T3_T4_T6_)
        /*00f8*/ 	.word	0x00000020


	//----- nvinfo : EIATTR_FRAME_SIZE
	.align		4
.L_84:
        /*00fc*/ 	.byte	0x04, 0x11
        /*00fe*/ 	.short	(.L_86 - .L_85)
	.align		4
.L_85:
        /*0100*/ 	.word	index@(_ZN3cub18CUB_300001_SM_10006detail6reduce28DeviceReduceSingleTileKernelINS2_10policy_hubIfyN4cuda3std3__44plusIfEEE10Policy1000EN6thrust24THRUST_300001_SM_1000_NS6detail15normal_iteratorINSD_10device_ptrIfEEEEPfyS9_ff6squareIfEEEvT0_T1_T2_T3_T4_T6_)
        /*0104*/ 	.word	0x00000000


	//----- nvinfo : EIATTR_REGCOUNT
	.align		4
.L_86:
        /*0108*/ 	.byte	0x04, 0x2f
        /*010a*/ 	.short	(.L_88 - .L_87)
	.align		4
.L_87:
        /*010c*/ 	.word	index@(_ZN3cub18CUB_300001_SM_10006detail6reduce18DeviceReduceKernelINS2_10policy_hubIfyN4cuda3std3__44plusIfEEE10Policy1000EN6thrust24THRUST_300001_SM_1000_NS6detail15normal_iteratorINSD_10device_ptrIfEEEEyS9_f6squareIfEEEvT0_PT3_T1_NS0_13GridEvenShareISO_EET2_T4_)
        /*0110*/ 	.word	0x0000001f


	//----- nvinfo : EIATTR_FRAME_SIZE
	.align		4
.L_88:
        /*0114*/ 	.byte	0x04, 0x11
        /*0116*/ 	.short	(.L_90 - .L_89)
	.align		4
.L_89:
        /*0118*/ 	.word	index@(_ZN3cub18CUB_300001_SM_10006detail6reduce18DeviceReduceKernelINS2_10policy_hubIfyN4cuda3std3__44plusIfEEE10Policy1000EN6thrust24THRUST_300001_SM_1000_NS6detail15normal_iteratorINSD_10device_ptrIfEEEEyS9_f6squareIfEEEvT0_PT3_T1_NS0_13GridEvenShareISO_EET2_T4_)
        /*011c*/ 	.word	0x00000000


	//----- nvinfo : EIATTR_REGCOUNT
	.align		4
.L_90:
        /*0120*/ 	.byte	0x04, 0x2f
        /*0122*/ 	.short	(.L_92 - .L_91)
	.align		4
.L_91:
        /*0124*/ 	.word	index@(_ZN3cub18CUB_300001_SM_10006detail6reduce28DeviceReduceSingleTileKernelINS2_10policy_hubIfyN4cuda3std3__44plusIfEEE10Policy1000EPfSC_iS9_ffNS7_10__identityEEEvT0_T1_T2_T3_T4_T6_)
        /*0128*/ 	.word	0x0000001e


	//----- nvinfo : EIATTR_FRAME_SIZE
	.align		4
.L_92:
        /*012c*/ 	.byte	0x04, 0x11
        /*012e*/ 	.short	(.L_94 - .L_93)
	.align		4
.L_93:
        /*0130*/ 	.word	index@(_ZN3cub18CUB_300001_SM_10006detail6reduce28DeviceReduceSingleTileKernelINS2_10policy_hubIfyN4cuda3std3__44plusIfEEE10Policy1000EPfSC_iS9_ffNS7_10__identityEEEvT0_T1_T2_T3_T4_T6_)
        /*0134*/ 	.word	0x00000000


	//----- nvinfo : EIATTR_MIN_STACK_SIZE
	.align		4
.L_94:
        /*0138*/ 	.byte	0x04, 0x12
        /*013a*/ 	.short	(.L_96 - .L_95)
	.align		4
.L_95:
        /*013c*/ 	.word	index@(_ZN3cub18CUB_300001_SM_10006detail6reduce28DeviceReduceSingleTileKernelINS2_10policy_hubIfyN4cuda3std3__44plusIfEEE10Policy1000EPfSC_iS9_ffNS7_10__identityEEEvT0_T1_T2_T3_T4_T6_)
        /*0140*/ 	.word	0x00000000


	//----- nvinfo : EIATTR_MIN_STACK_SIZE
	.align		4
.L_96:
        /*0144*/ 	.byte	0x04, 0x12
        /*0146*/ 	.short	(.L_98 - .L_97)
	.align		4
.L_97:
        /*0148*/ 	.word	index@(_ZN3cub18CUB_300001_SM_10006detail6reduce18DeviceReduceKernelINS2_10policy_hubIfyN4cuda3std3__44plusIfEEE10Policy1000EN6thrust24THRUST_300001_SM_1000_NS6detail15normal_iteratorINSD_10device_ptrIfEEEEyS9_f6squareIfEEEvT0_PT3_T1_NS0_13GridEvenShareISO_EET2_T4_)
        /*014c*/ 	.word	0x00000000


	//----- nvinfo : EIATTR_MIN_STACK_SIZE
	.align		4
.L_98:
        /*0150*/ 	.byte	0x04, 0x12
        /*0152*/ 	.short	(.L_100 - .L_99)
	.align		4
.L_99:
        /*0154*/ 	.word	index@(_ZN3cub18CUB_300001_SM_10006detail6reduce28DeviceReduceSingleTileKernelINS2_10policy_hubIfyN4cuda3std3__44plusIfEEE10Policy1000EN6thrust24THRUST_300001_SM_1000_NS6detail15normal_iteratorINSD_10device_ptrIfEEEEPfyS9_ff6squareIfEEEvT0_T1_T2_T3_T4_T6_)
        /*0158*/ 	.word	0x00000000


	//----- nvinfo : EIATTR_MIN_STACK_SIZE
	.align		4
.L_100:
        /*015c*/ 	.byte	0x04, 0x12
        /*015e*/ 	.short	(.L_102 - .L_101)
	.align		4
.L_101:
        /*0160*/ 	.word	index@(_ZN3cub18CUB_300001_SM_10006detail6reduce28DeviceReduceSingleTileKernelINS2_10policy_hubIfjN4cuda3std3__44plusIfEEE10Policy1000EPfSC_iS9_ffNS7_10__identityEEEvT0_T1_T2_T3_T4_T6_)
        /*0164*/ 	.word	0x00000000


	//----- nvinfo : EIATTR_MIN_STACK_SIZE
	.align		4
.L_102:
        /*0168*/ 	.byte	0x04, 0x12
        /*016a*/ 	.short	(.L_104 - .L_103)
	.align		4
.L_103:
        /*016c*/ 	.word	index@(_ZN3cub18CUB_300001_SM_10006detail6reduce18DeviceReduceKernelINS2_10policy_hubIfjN4cuda3std3__44plusIfEEE10Policy1000EN6thrust24THRUST_300001_SM_1000_NS6detail15normal_iteratorINSD_10device_ptrIfEEEEjS9_f6squareIfEEEvT0_PT3_T1_NS0_13GridEvenShareISO_EET2_T4_)
        /*0170*/ 	.word	0x00000000


	//----- nvinfo : EIATTR_MIN_STACK_SIZE
	.align		4
.L_104:
        /*0174*/ 	.byte	0x04, 0x12
        /*0176*/ 	.short	(.L_106 - .L_105)
	.align		4
.L_105:
        /*0178*/ 	.word	index@(_ZN3cub18CUB_300001_SM_10006detail6reduce28DeviceReduceSingleTileKernelINS2_10policy_hubIfjN4cuda3std3__44plusIfEEE10Policy1000EN6thrust24THRUST_300001_SM_1000_NS6detail15normal_iteratorINSD_10device_ptrIfEEEEPfjS9_ff6squareIfEEEvT0_T1_T2_T3_T4_T6_)
        /*017c*/ 	.word	0x00000000


	//----- nvinfo : EIATTR_MIN_STACK_SIZE
	.align		4
.L_106:
        /*0180*/ 	.byte	0x04, 0x12
        /*0182*/ 	.short	(.L_108 - .L_107)
	.align		4
.L_107:
        /*0184*/ 	.word	index@(_ZN3cub18CUB_300001_SM_10006detail6reduce28DeviceReduceSingleTileKernelINS2_10policy_hubIdyN4cuda3std3__44plusIdEEE10Policy1000EPdSC_iS9_ddNS7_10__identityEEEvT0_T1_T2_T3_T4_T6_)
        /*0188*/ 	.word	0x00000000


	//----- nvinfo : EIATTR_MIN_STACK_SIZE
	.align		4
.L_108:
        /*018c*/ 	.byte	0x04, 0x12
        /*018e*/ 	.short	(.L_110 - .L_109)
	.align		4
.L_109:
        /*0190*/ 	.word	index@(_ZN3cub18CUB_300001_SM_10006detail6reduce18DeviceReduceKernelINS2_10policy_hubIdyN4cuda3std3__44plusIdEEE10Policy1000EN6thrust24THRUST_300001_SM_1000_NS10device_ptrIdEEyS9_dNS7_10__identityEEEvT0_PT3_T1_NS0_13GridEvenShareISK_EET2_T4_)
        /*0194*/ 	.word	0x00000000


	//----- nvinfo : EIATTR_MIN_STACK_SIZE
	.align		4
.L_110:
        /*0198*/ 	.byte	0x04, 0x12
        /*019a*/ 	.short	(.L_112 - .L_111)
	.align		4
.L_111:
        /*019c*/ 	.word	index@(_ZN3cub18CUB_300001_SM_10006detail6reduce28DeviceReduceSingleTileKernelINS2_10policy_hubIdyN4cuda3std3__44plusIdEEE10Policy1000EN6thrust24THRUST_300001_SM_1000_NS10device_ptrIdEEPdyS9_ddNS7_10__identityEEEvT0_T1_T2_T3_T4_T6_)
        /*01a0*/ 	.word	0x00000000


	//----- nvinfo : EIATTR_MIN_STACK_SIZE
	.align		4
.L_112:
        /*01a4*/ 	.byte	0x04, 0x12
        /*01a6*/ 	.short	(.L_114 - .L_113)
	.align		4
.L_113:
        /*01a8*/ 	.word	index@(_ZN3cub18CUB_300001_SM_10006detail6reduce28DeviceReduceSingleTileKernelINS2_10policy_hubIdjN4cuda3std3__44plusIdEEE10Policy1000EPdSC_iS9_ddNS7_10__identityEEEvT0_T1_T2_T3_T4_T6_)
        /*01ac*/ 	.word	0x00000000


	//----- nvinfo : EIATTR_MIN_STACK_SIZE
	.align		4
.L_114:
        /*01b0*/ 	.byte	0x04, 0x12
        /*01b2*/ 	.short	(.L_116 - .L_115)
	.align		4
.L_115:
        /*01b4*/ 	.word	index@(_ZN3cub18CUB_300001_SM_10006detail6reduce18DeviceReduceKernelINS2_10policy_hubIdjN4cuda3std3__44plusIdEEE10Policy1000EN6thrust24THRUST_300001_SM_1000_NS10device_ptrIdEEjS9_dNS7_10__identityEEEvT0_PT3_T1_NS0_13GridEvenShareISK_EET2_T4_)
        /*01b8*/ 	.word	0x00000000


	//----- nvinfo : EIATTR_MIN_STACK_SIZE
	.align		4
.L_116:
        /*01bc*/ 	.byte	0x04, 0x12
        /*01be*/ 	.short	(.L_118 - .L_117)
	.align		4
.L_117:
        /*01c0*/ 	.word	index@(_ZN3cub18CUB_300001_SM_10006detail6reduce28DeviceReduceSingleTileKernelINS2_10policy_hubIdjN4cuda3std3__44plusIdEEE10Policy1000EN6thrust24THRUST_300001_SM_1000_NS10device_ptrIdEEPdjS9_ddNS7_10__identityEEEvT0_T1_T2_T3_T4_T6_)
        /*01c4*/ 	.word	0x00000000


	//----- nvinfo : EIATTR_MIN_STACK_SIZE
	.align		4
.L_118:
        /*01c8*/ 	.byte	0x04, 0x12
        /*01ca*/ 	.short	(.L_120 - .L_119)
	.align		4
.L_119:
        /*01cc*/ 	.word	index@(_ZN3cub18CUB_300001_SM_10006detail11EmptyKernelIvEEvv)
        /*01d0*/ 	.word	0x00000000
.L_120:


//--------------------- .nv.compat                --------------------------
	.section	.nv.compat,"",@"SHT_CUDA_COMPAT_INFO"
	.align	4
        /*0000*/ 	.byte	0x02, 0x09, 0x00, 0x00, 0x02, 0x02, 0x01, 0x00, 0x02, 0x05, 0x05, 0x00, 0x03, 0x07, 0x01, 0x01
        /*0010*/ 	.byte	0x02, 0x03, 0x00, 0x00, 0x02, 0x06, 0x01, 0x00, 0x04, 0x0b, 0x08, 0x00, 0x01, 0x00, 0x00, 0x00
        /*0020*/ 	.byte	0x00, 0x00, 0x00, 0x00


//--------------------- .nv.info._ZN3cub18CUB_300001_SM_10006detail6reduce28DeviceReduceSingleTileKernelINS2_10policy_hubIfyN4cuda3std3__44plusIfEEE10Policy1000EPfSC_iS9_ffNS7_10__identityEEEvT0_T1_T2_T3_T4_T6_ --------------------------
	.section	.nv.info._ZN3cub18CUB_300001_SM_10006detail6reduce28DeviceReduceSingleTileKernelINS2_10policy_hubIfyN4cuda3std3__44plusIfEEE10Policy1000EPfSC_iS9_ffNS7_10__identityEEEvT0_T1_T2_T3_T4_T6_,"",@"SHT_CUDA_INFO"
	.sectionflags	@""
	.align	4


	//----- nvinfo : EIATTR_CUDA_API_VERSION
	.align		4
        /*0000*/ 	.byte	0x04, 0x37
        /*0002*/ 	.short	(.L_122 - .L_121)
.L_121:
        /*0004*/ 	.word	0x00000082


	//----- nvinfo : EIATTR_KPARAM_INFO
	.align		4
.L_122:
        /*0008*/ 	.byte	0x04, 0x17
        /*000a*/ 	.short	(.L_124 - .L_123)
.L_123:
        /*000c*/ 	.word	0x00000000
        /*0010*/ 	.short	0x0005
        /*0012*/ 	.short	0x001c
        /*0014*/ 	.byte	0x00, 0xf0, 0x05, 0x00


	//----- nvinfo : EIATTR_KPARAM_INFO
	.align		4
.L_124:
        /*0018*/ 	.byte	0x04, 0x17
        /*001a*/ 	.short	(.L_126 - .L_125)
.L_125:
        /*001c*/ 	.word	0x00000000
        /*0020*/ 	.short	0x0004
        /*0022*/ 	.short	0x0018
        /*0024*/ 	.byte	0x00, 0xf0, 0x11, 0x00


	//----- nvinfo : EIATTR_KPARAM_INFO
	.align		4
.L_126:
        /*0028*/ 	.byte	0x04, 0x17
        /*002a*/ 	.short	(.L_128 - .L_127)
.L_127:
        /*002c*/ 	.word	0x00000000
        /*0030*/ 	.short	0x0003
        /*0032*/ 	.short	0x0014
        /*0034*/ 	.byte	0x00, 0xf0, 0x05, 0x00


	//----- nvinfo : EIATTR_KPARAM_INFO
	.align		4
.L_128:
        /*0038*/ 	.byte	0x04, 0x17
        /*003a*/ 	.short	(.L_130 - .L_129)
.L_129:
        /*003c*/ 	.word	0x00000000
        /*0040*/ 	.short	0x0002
        /*0042*/ 	.short	0x0010
        /*0044*/ 	.byte	0x00, 0xf0, 0x11, 0x00


	//----- nvinfo : EIATTR_KPARAM_INFO
	.align		4
.L_130:
        /*0048*/ 	.byte	0x04, 0x17
        /*004a*/ 	.short	(.L_132 - .L_131)
.L_131:
        /*004c*/ 	.word	0x00000000
        /*0050*/ 	.short	0x0001
        /*0052*/ 	.short	0x0008
        /*0054*/ 	.byte	0x00, 0xf5, 0x21, 0x00


	//----- nvinfo : EIATTR_KPARAM_INFO
	.align		4
.L_132:
        /*0058*/ 	.byte	0x04, 0x17
        /*005a*/ 	.short	(.L_134 - .L_133)
.L_133:
        /*005c*/ 	.word	0x00000000
        /*0060*/ 	.short	0x0000
        /*0062*/ 	.short	0x0000
        /*0064*/ 	.byte	0x00, 0xf5, 0x21, 0x00


	//----- nvinfo : EIATTR_SPARSE_MMA_MASK
	.align		4
.L_134:
        /*0068*/ 	.byte	0x03, 0x50
        /*006a*/ 	.short	0x0000


	//----- nvinfo : EIATTR_MAXREG_COUNT
	.align		4
        /*006c*/ 	.byte	0x03, 0x1b
        /*006e*/ 	.short	0x00ff


	//----- nvinfo : EIATTR_NUM_BARRIERS
	.align		4
        /*0070*/ 	.byte	0x02, 0x4c
        /*0072*/ 	.byte	0x01
	.zero		1


	//----- nvinfo : EIATTR_MERCURY_ISA_VERSION
	.align		4
        /*0074*/ 	.byte	0x03, 0x5f
        /*0076*/ 	.short	0x0101


	//----- nvinfo : EIATTR_COOP_GROUP_MASK_REGIDS
	.align		4
        /*0078*/ 	.byte	0x04, 0x29
        /*007a*/ 	.short	(.L_136 - .L_135)


	//   ....[0]....
.L_135:
        /*007c*/ 	.word	0xffffffff


	//   ....[1]....
        /*0080*/ 	.word	0xffffffff


	//   ....[2]....
        /*0084*/ 	.word	0xffffffff


	//   ....[3]....
        /*0088*/ 	.word	0xffffffff


	//   ....[4]....
        /*008c*/ 	.word	0xffffffff


	//   ....[5]....
        /*0090*/ 	.word	0xffffffff


	//   ....[6]....
        /*0094*/ 	.word	0xffffffff


	//   ....[7]....
        /*0098*/ 	.word	0xffffffff


	//   ....[8]....
        /*009c*/ 	.word	0xffffffff


	//   ....[9]....
        /*00a0*/ 	.word	0xffffffff


	//   ....[10]....
        /*00a4*/ 	.word	0xffffffff


	//   ....[11]....
        /*00a8*/ 	.word	0xffffffff


	//   ....[12]....
        /*00ac*/ 	.word	0xffffffff


	//   ....[13]....
        /*00b0*/ 	.word	0xffffffff


	//   ....[14]....
        /*00b4*/ 	.word	0xffffffff


	//   ....[15]....
        /*00b8*/ 	.word	0xffffffff


	//   ....[16]....
        /*00bc*/ 	.word	0xffffffff


	//   ....[17]....
        /*00c0*/ 	.word	0xffffffff


	//   ....[18]....
        /*00c4*/ 	.word	0xffffffff


	//   ....[19]....
        /*00c8*/ 	.word	0xffffffff


	//   ....[20]....
        /*00cc*/ 	.word	0xffffffff


	//   ....[21]....
        /*00d0*/ 	.word	0xffffffff


	//   ....[22]....
        /*00d4*/ 	.word	0xffffffff


	//   ....[23]....
        /*00d8*/ 	.word	0xffffffff


	//   ....[24]....
        /*00dc*/ 	.word	0xffffffff


	//   ....[25]....
        /*00e0*/ 	.word	0xffffffff


	//   ....[26]....
        /*00e4*/ 	.word	0xffffffff


	//   ....[27]....
        /*00e8*/ 	.word	0xffffffff


	//   ....[28]....
        /*00ec*/ 	.word	0xffffffff


	//   ....[29]....
        /*00f0*/ 	.word	0xffffffff


	//----- nvinfo : EIATTR_COOP_GROUP_INSTR_OFFSETS
	.align		4
.L_136:
        /*00f4*/ 	.byte	0x04, 0x28
        /*00f6*/ 	.short	(.L_138 - .L_137)


	//   ....[0]....
.L_137:
        /*00f8*/ 	.word	0x00000980


	//   ....[1]....
        /*00fc*/ 	.word	0x000009e0


	//   ....[2]....
        /*0100*/ 	.word	0x00000a50


	//   ....[3]....
        /*0104*/ 	.word	0x00000aa0


	//   ....[4]....
        /*0108*/ 	.word	0x00000ad0


	//   ....[5]....
        /*010c*/ 	.word	0x00000c90


	//   ....[6]....
        /*0110*/ 	.word	0x00000d20


	//   ....[7]....
        /*0114*/ 	.word	0x00000d60


	//   ....[8]....
        /*0118*/ 	.word	0x00000db0


	//   ....[9]....
        /*011c*/ 	.word	0x00000df0


	//   ....[10]....
        /*0120*/ 	.word	0x00001c00


	//   ....[11]....
        /*0124*/ 	.word	0x00001c80


	//   ....[12]....
        /*0128*/ 	.word	0x00001cd0


	//   ....[13]....
        /*012c*/ 	.word	0x00001d10


	//   ....[14]....
        /*0130*/ 	.word	0x00001d40


	//   ....[15]....
        /*0134*/ 	.word	0x00002700


	//   ....[16]....
        /*0138*/ 	.word	0x00002760


	//   ....[17]....
        /*013c*/ 	.word	0x000027d0


	//   ....[18]....
        /*0140*/ 	.word	0x00002820


	//   ....[19]....
        /*0144*/ 	.word	0x00002850


	//   ....[20]....
        /*0148*/ 	.word	0x00002a10


	//   ....[21]....
        /*014c*/ 	.word	0x00002a90


	//   ....[22]....
        /*0150*/ 	.word	0x00002ad0


	//   ....[23]....
        /*0154*/ 	.word	0x00002b10


	//   ....[24]....
        /*0158*/ 	.word	0x00002b70


	//   ....[25]....
        /*015c*/ 	.word	0x00003b00


	//   ....[26]....
        /*0160*/ 	.word	0x00003b80


	//   ....[27]....
        /*0164*/ 	.word	0x00003bd0


	//   ....[28]....
        /*0168*/ 	.word	0x00003c10


	//   ....[29]....
        /*016c*/ 	.word	0x00003c40


	//----- nvinfo : EIATTR_VRC_CTA_INIT_COUNT
	.align		4
.L_138:
        /*0170*/ 	.byte	0x02, 0x4a
	.zero		1
	.zero		1


	//----- nvinfo : EIATTR_EXIT_INSTR_OFFSETS
	.align		4
        /*0174*/ 	.byte	0x04, 0x1c
        /*0176*/ 	.short	(.L_140 - .L_139)


	//   ....[0]....
.L_139:
        /*0178*/ 	.word	0x00000080


	//   ....[1]....
        /*017c*/ 	.word	0x000000c0


	//   ....[2]....
        /*0180*/ 	.word	0x00003d90


	//   ....[3]....
        /*0184*/ 	.word	0x00003de0


	//----- nvinfo : EIATTR_MAX_THREADS
	.align		4
.L_140:
        /*0188*/ 	.byte	0x04, 0x05
        /*018a*/ 	.short	(.L_142 - .L_141)
.L_141:
        /*018c*/ 	.word	0x00000100
        /*0190*/ 	.word	0x00000001
        /*0194*/ 	.word	0x00000001


	//----- nvinfo : EIATTR_CRS_STACK_SIZE
	.align		4
.L_142:
        /*0198*/ 	.byte	0x04, 0x1e
        /*019a*/ 	.short	(.L_144 - .L_143)
.L_143:
        /*019c*/ 	.word	0x00000000


	//----- nvinfo : EIATTR_CBANK_PARAM_SIZE
	.align		4
.L_144:
        /*01a0*/ 	.byte	0x03, 0x19
        /*01a2*/ 	.short	0x001d


	//----- nvinfo : EIATTR_PARAM_CBANK
	.align		4
        /*01a4*/ 	.byte	0x04, 0x0a
        /*01a6*/ 	.short	(.L_146 - .L_145)
	.align		4
.L_145:
        /*01a8*/ 	.word	index@(.nv.constant0._ZN3cub18CUB_300001_SM_10006detail6reduce28DeviceReduceSingleTileKernelINS2_10policy_hubIfyN4cuda3std3__44plusIfEEE10Policy1000EPfSC_iS9_ffNS7_10__identityEEEvT0_T1_T2_T3_T4_T6_)
        /*01ac*/ 	.short	0x0380
        /*01ae*/ 	.short	0x001d


	//----- nvinfo : EIATTR_SW_WAR
	.align		4
.L_146:
        /*01b0*/ 	.byte	0x04, 0x36
        /*01b2*/ 	.short	(.L_148 - .L_147)
.L_147:
        /*01b4*/ 	.word	0x00000008
.L_148:


//--------------------- .nv.info._ZN3cub18CUB_300001_SM_10006detail6reduce18DeviceReduceKernelINS2_10policy_hubIfyN4cuda3std3__44plusIfEEE10Policy1000EN6thrust24THRUST_300001_SM_1000_NS6detail15normal_iteratorINSD_10device_ptrIfEEEEyS9_f6squareIfEEEvT0_PT3_T1_NS0_13GridEvenShareISO_EET2_T4_ --------------------------
	.section	.nv.info._ZN3cub18CUB_300001_SM_10006detail6reduce18DeviceReduceKernelINS2_10policy_hubIfyN4cuda3std3__44plusIfEEE10Policy1000EN6thrust24THRUST_300001_SM_1000_NS6detail15normal_iteratorINSD_10device_ptrIfEEEEyS9_f6squareIfEEEvT0_PT3_T1_NS0_13GridEvenShareISO_EET2_T4_,"",@"SHT_CUDA_INFO"
	.sectionflags	@""
	.align	4


	//----- nvinfo : EIATTR_CUDA_API_VERSION
	.align		4
        /*0000*/ 	.byte	0x04, 0x37
        /*0002*/ 	.short	(.L_150 - .L_149)
.L_149:
        /*0004*/ 	.word	0x00000082


	//----- nvinfo : EIATTR_KPARAM_INFO
	.align		4
.L_150:
        /*0008*/ 	.byte	0x04, 0x17
        /*000a*/ 	.short	(.L_152 - .L_151)
.L_151:
        /*000c*/ 	.word	0x00000000
        /*0010*/ 	.short	0x0005
        /*0012*/ 	.short	0x0061
        /*0014*/ 	.byte	0x00, 0xf0, 0x05, 0x00


	//----- nvinfo : EIATTR_KPARAM_INFO
	.align		4
.L_152:
        /*0018*/ 	.byte	0x04, 0x17
        /*001a*/ 	.short	(.L_154 - .L_153)
.L_153:
        /*001c*/ 	.word	0x00000000
        /*0020*/ 	.short	0x0004
        /*0022*/ 	.short	0x0060
        /*0024*/ 	.byte	0x00, 0xf0, 0x05, 0x00


	//----- nvinfo : EIATTR_KPARAM_INFO
	.align		4
.L_154:
        /*0028*/ 	.byte	0x04, 0x17
        /*002a*/ 	.short	(.L_156 - .L_155)
.L_155:
        /*002c*/ 	.word	0x00000000
        /*0030*/ 	.short	0x0003
        /*0032*/ 	.short	0x0018
        /*0034*/ 	.byte	0x00, 0xf0, 0x21, 0x01


	//----- nvinfo : EIATTR_KPARAM_INFO
	.align		4
.L_156:
        /*0038*/ 	.byte	0x04, 0x17
        /*003a*/ 	.short	(.L_158 - .L_157)
.L_157:
        /*003c*/ 	.word	0x00000000
        /*0040*/ 	.short	0x0002
        /*0042*/ 	.short	0x0010
        /*0044*/ 	.byte	0x00, 0xf0, 0x21, 0x00


	//----- nvinfo : EIATTR_KPARAM_INFO
	.align		4
.L_158:
        /*0048*/ 	.byte	0x04, 0x17
        /*004a*/ 	.short	(.L_160 - .L_159)
.L_159:
        /*004c*/ 	.word	0x00000000
        /*0050*/ 	.short	0x0001
        /*0052*/ 	.short	0x0008
        /*0054*/ 	.byte	0x00, 0xf5, 0x21, 0x00


	//----- nvinfo : EIATTR_KPARAM_INFO
	.align		4
.L_160:
        /*0058*/ 	.byte	0x04, 0x17
        /*005a*/ 	.short	(.L_162 - .L_161)
.L_161:
        /*005c*/ 	.word	0x00000000
        /*0060*/ 	.short	0x0000
        /*0062*/ 	.short	0x0000
        /*0064*/ 	.byte	0x00, 0xf0, 0x21, 0x00


	//----- nvinfo : EIATTR_SPARSE_MMA_MASK
	.align		4
.L_162:
        /*0068*/ 	.byte	0x03, 0x50
        /*006a*/ 	.short	0x0000


	//----- nvinfo : EIATTR_MAXREG_COUNT
	.align		4
        /*006c*/ 	.byte	0x03, 0x1b
        /*006e*/ 	.short	0x00ff


	//----- nvinfo : EIATTR_NUM_BARRIERS
	.align		4
        /*0070*/ 	.byte	0x02, 0x4c
        /*0072*/ 	.byte	0x01
	.zero		1


	//----- nvinfo : EIATTR_MERCURY_ISA_VERSION
	.align		4
        /*0074*/ 	.byte	0x03, 0x5f
        /*0076*/ 	.short	0x0101


	//----- nvinfo : EIATTR_COOP_GROUP_MASK_REGIDS
	.align		4
        /*0078*/ 	.byte	0x04, 0x29
        /*007a*/ 	.short	(.L_164 - .L_163)


	//   ....[0]....
.L_163:
        /*007c*/ 	.word	0xffffffff


	//   ....[1]....
        /*0080*/ 	.word	0xffffffff


	//   ....[2]....
        /*0084*/ 	.word	0xffffffff


	//   ....[3]....
        /*0088*/ 	.word	0xffffffff


	//   ....[4]....
        /*008c*/ 	.word	0xffffffff


	//   ....[5]....
        /*0090*/ 	.word	0xffffffff


	//   ....[6]....
        /*0094*/ 	.word	0xffffffff


	//   ....[7]....
        /*0098*/ 	.word	0xffffffff


	//   ....[8]....
        /*009c*/ 	.word	0xffffffff


	//   ....[9]....
        /*00a0*/ 	.word	0xffffffff


	//   ....[10]....
        /*00a4*/ 	.word	0xffffffff


	//   ....[11]....
        /*00a8*/ 	.word	0xffffffff


	//   ....[12]....
        /*00ac*/ 	.word	0xffffffff


	//   ....[13]....
        /*00b0*/ 	.word	0xffffffff


	//   ....[14]....
        /*00b4*/ 	.word	0xffffffff


	//----- nvinfo : EIATTR_COOP_GROUP_INSTR_OFFSETS
	.align		4
.L_164:
        /*00b8*/ 	.byte	0x04, 0x28
        /*00ba*/ 	.short	(.L_166 - .L_165)


	//   ....[0]....
.L_165:
        /*00bc*/ 	.word	0x000009c0


	//   ....[1]....
        /*00c0*/ 	.word	0x00000a20


	//   ....[2]....
        /*00c4*/ 	.word	0x00000a90


	//   ....[3]....
        /*00c8*/ 	.word	0x00000ae0


	//   ....[4]....
        /*00cc*/ 	.word	0x00000b10


	//   ....[5]....
        /*00d0*/ 	.word	0x00000cd0


	//   ....[6]....
        /*00d4*/ 	.word	0x00000d60


	//   ....[7]....
        /*00d8*/ 	.word	0x00000da0


	//   ....[8]....
        /*00dc*/ 	.word	0x00000df0


	//   ....[9]....
        /*00e0*/ 	.word	0x00000e30


	//   ....[10]....
        /*00e4*/ 	.word	0x000020e0


	//   ....[11]....
        /*00e8*/ 	.word	0x00002170


	//   ....[12]....
        /*00ec*/ 	.word	0x000021c0


	//   ....[13]....
        /*00f0*/ 	.word	0x00002200


	//   ....[14]....
        /*00f4*/ 	.word	0x00002230


	//----- nvinfo : EIATTR_VRC_CTA_INIT_COUNT
	.align		4
.L_166:
        /*00f8*/ 	.byte	0x02, 0x4a
	.zero		1
	.zero		1


	//----- nvinfo : EIATTR_EXIT_INSTR_OFFSETS
	.align		4
        /*00fc*/ 	.byte	0x04, 0x1c
        /*00fe*/ 	.short	(.L_168 - .L_167)


	//   ....[0]....
.L_167:
        /*0100*/ 	.word	0x00002380


	//   ....[1]....
        /*0104*/ 	.word	0x000023e0


	//----- nvinfo : EIATTR_MAX_THREADS
	.align		4
.L_168:
        /*0108*/ 	.byte	0x04, 0x05
        /*010a*/ 	.short	(.L_170 - .L_169)
.L_169:
        /*010c*/ 	.word	0x00000100
        /*0110*/ 	.word	0x00000001
        /*0114*/ 	.word	0x00000001


	//----- nvinfo : EIATTR_CRS_STACK_SIZE
	.align		4
.L_170:
        /*0118*/ 	.byte	0x04, 0x1e
        /*011a*/ 	.short	(.L_172 - .L_171)
.L_171:
        /*011c*/ 	.word	0x00000000


	//----- nvinfo : EIATTR_CBANK_PARAM_SIZE
	.align		4
.L_172:
        /*0120*/ 	.byte	0x03, 0x19
        /*0122*/ 	.short	0x0062


	//----- nvinfo : EIATTR_PARAM_CBANK
	.align		4
        /*0124*/ 	.byte	0x04, 0x0a
        /*0126*/ 	.short	(.L_174 - .L_173)
	.align		4
.L_173:
        /*0128*/ 	.word	index@(.nv.constant0._ZN3cub18CUB_300001_SM_10006detail6reduce18DeviceReduceKernelINS2_10policy_hubIfyN4cuda3std3__44plusIfEEE10Policy1000EN6thrust24THRUST_300001_SM_1000_NS6detail15normal_iteratorINSD_10device_ptrIfEEEEyS9_f6squareIfEEEvT0_PT3_T1_NS0_13GridEvenShareISO_EET2_T4_)
        /*012c*/ 	.short	0x0380
        /*012e*/ 	.short	0x0062


	//----- nvinfo : EIATTR_SW_WAR
	.align		4
.L_174:
        /*0130*/ 	.byte	0x04, 0x36
        /*0132*/ 	.short	(.L_176 - .L_175)
.L_175:
        /*0134*/ 	.word	0x00000008
.L_176:


//--------------------- .nv.info._ZN3cub18CUB_300001_SM_10006detail6reduce28DeviceReduceSingleTileKernelINS2_10policy_hubIfyN4cuda3std3__44plusIfEEE10Policy1000EN6thrust24THRUST_300001_SM_1000_NS6detail15normal_iteratorINSD_10device_ptrIfEEEEPfyS9_ff6squareIfEEEvT0_T1_T2_T3_T4_T6_ --------------------------
	.section	.nv.info._ZN3cub18CUB_300001_SM_10006detail6reduce28DeviceReduceSingleTileKernelINS2_10policy_hubIfyN4cuda3std3__44plusIfEEE10Policy1000EN6thrust24THRUST_300001_SM_1000_NS6detail15normal_iteratorINSD_10device_ptrIfEEEEPfyS9_ff6squareIfEEEvT0_T1_T2_T3_T4_T6_,"",@"SHT_CUDA_INFO"
	.sectionflags	@""
	.align	4


	//----- nvinfo : EIATTR_CUDA_API_VERSION
	.align		4
        /*0000*/ 	.byte	0x04, 0x37
        /*0002*/ 	.short	(.L_178 - .L_177)
.L_177:
        /*0004*/ 	.word	0x00000082


	//----- nvinfo : EIATTR_KPARAM_INFO
	.align		4
.L_178:
        /*0008*/ 	.byte	0x04, 0x17
        /*000a*/ 	.short	(.L_180 - .L_179)
.L_179:
        /*000c*/ 	.word	0x00000000
        /*0010*/ 	.short	0x0005
        /*0012*/ 	.short	0x0020
        /*0014*/ 	.byte	0x00, 0xf0, 0x05, 0x00


	//----- nvinfo : EIATTR_KPARAM_INFO
	.align		4
.L_180:
        /*0018*/ 	.byte	0x04, 0x17
        /*001a*/ 	.short	(.L_182 - .L_181)
.L_181:
        /*001c*/ 	.word	0x00000000
        /*0020*/ 	.short	0x0004
        /*0022*/ 	.short	0x001c
        /*0024*/ 	.byte	0x00, 0xf0, 0x11, 0x00


	//----- nvinfo : EIATTR_KPARAM_INFO
	.align		4
.L_182:
        /*0028*/ 	.byte	0x04, 0x17
        /*002a*/ 	.short	(.L_184 - .L_183)
.L_183:
        /*002c*/ 	.word	0x00000000
        /*0030*/ 	.short	0x0003
        /*0032*/ 	.short	0x0018
        /*0034*/ 	.byte	0x00, 0xf0, 0x05, 0x00


	//----- nvinfo : EIATTR_KPARAM_INFO
	.align		4
.L_184:
        /*0038*/ 	.byte	0x04, 0x17
        /*003a*/ 	.short	(.L_186 - .L_185)
.L_185:
        /*003c*/ 	.word	0x00000000
        /*0040*/ 	.short	0x0002
        /*0042*/ 	.short	0x0010
        /*0044*/ 	.byte	0x00, 0xf0, 0x21, 0x00


	//----- nvinfo : EIATTR_KPARAM_INFO
	.align		4
.L_186:
        /*0048*/ 	.byte	0x04, 0x17
        /*004a*/ 	.short	(.L_188 - .L_187)
.L_187:
        /*004c*/ 	.word	0x00000000
        /*0050*/ 	.short	0x0001
        /*0052*/ 	.short	0x0008
        /*0054*/ 	.byte	0x00, 0xf5, 0x21, 0x00


	//----- nvinfo : EIATTR_KPARAM_INFO
	.align		4
.L_188:
        /*0058*/ 	.byte	0x04, 0x17
        /*005a*/ 	.short	(.L_190 - .L_189)
.L_189:
        /*005c*/ 	.word	0x00000000
        /*0060*/ 	.short	0x0000
        /*0062*/ 	.short	0x0000
        /*0064*/ 	.byte	0x00, 0xf0, 0x21, 0x00


	//----- nvinfo : EIATTR_SPARSE_MMA_MASK
	.align		4
.L_190:
        /*0068*/ 	.byte	0x03, 0x50
        /*006a*/ 	.short	0x0000


	//----- nvinfo : EIATTR_MAXREG_COUNT
	.align		4
        /*006c*/ 	.byte	0x03, 0x1b
        /*006e*/ 	.short	0x00ff


	//----- nvinfo : EIATTR_NUM_BARRIERS
	.align		4
        /*0070*/ 	.byte	0x02, 0x4c
        /*0072*/ 	.byte	0x01
	.zero		1


	//----- nvinfo : EIATTR_MERCURY_ISA_VERSION
	.align		4
        /*0074*/ 	.byte	0x03, 0x5f
        /*0076*/ 	.short	0x0101


	//----- nvinfo : EIATTR_COOP_GROUP_MASK_REGIDS
	.align		4
        /*0078*/ 	.byte	0x04, 0x29
        /*007a*/ 	.short	(.L_192 - .L_191)


	//   ....[0]....
.L_191:
        /*007c*/ 	.word	0xffffffff


	//   ....[1]....
        /*0080*/ 	.word	0xffffffff


	//   ....[2]....
        /*0084*/ 	.word	0xffffffff


	//   ....[3]....
        /*0088*/ 	.word	0xffffffff


	//   ....[4]....
        /*008c*/ 	.word	0xffffffff


	//   ....[5]....
        /*0090*/ 	.word	0xffffffff


	//   ....[6]....
        /*0094*/ 	.word	0xffffffff


	//   ....[7]....
        /*0098*/ 	.word	0xffffffff


	//   ....[8]....
        /*009c*/ 	.word	0xffffffff


	//   ....[9]....
        /*00a0*/ 	.word	0xffffffff


	//   ....[10]....
        /*00a4*/ 	.word	0xffffffff


	//   ....[11]....
        /*00a8*/ 	.word	0xffffffff


	//   ....[12]....
        /*00ac*/ 	.word	0xffffffff


	//   ....[13]....
        /*00b0*/ 	.word	0xffffffff


	//   ....[14]....
        /*00b4*/ 	.word	0xffffffff


	//----- nvinfo : EIATTR_COOP_GROUP_INSTR_OFFSETS
	.align		4
.L_192:
        /*00b8*/ 	.byte	0x04, 0x28
        /*00ba*/ 	.short	(.L_194 - .L_193)


	//   ....[0]....
.L_193:
        /*00bc*/ 	.word	0x00000940


	//   ....[1]....
        /*00c0*/ 	.word	0x000009a0


	//   ....[2]....
        /*00c4*/ 	.word	0x00000a10


	//   ....[3]....
        /*00c8*/ 	.word	0x00000a60


	//   ....[4]....
        /*00cc*/ 	.word	0x00000a90


	//   ....[5]....
        /*00d0*/ 	.word	0x00000c50


	//   ....[6]....
        /*00d4*/ 	.word	0x00000ce0


	//   ....[7]....
        /*00d8*/ 	.word	0x00000d30


	//   ....[8]....
        /*00dc*/ 	.word	0x00000d70


	//   ....[9]....
        /*00e0*/ 	.word	0x00000db0


	//   ....[10]....
        /*00e4*/ 	.word	0x00001ed0


	//   ....[11]....
        /*00e8*/ 	.word	0x00001f50


	//   ....[12]....
        /*00ec*/ 	.word	0x00001fa0


	//   ....[13]....
        /*00f0*/ 	.word	0x00001fe0


	//   ....[14]....
        /*00f4*/ 	.word	0x00002010


	//----- nvinfo : EIATTR_VRC_CTA_INIT_COUNT
	.align		4
.L_194:
        /*00f8*/ 	.byte	0x02, 0x4a
	.zero		1
	.zero		1


	//----- nvinfo : EIATTR_EXIT_INSTR_OFFSETS
	.align		4
        /*00fc*/ 	.byte	0x04, 0x1c
        /*00fe*/ 	.short	(.L_196 - .L_195)


	//   ....[0]....
.L_195:
        /*0100*/ 	.word	0x000000a0


	//   ....[1]....
        /*0104*/ 	.word	0x000000e0


	//   ....[2]....
        /*0108*/ 	.word	0x00002150


	//   ....[3]....
        /*010c*/ 	.word	0x000021a0


	//----- nvinfo : EIATTR_MAX_THREADS
	.align		4
.L_196:
        /*0110*/ 	.byte	0x04, 0x05
        /*0112*/ 	.short	(.L_198 - .L_197)
.L_197:
        /*0114*/ 	.word	0x00000100
        /*0118*/ 	.word	0x00000001
        /*011c*/ 	.word	0x00000001


	//----- nvinfo : EIATTR_CRS_STACK_SIZE
	.align		4
.L_198:
        /*0120*/ 	.byte	0x04, 0x1e
        /*0122*/ 	.short	(.L_200 - .L_199)
.L_199:
        /*0124*/ 	.word	0x00000000


	//----- nvinfo : EIATTR_CBANK_PARAM_SIZE
	.align		4
.L_200:
        /*0128*/ 	.byte	0x03, 0x19
        /*012a*/ 	.short	0x0021


	//----- nvinfo : EIATTR_PARAM_CBANK
	.align		4
        /*012c*/ 	.byte	0x04, 0x0a
        /*012e*/ 	.short	(.L_202 - .L_201)
	.align		4
.L_201:
        /*0130*/ 	.word	index@(.nv.constant0._ZN3cub18CUB_300001_SM_10006detail6reduce28DeviceReduceSingleTileKernelINS2_10policy_hubIfyN4cuda3std3__44plusIfEEE10Policy1000EN6thrust24THRUST_300001_SM_1000_NS6detail15normal_iteratorINSD_10device_ptrIfEEEEPfyS9_ff6squareIfEEEvT0_T1_T2_T3_T4_T6_)
        /*0134*/ 	.short	0x0380
        /*0136*/ 	.short	0x0021


	//----- nvinfo : EIATTR_SW_WAR
	.align		4
.L_202:
        /*0138*/ 	.byte	0x04, 0x36
        /*013a*/ 	.short	(.L_204 - .L_203)
.L_203:
        /*013c*/ 	.word	0x00000008
.L_204:


//--------------------- .nv.info._ZN3cub18CUB_300001_SM_10006detail6reduce28DeviceReduceSingleTileKernelINS2_10policy_hubIfjN4cuda3std3__44plusIfEEE10Policy1000EPfSC_iS9_ffNS7_10__identityEEEvT0_T1_T2_T3_T4_T6_ --------------------------
	.section	.nv.info._ZN3cub18CUB_300001_SM_10006detail6reduce28DeviceReduceSingleTileKernelINS2_10policy_hubIfjN4cuda3std3__44plusIfEEE10Policy1000EPfSC_iS9_ffNS7_10__identityEEEvT0_T1_T2_T3_T4_T6_,"",@"SHT_CUDA_INFO"
	.sectionflags	@""
	.align	4


	//----- nvinfo : EIATTR_CUDA_API_VERSION
	.align		4
        /*0000*/ 	.byte	0x04, 0x37
        /*0002*/ 	.short	(.L_206 - .L_205)
.L_205:
        /*0004*/ 	.word	0x00000082


	//----- nvinfo : EIATTR_KPARAM_INFO
	.align		4
.L_206:
        /*0008*/ 	.byte	0x04, 0x17
        /*000a*/ 	.short	(.L_208 - .L_207)
.L_207:
        /*000c*/ 	.word	0x00000000
        /*0010*/ 	.short	0x0005
        /*0012*/ 	.short	0x001c
        /*0014*/ 	.byte	0x00, 0xf0, 0x05, 0x00


	//----- nvinfo : EIATTR_KPARAM_INFO
	.align		4
.L_208:
        /*0018*/ 	.byte	0x04, 0x17
        /*001a*/ 	.short	(.L_210 - .L_209)
.L_209:
        /*001c*/ 	.word	0x00000000
        /*0020*/ 	.short	0x0004
        /*0022*/ 	.short	0x0018
        /*0024*/ 	.byte	0x00, 0xf0, 0x11, 0x00


	//----- nvinfo : EIATTR_KPARAM_INFO
	.align		4
.L_210:
        /*0028*/ 	.byte	0x04, 0x17
        /*002a*/ 	.short	(.L_212 - .L_211)
.L_211:
        /*002c*/ 	.word	0x00000000
        /*0030*/ 	.short	0x0003
        /*0032*/ 	.short	0x0014
        /*0034*/ 	.byte	0x00, 0xf0, 0x05, 0x00


	//----- nvinfo : EIATTR_KPARAM_INFO
	.align		4
.L_212:
        /*0038*/ 	.byte	0x04, 0x17
        /*003a*/ 	.short	(.L_214 - .L_213)
.L_213:
        /*003c*/ 	.word	0x00000000
        /*0040*/ 	.short	0x0002
        /*0042*/ 	.short	0x0010
        /*0044*/ 	.byte	0x00, 0xf0, 0x11, 0x00


	//----- nvinfo : EIATTR_KPARAM_INFO
	.align		4
.L_214:
        /*0048*/ 	.byte	0x04, 0x17
        /*004a*/ 	.short	(.L_216 - .L_215)
.L_215:
        /*004c*/ 	.word	0x00000000
        /*0050*/ 	.short	0x0001
        /*0052*/ 	.short	0x0008
        /*0054*/ 	.byte	0x00, 0xf5, 0x21, 0x00


	//----- nvinfo : EIATTR_KPARAM_INFO
	.align		4
.L_216:
        /*0058*/ 	.byte	0x04, 0x17
        /*005a*/ 	.short	(.L_218 - .L_217)
.L_217:
        /*005c*/ 	.word	0x00000000
        /*0060*/ 	.short	0x0000
        /*0062*/ 	.short	0x0000
        /*0064*/ 	.byte	0x00, 0xf5, 0x21, 0x00


	//----- nvinfo : EIATTR_SPARSE_MMA_MASK
	.align		4
.L_218:
        /*0068*/ 	.byte	0x03, 0x50
        /*006a*/ 	.short	0x0000


	//----- nvinfo : EIATTR_MAXREG_COUNT
	.align		4
        /*006c*/ 	.byte	0x03, 0x1b
        /*006e*/ 	.short	0x0080


	//----- nvinfo : EIATTR_NUM_BARRIERS
	.align		4
        /*0070*/ 	.byte	0x02, 0x4c
        /*0072*/ 	.byte	0x01
	.zero		1


	//----- nvinfo : EIATTR_MERCURY_ISA_VERSION
	.align		4
        /*0074*/ 	.byte	0x03, 0x5f
        /*0076*/ 	.short	0x0101


	//----- nvinfo : EIATTR_UNUSED_LOAD_BYTE_OFFSET
	.align		4
        /*0078*/ 	.byte	0x04, 0x44
        /*007a*/ 	.short	(.L_220 - .L_219)


	//   ....[0]....
.L_219:
        /*007c*/ 	.word	0x00000b70
        /*0080*/ 	.word	0x0000fff0


	//   ....[1]....
        /*0084*/ 	.word	0x00000f80
        /*0088*/ 	.word	0x0000fff0


	//   ....[2]....
        /*008c*/ 	.word	0x00002010
        /*0090*/ 	.word	0x0000fff0


	//   ....[3]....
        /*0094*/ 	.word	0x00002bb0
        /*0098*/ 	.word	0x0000fff0


	//   ....[4]....
        /*009c*/ 	.word	0x00002fc0
        /*00a0*/ 	.word	0x0000fff0


	//   ....[5]....
        /*00a4*/ 	.word	0x00004140
        /*00a8*/ 	.word	0x0000fff0


	//----- nvinfo : EIATTR_COOP_GROUP_MASK_REGIDS
	.align		4
.L_220:
        /*00ac*/ 	.byte	0x04, 0x29
        /*00ae*/ 	.short	(.L_222 - .L_221)


	//   ....[0]....
.L_221:
        /*00b0*/ 	.word	0xffffffff


	//   ....[1]....
        /*00b4*/ 	.word	0xffffffff


	//   ....[2]....
        /*00b8*/ 	.word	0xffffffff


	//   ....[3]....
        /*00bc*/ 	.word	0xffffffff


	//   ....[4]....
        /*00c0*/ 	.word	0xffffffff


	//   ....[5]....
        /*00c4*/ 	.word	0xffffffff


	//   ....[6]....
        /*00c8*/ 	.word	0xffffffff


	//   ....[7]....
        /*00cc*/ 	.word	0xffffffff


	//   ....[8]....
        /*00d0*/ 	.word	0xffffffff


	//   ....[9]....
        /*00d4*/ 	.word	0xffffffff


	//   ....[10]....
        /*00d8*/ 	.word	0xffffffff


	//   ....[11]....
        /*00dc*/ 	.word	0xffffffff


	//   ....[12]....
        /*00e0*/ 	.word	0xffffffff


	//   ....[13]....
        /*00e4*/ 	.word	0xffffffff


	//   ....[14]....
        /*00e8*/ 	.word	0xffffffff


	//   ....[15]....
        /*00ec*/ 	.word	0xffffffff


	//   ....[16]....
        /*00f0*/ 	.word	0xffffffff


	//   ....[17]....
        /*00f4*/ 	.word	0xffffffff


	//   ....[18]....
        /*00f8*/ 	.word	0xffffffff


	//   ....[19]....
        /*00fc*/ 	.word	0xffffffff


	//   ....[20]....
        /*0100*/ 	.word	0xffffffff


	//   ....[21]....
        /*0104*/ 	.word	0xffffffff


	//   ....[22]....
        /*0108*/ 	.word	0xffffffff


	//   ....[23]....
        /*010c*/ 	.word	0xffffffff


	//   ....[24]....
        /*0110*/ 	.word	0xffffffff


	//   ....[25]....
        /*0114*/ 	.word	0xffffffff


	//   ....[26]....
        /*0118*/ 	.word	0xffffffff


	//   ....[27]....
        /*011c*/ 	.word	0xffffffff


	//   ....[28]....
        /*0120*/ 	.word	0xffffffff


	//   ....[29]....
        /*0124*/ 	.word	0xffffffff


	//----- nvinfo : EIATTR_COOP_GROUP_INSTR_OFFSETS
	.align		4
.L_222:
        /*0128*/ 	.byte	0x04, 0x28
        /*012a*/ 	.short	(.L_224 - .L_223)


	//   ....[0]....
.L_223:
        /*012c*/ 	.word	0x00000980


	//   ....[1]....
        /*0130*/ 	.word	0x000009e0


	//   ....[2]....
        /*0134*/ 	.word	0x00000a50


	//   ....[3]....
        /*0138*/ 	.word	0x00000aa0


	//   ....[4]....
        /*013c*/ 	.word	0x00000ad0


	//   ....[5]....
        /*0140*/ 	.word	0x00000d20


	//   ....[6]....
        /*0144*/ 	.word	0x00000db0


	//   ....[7]....
        /*0148*/ 	.word	0x00000df0


	//   ....[8]....
        /*014c*/ 	.word	0x00000e40


	//   ....[9]....
        /*0150*/ 	.word	0x00000e80


	//   ....[10]....
        /*0154*/ 	.word	0x00001e30


	//   ....[11]....
        /*0158*/ 	.word	0x00001eb0


	//   ....[12]....
        /*015c*/ 	.word	0x00001f00


	//   ....[13]....
        /*0160*/ 	.word	0x00001f40


	//   ....[14]....
        /*0164*/ 	.word	0x00001f70


	//   ....[15]....
        /*0168*/ 	.word	0x000029c0


	//   ....[16]....
        /*016c*/ 	.word	0x00002a20


	//   ....[17]....
        /*0170*/ 	.word	0x00002a90


	//   ....[18]....
        /*0174*/ 	.word	0x00002ae0


	//   ....[19]....
        /*0178*/ 	.word	0x00002b10


	//   ....[20]....
        /*017c*/ 	.word	0x00002d60


	//   ....[21]....
        /*0180*/ 	.word	0x00002de0


	//   ....[22]....
        /*0184*/ 	.word	0x00002e20


	//   ....[23]....
        /*0188*/ 	.word	0x00002e60


	//   ....[24]....
        /*018c*/ 	.word	0x00002ec0


	//   ....[25]....
        /*0190*/ 	.word	0x00003f60


	//   ....[26]....
        /*0194*/ 	.word	0x00003fe0


	//   ....[27]....
        /*0198*/ 	.word	0x00004030


	//   ....[28]....
        /*019c*/ 	.word	0x00004070


	//   ....[29]....
        /*01a0*/ 	.word	0x000040a0


	//----- nvinfo : EIATTR_VRC_CTA_INIT_COUNT
	.align		4
.L_224:
        /*01a4*/ 	.byte	0x02, 0x4a
	.zero		1
	.zero		1


	//----- nvinfo : EIATTR_EXIT_INSTR_OFFSETS
	.align		4
        /*01a8*/ 	.byte	0x04, 0x1c
        /*01aa*/ 	.short	(.L_226 - .L_225)


	//   ....[0]....
.L_225:
        /*01ac*/ 	.word	0x00000080


	//   ....[1]....
        /*01b0*/ 	.word	0x000000c0


	//   ....[2]....
        /*01b4*/ 	.word	0x00004280


	//   ....[3]....
        /*01b8*/ 	.word	0x000042d0


	//----- nvinfo : EIATTR_MAX_THREADS
	.align		4
.L_226:
        /*01bc*/ 	.byte	0x04, 0x05
        /*01be*/ 	.short	(.L_228 - .L_227)
.L_227:
        /*01c0*/ 	.word	0x00000200
        /*01c4*/ 	.word	0x00000001
        /*01c8*/ 	.word	0x00000001


	//----- nvinfo : EIATTR_CRS_STACK_SIZE
	.align		4
.L_228:
        /*01cc*/ 	.byte	0x04, 0x1e
        /*01ce*/ 	.short	(.L_230 - .L_229)
.L_229:
        /*01d0*/ 	.word	0x00000000


	//----- nvinfo : EIATTR_CBANK_PARAM_SIZE
	.align		4
.L_230:
        /*01d4*/ 	.byte	0x03, 0x19
        /*01d6*/ 	.short	0x001d


	//----- nvinfo : EIATTR_PARAM_CBANK
	.align		4
        /*01d8*/ 	.byte	0x04, 0x0a
        /*01da*/ 	.short	(.L_232 - .L_231)
	.align		4
.L_231:
        /*01dc*/ 	.word	index@(.nv.constant0._ZN3cub18CUB_300001_SM_10006detail6reduce28DeviceReduceSingleTileKernelINS2_10policy_hubIfjN4cuda3std3__44plusIfEEE10Policy1000EPfSC_iS9_ffNS7_10__identityEEEvT0_T1_T2_T3_T4_T6_)
        /*01e0*/ 	.short	0x0380
        /*01e2*/ 	.short	0x001d


	//----- nvinfo : EIATTR_SW_WAR
	.align		4
.L_232:
        /*01e4*/ 	.byte	0x04, 0x36
        /*01e6*/ 	.short	(.L_234 - .L_233)
.L_233:
        /*01e8*/ 	.word	0x00000008
.L_234:


//--------------------- .nv.info._ZN3cub18CUB_300001_SM_10006detail6reduce18DeviceReduceKernelINS2_10policy_hubIfjN4cuda3std3__44plusIfEEE10Policy1000EN6thrust24THRUST_300001_SM_1000_NS6detail15normal_iteratorINSD_10device_ptrIfEEEEjS9_f6squareIfEEEvT0_PT3_T1_NS0_13GridEvenShareISO_EET2_T4_ --------------------------
	.section	.nv.info._ZN3cub18CUB_300001_SM_10006detail6reduce18DeviceReduceKernelINS2_10policy_hubIfjN4cuda3std3__44plusIfEEE10Policy1000EN6thrust24THRUST_300001_SM_1000_NS6detail15normal_iteratorINSD_10device_ptrIfEEEEjS9_f6squareIfEEEvT0_PT3_T1_NS0_13GridEvenShareISO_EET2_T4_,"",@"SHT_CUDA_INFO"
	.sectionflags	@""
	.align	4


	//----- nvinfo : EIATTR_CUDA_API_VERSION
	.align		4
        /*0000*/ 	.byte	0x04, 0x37
        /*0002*/ 	.short	(.L_236 - .L_235)
.L_235:
        /*0004*/ 	.word	0x00000082


	//----- nvinfo : EIATTR_KPARAM_INFO
	.align		4
.L_236:
        /*0008*/ 	.byte	0x04, 0x17
        /*000a*/ 	.short	(.L_238 - .L_237)
.L_237:
        /*000c*/ 	.word	0x00000000
        /*0010*/ 	.short	0x0005
        /*0012*/ 	.short	0x003d
        /*0014*/ 	.byte	0x00, 0xf0, 0x05, 0x00


	//----- nvinfo : EIATTR_KPARAM_INFO
	.align		4
.L_238:
        /*0018*/ 	.byte	0x04, 0x17
        /*001a*/ 	.short	(.L_240 - .L_239)
.L_239:
        /*001c*/ 	.word	0x00000000
        /*0020*/ 	.short	0x0004
        /*0022*/ 	.short	0x003c
        /*0024*/ 	.byte	0x00, 0xf0, 0x05, 0x00


	//----- nvinfo : EIATTR_KPARAM_INFO
	.align		4
.L_240:
        /*0028*/ 	.byte	0x04, 0x17
        /*002a*/ 	.short	(.L_242 - .L_241)
.L_241:
        /*002c*/ 	.word	0x00000000
        /*0030*/ 	.short	0x0003
        /*0032*/ 	.short	0x0014
        /*0034*/ 	.byte	0x00, 0xf0, 0xa1, 0x00


	//----- nvinfo : EIATTR_KPARAM_INFO
	.align		4
.L_242:
        /*0038*/ 	.byte	0x04, 0x17
        /*003a*/ 	.short	(.L_244 - .L_243)
.L_243:
        /*003c*/ 	.word	0x00000000
        /*0040*/ 	.short	0x0002
        /*0042*/ 	.short	0x0010
        /*0044*/ 	.byte	0x00, 0xf0, 0x11, 0x00


	//----- nvinfo : EIATTR_KPARAM_INFO
	.align		4
.L_244:
        /*0048*/ 	.byte	0x04, 0x17
        /*004a*/ 	.short	(.L_246 - .L_245)
.L_245:
        /*004c*/ 	.word	0x00000000
        /*0050*/ 	.short	0x0001
        /*0052*/ 	.short	0x0008
        /*0054*/ 	.byte	0x00, 0xf5, 0x21, 0x00


	//----- nvinfo : EIATTR_KPARAM_INFO
	.align		4
.L_246:
        /*0058*/ 	.byte	0x04, 0x17
        /*005a*/ 	.short	(.L_248 - .L_247)
.L_247:
        /*005c*/ 	.word	0x00000000
        /*0060*/ 	.short	0x0000
        /*0062*/ 	.short	0x0000
        /*0064*/ 	.byte	0x00, 0xf0, 0x21, 0x00


	//----- nvinfo : EIATTR_SPARSE_MMA_MASK
	.align		4
.L_248:
        /*0068*/ 	.byte	0x03, 0x50
        /*006a*/ 	.short	0x0000


	//----- nvinfo : EIATTR_MAXREG_COUNT
	.align		4
        /*006c*/ 	.byte	0x03, 0x1b
        /*006e*/ 	.short	0x0080


	//----- nvinfo : EIATTR_NUM_BARRIERS
	.align		4
        /*0070*/ 	.byte	0x02, 0x4c
        /*0072*/ 	.byte	0x01
	.zero		1


	//----- nvinfo : EIATTR_MERCURY_ISA_VERSION
	.align		4
        /*0074*/ 	.byte	0x03, 0x5f
        /*0076*/ 	.short	0x0101


	//----- nvinfo : EIATTR_UNUSED_LOAD_BYTE_OFFSET
	.align		4
        /*0078*/ 	.byte	0x04, 0x44
        /*007a*/ 	.short	(.L_250 - .L_249)


	//   ....[0]....
.L_249:
        /*007c*/ 	.word	0x00000df0
        /*0080*/ 	.word	0x0000fff0


	//   ....[1]....
        /*0084*/ 	.word	0x00001200
        /*0088*/ 	.word	0x0000fff0


	//   ....[2]....
        /*008c*/ 	.word	0x000027c0
        /*0090*/ 	.word	0x0000fff0


	//----- nvinfo : EIATTR_COOP_GROUP_MASK_REGIDS
	.align		4
.L_250:
        /*0094*/ 	.byte	0x04, 0x29
        /*0096*/ 	.short	(.L_252 - .L_251)


	//   ....[0]....
.L_251:
        /*0098*/ 	.word	0xffffffff


	//   ....[1]....
        /*009c*/ 	.word	0xffffffff


	//   ....[2]....
        /*00a0*/ 	.word	0xffffffff


	//   ....[3]....
        /*00a4*/ 	.word	0xffffffff


	//   ....[4]....
        /*00a8*/ 	.word	0xffffffff


	//   ....[5]....
        /*00ac*/ 	.word	0xffffffff


	//   ....[6]....
        /*00b0*/ 	.word	0xffffffff


	//   ....[7]....
        /*00b4*/ 	.word	0xffffffff


	//   ....[8]....
        /*00b8*/ 	.word	0xffffffff


	//   ....[9]....
        /*00bc*/ 	.word	0xffffffff


	//   ....[10]....
        /*00c0*/ 	.word	0xffffffff


	//   ....[11]....
        /*00c4*/ 	.word	0xffffffff


	//   ....[12]....
        /*00c8*/ 	.word	0xffffffff


	//   ....[13]....
        /*00cc*/ 	.word	0xffffffff


	//   ....[14]....
        /*00d0*/ 	.word	0xffffffff


	//----- nvinfo : EIATTR_COOP_GROUP_INSTR_OFFSETS
	.align		4
.L_252:
        /*00d4*/ 	.byte	0x04, 0x28
        /*00d6*/ 	.short	(.L_254 - .L_253)


	//   ....[0]....
.L_253:
        /*00d8*/ 	.word	0x00000c00


	//   ....[1]....
        /*00dc*/ 	.word	0x00000c60


	//   ....[2]....
        /*00e0*/ 	.word	0x00000cd0


	//   ....[3]....
        /*00e4*/ 	.word	0x00000d20


	//   ....[4]....
        /*00e8*/ 	.word	0x00000d50


	//   ....[5]....
        /*00ec*/ 	.word	0x00000fa0


	//   ....[6]....
        /*00f0*/ 	.word	0x00001030


	//   ....[7]....
        /*00f4*/ 	.word	0x00001080


	//   ....[8]....
        /*00f8*/ 	.word	0x000010c0


	//   ....[9]....
        /*00fc*/ 	.word	0x00001100


	//   ....[10]....
        /*0100*/ 	.word	0x000025d0


	//   ....[11]....
        /*0104*/ 	.word	0x00002660


	//   ....[12]....
        /*0108*/ 	.word	0x000026b0


	//   ....[13]....
        /*010c*/ 	.word	0x000026f0


	//   ....[14]....
        /*0110*/ 	.word	0x00002720


	//----- nvinfo : EIATTR_VRC_CTA_INIT_COUNT
	.align		4
.L_254:
        /*0114*/ 	.byte	0x02, 0x4a
	.zero		1
	.zero		1


	//----- nvinfo : EIATTR_EXIT_INSTR_OFFSETS
	.align		4
        /*0118*/ 	.byte	0x04, 0x1c
        /*011a*/ 	.short	(.L_256 - .L_255)


	//   ....[0]....
.L_255:
        /*011c*/ 	.word	0x00002900


	//   ....[1]....
        /*0120*/ 	.word	0x00002940


	//----- nvinfo : EIATTR_MAX_THREADS
	.align		4
.L_256:
        /*0124*/ 	.byte	0x04, 0x05
        /*0126*/ 	.short	(.L_258 - .L_257)
.L_257:
        /*0128*/ 	.word	0x00000200
        /*012c*/ 	.word	0x00000001
        /*0130*/ 	.word	0x00000001


	//----- nvinfo : EIATTR_CRS_STACK_SIZE
	.align		4
.L_258:
        /*0134*/ 	.byte	0x04, 0x1e
        /*0136*/ 	.short	(.L_260 - .L_259)
.L_259:
        /*0138*/ 	.word	0x00000000


	//----- nvinfo : EIATTR_CBANK_PARAM_SIZE
	.align		4
.L_260:
        /*013c*/ 	.byte	0x03, 0x19
        /*013e*/ 	.short	0x003e


	//----- nvinfo : EIATTR_PARAM_CBANK
	.align		4
        /*0140*/ 	.byte	0x04, 0x0a
        /*0142*/ 	.short	(.L_262 - .L_261)
	.align		4
.L_261:
        /*0144*/ 	.word	index@(.nv.constant0._ZN3cub18CUB_300001_SM_10006detail6reduce18DeviceReduceKernelINS2_10policy_hubIfjN4cuda3std3__44plusIfEEE10Policy1000EN6thrust24THRUST_300001_SM_1000_NS6detail15normal_iteratorINSD_10device_ptrIfEEEEjS9_f6squareIfEEEvT0_PT3_T1_NS0_13GridEvenShareISO_EET2_T4_)
        /*0148*/ 	.short	0x0380
        /*014a*/ 	.short	0x003e


	//----- nvinfo : EIATTR_SW_WAR
	.align		4
.L_262:
        /*014c*/ 	.byte	0x04, 0x36
        /*014e*/ 	.short	(.L_264 - .L_263)
.L_263:
        /*0150*/ 	.word	0x00000008
.L_264:


//--------------------- .nv.info._ZN3cub18CUB_300001_SM_10006detail6reduce28DeviceReduceSingleTileKernelINS2_10policy_hubIfjN4cuda3std3__44plusIfEEE10Policy1000EN6thrust24THRUST_300001_SM_1000_NS6detail15normal_iteratorINSD_10device_ptrIfEEEEPfjS9_ff6squareIfEEEvT0_T1_T2_T3_T4_T6_ --------------------------
	.section	.nv.info._ZN3cub18CUB_300001_SM_10006detail6reduce28DeviceReduceSingleTileKernelINS2_10policy_hubIfjN4cuda3std3__44plusIfEEE10Policy1000EN6thrust24THRUST_300001_SM_1000_NS6detail15normal_iteratorINSD_10device_ptrIfEEEEPfjS9_ff6squareIfEEEvT0_T1_T2_T3_T4_T6_,"",@"SHT_CUDA_INFO"
	.sectionflags	@""
	.align	4


	//----- nvinfo : EIATTR_CUDA_API_VERSION
	.align		4
        /*0000*/ 	.byte	0x04, 0x37
        /*0002*/ 	.short	(.L_266 - .L_265)
.L_265:
        /*0004*/ 	.word	0x00000082


	//----- nvinfo : EIATTR_KPARAM_INFO
	.align		4
.L_266:
        /*0008*/ 	.byte	0x04, 0x17
        /*000a*/ 	.short	(.L_268 - .L_267)
.L_267:
        /*000c*/ 	.word	0x00000000
        /*0010*/ 	.short	0x0005
        /*0012*/ 	.short	0x001c
        /*0014*/ 	.byte	0x00, 0xf0, 0x05, 0x00


	//----- nvinfo : EIATTR_KPARAM_INFO
	.align		4
.L_268:
        /*0018*/ 	.byte	0x04, 0x17
        /*001a*/ 	.short	(.L_270 - .L_269)
.L_269:
        /*001c*/ 	.word	0x00000000
        /*0020*/ 	.short	0x0004
        /*0022*/ 	.short	0x0018
        /*0024*/ 	.byte	0x00, 0xf0, 0x11, 0x00


	//----- nvinfo : EIATTR_KPARAM_INFO
	.align		4
.L_270:
        /*0028*/ 	.byte	0x04, 0x17
        /*002a*/ 	.short	(.L_272 - .L_271)
.L_271:
        /*002c*/ 	.word	0x00000000
        /*0030*/ 	.short	0x0003
        /*0032*/ 	.short	0x0014
        /*0034*/ 	.byte	0x00, 0xf0, 0x05, 0x00


	//----- nvinfo : EIATTR_KPARAM_INFO
	.align		4
.L_272:
        /*0038*/ 	.byte	0x04, 0x17
        /*003a*/ 	.short	(.L_274 - .L_273)
.L_273:
        /*003c*/ 	.word	0x00000000
        /*0040*/ 	.short	0x0002
        /*0042*/ 	.short	0x0010
        /*0044*/ 	.byte	0x00, 0xf0, 0x11, 0x00


	//----- nvinfo : EIATTR_KPARAM_INFO
	.align		4
.L_274:
        /*0048*/ 	.byte	0x04, 0x17
        /*004a*/ 	.short	(.L_276 - .L_275)
.L_275:
        /*004c*/ 	.word	0x00000000
        /*0050*/ 	.short	0x0001
        /*0052*/ 	.short	0x0008
        /*0054*/ 	.byte	0x00, 0xf5, 0x21, 0x00


	//----- nvinfo : EIATTR_KPARAM_INFO
	.align		4
.L_276:
        /*0058*/ 	.byte	0x04, 0x17
        /*005a*/ 	.short	(.L_278 - .L_277)
.L_277:
        /*005c*/ 	.word	0x00000000
        /*0060*/ 	.short	0x0000
        /*0062*/ 	.short	0x0000
        /*0064*/ 	.byte	0x00, 0xf0, 0x21, 0x00


	//----- nvinfo : EIATTR_SPARSE_MMA_MASK
	.align		4
.L_278:
        /*0068*/ 	.byte	0x03, 0x50
        /*006a*/ 	.short	0x0000


	//----- nvinfo : EIATTR_MAXREG_COUNT
	.align		4
        /*006c*/ 	.byte	0x03, 0x1b
        /*006e*/ 	.short	0x0080


	//----- nvinfo : EIATTR_NUM_BARRIERS
	.align		4
        /*0070*/ 	.byte	0x02, 0x4c
        /*0072*/ 	.byte	0x01
	.zero		1


	//----- nvinfo : EIATTR_MERCURY_ISA_VERSION
	.align		4
        /*0074*/ 	.byte	0x03, 0x5f
        /*0076*/ 	.short	0x0101


	//----- nvinfo : EIATTR_UNUSED_LOAD_BYTE_OFFSET
	.align		4
        /*0078*/ 	.byte	0x04, 0x44
        /*007a*/ 	.short	(.L_280 - .L_279)


	//   ....[0]....
.L_279:
        /*007c*/ 	.word	0x00000b10
        /*0080*/ 	.word	0x0000fff0


	//   ....[1]....
        /*0084*/ 	.word	0x00000f20
        /*0088*/ 	.word	0x0000fff0


	//   ....[2]....
        /*008c*/ 	.word	0x00002370
        /*0090*/ 	.word	0x0000fff0


	//----- nvinfo : EIATTR_COOP_GROUP_MASK_REGIDS
	.align		4
.L_280:
        /*0094*/ 	.byte	0x04, 0x29
        /*0096*/ 	.short	(.L_282 - .L_281)


	//   ....[0]....
.L_281:
        /*0098*/ 	.word	0xffffffff


	//   ....[1]....
        /*009c*/ 	.word	0xffffffff


	//   ....[2]....
        /*00a0*/ 	.word	0xffffffff


	//   ....[3]....
        /*00a4*/ 	.word	0xffffffff


	//   ....[4]....
        /*00a8*/ 	.word	0xffffffff


	//   ....[5]....
        /*00ac*/ 	.word	0xffffffff


	//   ....[6]....
        /*00b0*/ 	.word	0xffffffff


	//   ....[7]....
        /*00b4*/ 	.word	0xffffffff


	//   ....[8]....
        /*00b8*/ 	.word	0xffffffff


	//   ....[9]....
        /*00bc*/ 	.word	0xffffffff


	//   ....[10]....
        /*00c0*/ 	.word	0xffffffff


	//   ....[11]....
        /*00c4*/ 	.word	0xffffffff


	//   ....[12]....
        /*00c8*/ 	.word	0xffffffff


	//   ....[13]....
        /*00cc*/ 	.word	0xffffffff


	//   ....[14]....
        /*00d0*/ 	.word	0xffffffff


	//----- nvinfo : EIATTR_COOP_GROUP_INSTR_OFFSETS
	.align		4
.L_282:
        /*00d4*/ 	.byte	0x04, 0x28
        /*00d6*/ 	.short	(.L_284 - .L_283)


	//   ....[0]....
.L_283:
        /*00d8*/ 	.word	0x00000920


	//   ....[1]....
        /*00dc*/ 	.word	0x00000980


	//   ....[2]....
        /*00e0*/ 	.word	0x000009f0


	//   ....[3]....
        /*00e4*/ 	.word	0x00000a40


	//   ....[4]....
        /*00e8*/ 	.word	0x00000a70


	//   ....[5]....
        /*00ec*/ 	.word	0x00000cc0


	//   ....[6]....
        /*00f0*/ 	.word	0x00000d50


	//   ....[7]....
        /*00f4*/ 	.word	0x00000d90


	//   ....[8]....
        /*00f8*/ 	.word	0x00000de0


	//   ....[9]....
        /*00fc*/ 	.word	0x00000e20


	//   ....[10]....
        /*0100*/ 	.word	0x00002190


	//   ....[11]....
        /*0104*/ 	.word	0x00002210


	//   ....[12]....
        /*0108*/ 	.word	0x00002260


	//   ....[13]....
        /*010c*/ 	.word	0x000022a0


	//   ....[14]....
        /*0110*/ 	.word	0x000022d0


	//----- nvinfo : EIATTR_VRC_CTA_INIT_COUNT
	.align		4
.L_284:
        /*0114*/ 	.byte	0x02, 0x4a
	.zero		1
	.zero		1


	//----- nvinfo : EIATTR_EXIT_INSTR_OFFSETS
	.align		4
        /*0118*/ 	.byte	0x04, 0x1c
        /*011a*/ 	.short	(.L_286 - .L_285)


	//   ....[0]....
.L_285:
        /*011c*/ 	.word	0x00000080


	//   ....[1]....
        /*0120*/ 	.word	0x000000c0


	//   ....[2]....
        /*0124*/ 	.word	0x000024b0


	//   ....[3]....
        /*0128*/ 	.word	0x00002500


	//----- nvinfo : EIATTR_MAX_THREADS
	.align		4
.L_286:
        /*012c*/ 	.byte	0x04, 0x05
        /*012e*/ 	.short	(.L_288 - .L_287)
.L_287:
        /*0130*/ 	.word	0x00000200
        /*0134*/ 	.word	0x00000001
        /*0138*/ 	.word	0x00000001


	//----- nvinfo : EIATTR_CRS_STACK_SIZE
	.align		4
.L_288:
        /*013c*/ 	.byte	0x04, 0x1e
        /*013e*/ 	.short	(.L_290 - .L_289)
.L_289:
        /*0140*/ 	.word	0x00000000


	//----- nvinfo : EIATTR_CBANK_PARAM_SIZE
	.align		4
.L_290:
        /*0144*/ 	.byte	0x03, 0x19
        /*0146*/ 	.short	0x001d


	//----- nvinfo : EIATTR_PARAM_CBANK
	.align		4
        /*0148*/ 	.byte	0x04, 0x0a
        /*014a*/ 	.short	(.L_292 - .L_291)
	.align		4
.L_291:
        /*014c*/ 	.word	index@(.nv.constant0._ZN3cub18CUB_300001_SM_10006detail6reduce28DeviceReduceSingleTileKernelINS2_10policy_hubIfjN4cuda3std3__44plusIfEEE10Policy1000EN6thrust24THRUST_300001_SM_1000_NS6detail15normal_iteratorINSD_10device_ptrIfEEEEPfjS9_ff6squareIfEEEvT0_T1_T2_T3_T4_T6_)
        /*0150*/ 	.short	0x0380
        /*0152*/ 	.short	0x001d


	//----- nvinfo : EIATTR_SW_WAR
	.align		4
.L_292:
        /*0154*/ 	.byte	0x04, 0x36
        /*0156*/ 	.short	(.L_294 - .L_293)
.L_293:
        /*0158*/ 	.word	0x00000008
.L_294:


//--------------------- .nv.info._ZN3cub18CUB_300001_SM_10006detail6reduce28DeviceReduceSingleTileKernelINS2_10policy_hubIdyN4cuda3std3__44plusIdEEE10Policy1000EPdSC_iS9_ddNS7_10__identityEEEvT0_T1_T2_T3_T4_T6_ --------------------------
	.section	.nv.info._ZN3cub18CUB_300001_SM_10006detail6reduce28DeviceReduceSingleTileKernelINS2_10policy_hubIdyN4cuda3std3__44plusIdEEE10Policy1000EPdSC_iS9_ddNS7_10__identityEEEvT0_T1_T2_T3_T4_T6_,"",@"SHT_CUDA_INFO"
	.sectionflags	@""
	.align	4


	//----- nvinfo : EIATTR_CUDA_API_VERSION
	.align		4
        /*0000*/ 	.byte	0x04, 0x37
        /*0002*/ 	.short	(.L_296 - .L_295)
.L_295:
        /*0004*/ 	.word	0x00000082


	//----- nvinfo : EIATTR_KPARAM_INFO
	.align		4
.L_296:
        /*0008*/ 	.byte	0x04, 0x17
        /*000a*/ 	.short	(.L_298 - .L_297)
.L_297:
        /*000c*/ 	.word	0x00000000
        /*0010*/ 	.short	0x0005
        /*0012*/ 	.short	0x0020
        /*0014*/ 	.byte	0x00, 0xf0, 0x05, 0x00


	//----- nvinfo : EIATTR_KPARAM_INFO
	.align		4
.L_298:
        /*0018*/ 	.byte	0x04, 0x17
        /*001a*/ 	.short	(.L_300 - .L_299)
.L_299:
        /*001c*/ 	.word	0x00000000
        /*0020*/ 	.short	0x0004
        /*0022*/ 	.short	0x0018
        /*0024*/ 	.byte	0x00, 0xf0, 0x21, 0x00


	//----- nvinfo : EIATTR_KPARAM_INFO
	.align		4
.L_300:
        /*0028*/ 	.byte	0x04, 0x17
        /*002a*/ 	.short	(.L_302 - .L_301)
.L_301:
        /*002c*/ 	.word	0x00000000
        /*0030*/ 	.short	0x0003
        /*0032*/ 	.short	0x0014
        /*0034*/ 	.byte	0x00, 0xf0, 0x05, 0x00


	//----- nvinfo : EIATTR_KPARAM_INFO
	.align		4
.L_302:
        /*0038*/ 	.byte	0x04, 0x17
        /*003a*/ 	.short	(.L_304 - .L_303)
.L_303:
        /*003c*/ 	.word	0x00000000
        /*0040*/ 	.short	0x0002
        /*0042*/ 	.short	0x0010
        /*0044*/ 	.byte	0x00, 0xf0, 0x11, 0x00


	//----- nvinfo : EIATTR_KPARAM_INFO
	.align		4
.L_304:
        /*0048*/ 	.byte	0x04, 0x17
        /*004a*/ 	.short	(.L_306 - .L_305)
.L_305:
        /*004c*/ 	.word	0x00000000
        /*0050*/ 	.short	0x0001
        /*0052*/ 	.short	0x0008
        /*0054*/ 	.byte	0x00, 0xf5, 0x21, 0x00


	//----- nvinfo : EIATTR_KPARAM_INFO
	.align		4
.L_306:
        /*0058*/ 	.byte	0x04, 0x17
        /*005a*/ 	.short	(.L_308 - .L_307)
.L_307:
        /*005c*/ 	.word	0x00000000
        /*0060*/ 	.short	0x0000
        /*0062*/ 	.short	0x0000
        /*0064*/ 	.byte	0x00, 0xf5, 0x21, 0x00


	//----- nvinfo : EIATTR_SPARSE_MMA_MASK
	.align		4
.L_308:
        /*0068*/ 	.byte	0x03, 0x50
        /*006a*/ 	.short	0x0000


	//----- nvinfo : EIATTR_MAXREG_COUNT
	.align		4
        /*006c*/ 	.byte	0x03, 0x1b
        /*006e*/ 	.short	0x0080


	//----- nvinfo : EIATTR_NUM_BARRIERS
	.align		4
        /*0070*/ 	.byte	0x02, 0x4c
        /*0072*/ 	.byte	0x01
	.zero		1


	//----- nvinfo : EIATTR_MERCURY_ISA_VERSION
	.align		4
        /*0074*/ 	.byte	0x03, 0x5f
        /*0076*/ 	.short	0x0101


	//----- nvinfo : EIATTR_COOP_GROUP_MASK_REGIDS
	.align		4
        /*0078*/ 	.byte	0x04, 0x29
        /*007a*/ 	.short	(.L_310 - .L_309)


	//   ....[0]....
.L_309:
        /*007c*/ 	.word	0xffffffff


	//   ....[1]....
        /*0080*/ 	.word	0xffffffff


	//   ....[2]....
        /*0084*/ 	.word	0xffffffff


	//   ....[3]....
        /*0088*/ 	.word	0xffffffff


	//   ....[4]....
        /*008c*/ 	.word	0xffffffff


	//   ....[5]....
        /*0090*/ 	.word	0xffffffff


	//   ....[6]....
        /*0094*/ 	.word	0xffffffff


	//   ....[7]....
        /*0098*/ 	.word	0xffffffff


	//   ....[8]....
        /*009c*/ 	.word	0xffffffff


	//   ....[9]....
        /*00a0*/ 	.word	0xffffffff


	//   ....[10]....
        /*00a4*/ 	.word	0xffffffff


	//   ....[11]....
        /*00a8*/ 	.word	0xffffffff


	//   ....[12]....
        /*00ac*/ 	.word	0xffffffff


	//   ....[13]....
        /*00b0*/ 	.word	0xffffffff


	//   ....[14]....
        /*00b4*/ 	.word	0xffffffff


	//   ....[15]....
        /*00b8*/ 	.word	0xffffffff


	//   ....[16]....
        /*00bc*/ 	.word	0xffffffff


	//   ....[17]....
        /*00c0*/ 	.word	0xffffffff


	//   ....[18]....
        /*00c4*/ 	.word	0xffffffff


	//   ....[19]....
        /*00c8*/ 	.word	0xffffffff


	//   ....[20]....
        /*00cc*/ 	.word	0xffffffff


	//   ....[21]....
        /*00d0*/ 	.word	0xffffffff


	//   ....[22]....
        /*00d4*/ 	.word	0xffffffff


	//   ....[23]....
        /*00d8*/ 	.word	0xffffffff


	//   ....[24]....
        /*00dc*/ 	.word	0xffffffff


	//   ....[25]....
        /*00e0*/ 	.word	0xffffffff


	//   ....[26]....
        /*00e4*/ 	.word	0xffffffff


	//   ....[27]....
        /*00e8*/ 	.word	0xffffffff


	//   ....[28]....
        /*00ec*/ 	.word	0xffffffff


	//   ....[29]....
        /*00f0*/ 	.word	0xffffffff


	//----- nvinfo : EIATTR_COOP_GROUP_INSTR_OFFSETS
	.align		4
.L_310:
        /*00f4*/ 	.byte	0x04, 0x28
        /*00f6*/ 	.short	(.L_312 - .L_311)


	//   ....[0]....
.L_311:
        /*00f8*/ 	.word	0x00000960


	//   ....[1]....
        /*00fc*/ 	.word	0x00000970


	//   ....[2]....
        /*0100*/ 	.word	0x000009e0


	//   ....[3]....
        /*0104*/ 	.word	0x00000a10


	//   ....[4]....
        /*0108*/ 	.word	0x00000a70


	//   ....[5]....
        /*010c*/ 	.word	0x00000a80


	//   ....[6]....
        /*0110*/ 	.word	0x00000ae0


	//   ....[7]....
        /*0114*/ 	.word	0x00000af0


	//   ....[8]....
        /*0118*/ 	.word	0x00000b40


	//   ....[9]....
        /*011c*/ 	.word	0x00000b60


	//   ....[10]....
        /*0120*/ 	.word	0x00000e10


	//   ....[11]....
        /*0124*/ 	.word	0x00000e20


	//   ....[12]....
        /*0128*/ 	.word	0x00000eb0


	//   ....[13]....
        /*012c*/ 	.word	0x00000ed0


	//   ....[14]....
        /*0130*/ 	.word	0x00000f20


	//   ....[15]....
        /*0134*/ 	.word	0x00000f40


	//   ....[16]....
        /*0138*/ 	.word	0x00000f90


	//   ....[17]....
        /*013c*/ 	.word	0x00000fb0


	//   ....[18]....
        /*0140*/ 	.word	0x00001000


	//   ....[19]....
        /*0144*/ 	.word	0x00001030


	//   ....[20]....
        /*0148*/ 	.word	0x000020b0


	//   ....[21]....
        /*014c*/ 	.word	0x000020c0


	//   ....[22]....
        /*0150*/ 	.word	0x00002130


	//   ....[23]....
        /*0154*/ 	.word	0x00002140


	//   ....[24]....
        /*0158*/ 	.word	0x000021a0


	//   ....[25]....
        /*015c*/ 	.word	0x000021b0


	//   ....[26]....
        /*0160*/ 	.word	0x00002200


	//   ....[27]....
        /*0164*/ 	.word	0x00002220


	//   ....[28]....
        /*0168*/ 	.word	0x00002280


	//   ....[29]....
        /*016c*/ 	.word	0x000022b0


	//----- nvinfo : EIATTR_VRC_CTA_INIT_COUNT
	.align		4
.L_312:
        /*0170*/ 	.byte	0x02, 0x4a
	.zero		1
	.zero		1


	//----- nvinfo : EIATTR_EXIT_INSTR_OFFSETS
	.align		4
        /*0174*/ 	.byte	0x04, 0x1c
        /*0176*/ 	.short	(.L_314 - .L_313)


	//   ....[0]....
.L_313:
        /*0178*/ 	.word	0x00000080


	//   ....[1]....
        /*017c*/ 	.word	0x000000c0


	//   ....[2]....
        /*0180*/ 	.word	0x00002510


	//   ....[3]....
        /*0184*/ 	.word	0x00002560


	//----- nvinfo : EIATTR_MAX_THREADS
	.align		4
.L_314:
        /*0188*/ 	.byte	0x04, 0x05
        /*018a*/ 	.short	(.L_316 - .L_315)
.L_315:
        /*018c*/ 	.word	0x00000200
        /*0190*/ 	.word	0x00000001
        /*0194*/ 	.word	0x00000001


	//----- nvinfo : EIATTR_CRS_STACK_SIZE
	.align		4
.L_316:
        /*0198*/ 	.byte	0x04, 0x1e
        /*019a*/ 	.short	(.L_318 - .L_317)
.L_317:
        /*019c*/ 	.word	0x00000000


	//----- nvinfo : EIATTR_CBANK_PARAM_SIZE
	.align		4
.L_318:
        /*01a0*/ 	.byte	0x03, 0x19
        /*01a2*/ 	.short	0x0021


	//----- nvinfo : EIATTR_PARAM_CBANK
	.align		4
        /*01a4*/ 	.byte	0x04, 0x0a
        /*01a6*/ 	.short	(.L_320 - .L_319)
	.align		4
.L_319:
        /*01a8*/ 	.word	index@(.nv.constant0._ZN3cub18CUB_300001_SM_10006detail6reduce28DeviceReduceSingleTileKernelINS2_10policy_hubIdyN4cuda3std3__44plusIdEEE10Policy1000EPdSC_iS9_ddNS7_10__identityEEEvT0_T1_T2_T3_T4_T6_)
        /*01ac*/ 	.short	0x0380
        /*01ae*/ 	.short	0x0021


	//----- nvinfo : EIATTR_SW_WAR
	.align		4
.L_320:
        /*01b0*/ 	.byte	0x04, 0x36
        /*01b2*/ 	.short	(.L_322 - .L_321)
.L_321:
        /*01b4*/ 	.word	0x00000008
.L_322:


//--------------------- .nv.info._ZN3cub18CUB_300001_SM_10006detail6reduce18DeviceReduceKernelINS2_10policy_hubIdyN4cuda3std3__44plusIdEEE10Policy1000EN6thrust24THRUST_300001_SM_1000_NS10device_ptrIdEEyS9_dNS7_10__identityEEEvT0_PT3_T1_NS0_13GridEvenShareISK_EET2_T4_ --------------------------
	.section	.nv.info._ZN3cub18CUB_300001_SM_10006detail6reduce18DeviceReduceKernelINS2_10policy_hubIdyN4cuda3std3__44plusIdEEE10Policy1000EN6thrust24THRUST_300001_SM_1000_NS10device_ptrIdEEyS9_dNS7_10__identityEEEvT0_PT3_T1_NS0_13GridEvenShareISK_EET2_T4_,"",@"SHT_CUDA_INFO"
	.sectionflags	@""
	.align	4


	//----- nvinfo : EIATTR_CUDA_API_VERSION
	.align		4
        /*0000*/ 	.byte	0x04, 0x37
        /*0002*/ 	.short	(.L_324 - .L_323)
.L_323:
        /*0004*/ 	.word	0x00000082


	//----- nvinfo : EIATTR_KPARAM_INFO
	.align		4
.L_324:
        /*0008*/ 	.byte	0x04, 0x17
        /*000a*/ 	.short	(.L_326 - .L_325)
.L_325:
        /*000c*/ 	.word	0x00000000
        /*0010*/ 	.short	0x0005
        /*0012*/ 	.short	0x0061
        /*0014*/ 	.byte	0x00, 0xf0, 0x05, 0x00


	//----- nvinfo : EIATTR_KPARAM_INFO
	.align		4
.L_326:
        /*0018*/ 	.byte	0x04, 0x17
        /*001a*/ 	.short	(.L_328 - .L_327)
.L_327:
        /*001c*/ 	.word	0x00000000
        /*0020*/ 	.short	0x0004
        /*0022*/ 	.short	0x0060
        /*0024*/ 	.byte	0x00, 0xf0, 0x05, 0x00


	//----- nvinfo : EIATTR_KPARAM_INFO
	.align		4
.L_328:
        /*0028*/ 	.byte	0x04, 0x17
        /*002a*/ 	.short	(.L_330 - .L_329)
.L_329:
        /*002c*/ 	.word	0x00000000
        /*0030*/ 	.short	0x0003
        /*0032*/ 	.short	0x0018
        /*0034*/ 	.byte	0x00, 0xf0, 0x21, 0x01


	//----- nvinfo : EIATTR_KPARAM_INFO
	.align		4
.L_330:
        /*0038*/ 	.byte	0x04, 0x17
        /*003a*/ 	.short	(.L_332 - .L_331)
.L_331:
        /*003c*/ 	.word	0x00000000
        /*0040*/ 	.short	0x0002
        /*0042*/ 	.short	0x0010
        /*0044*/ 	.byte	0x00, 0xf0, 0x21, 0x00


	//----- nvinfo : EIATTR_KPARAM_INFO
	.align		4
.L_332:
        /*0048*/ 	.byte	0x04, 0x17
        /*004a*/ 	.short	(.L_334 - .L_333)
.L_333:
        /*004c*/ 	.word	0x00000000
        /*0050*/ 	.short	0x0001
        /*0052*/ 	.short	0x0008
        /*0054*/ 	.byte	0x00, 0xf5, 0x21, 0x00


	//----- nvinfo : EIATTR_KPARAM_INFO
	.align		4
.L_334:
        /*0058*/ 	.byte	0x04, 0x17
        /*005a*/ 	.short	(.L_336 - .L_335)
.L_335:
        /*005c*/ 	.word	0x00000000
        /*0060*/ 	.short	0x0000
        /*0062*/ 	.short	0x0000
        /*0064*/ 	.byte	0x00, 0xf0, 0x21, 0x00


	//----- nvinfo : EIATTR_SPARSE_MMA_MASK
	.align		4
.L_336:
        /*0068*/ 	.byte	0x03, 0x50
        /*006a*/ 	.short	0x0000


	//----- nvinfo : EIATTR_MAXREG_COUNT
	.align		4
        /*006c*/ 	.byte	0x03, 0x1b
        /*006e*/ 	.short	0x0080


	//----- nvinfo : EIATTR_NUM_BARRIERS
	.align		4
        /*0070*/ 	.byte	0x02, 0x4c
        /*0072*/ 	.byte	0x01
	.zero		1


	//----- nvinfo : EIATTR_MERCURY_ISA_VERSION
	.align		4
        /*0074*/ 	.byte	0x03, 0x5f
        /*0076*/ 	.short	0x0101


	//----- nvinfo : EIATTR_COOP_GROUP_MASK_REGIDS
	.align		4
        /*0078*/ 	.byte	0x04, 0x29
        /*007a*/ 	.short	(.L_338 - .L_337)


	//   ....[0]....
.L_337:
        /*007c*/ 	.word	0xffffffff


	//   ....[1]....
        /*0080*/ 	.word	0xffffffff


	//   ....[2]....
        /*0084*/ 	.word	0xffffffff


	//   ....[3]....
        /*0088*/ 	.word	0xffffffff


	//   ....[4]....
        /*008c*/ 	.word	0xffffffff


	//   ....[5]....
        /*0090*/ 	.word	0xffffffff


	//   ....[6]....
        /*0094*/ 	.word	0xffffffff


	//   ....[7]....
        /*0098*/ 	.word	0xffffffff


	//   ....[8]....
        /*009c*/ 	.word	0xffffffff


	//   ....[9]....
        /*00a0*/ 	.word	0xffffffff


	//   ....[10]....
        /*00a4*/ 	.word	0xffffffff


	//   ....[11]....
        /*00a8*/ 	.word	0xffffffff


	//   ....[12]....
        /*00ac*/ 	.word	0xffffffff


	//   ....[13]....
        /*00b0*/ 	.word	0xffffffff


	//   ....[14]....
        /*00b4*/ 	.word	0xffffffff


	//   ....[15]....
        /*00b8*/ 	.word	0xffffffff


	//   ....[16]....
        /*00bc*/ 	.word	0xffffffff


	//   ....[17]....
        /*00c0*/ 	.word	0xffffffff


	//   ....[18]....
        /*00c4*/ 	.word	0xffffffff


	//   ....[19]....
        /*00c8*/ 	.word	0xffffffff


	//   ....[20]....
        /*00cc*/ 	.word	0xffffffff


	//   ....[21]....
        /*00d0*/ 	.word	0xffffffff


	//   ....[22]....
        /*00d4*/ 	.word	0xffffffff


	//   ....[23]....
        /*00d8*/ 	.word	0xffffffff


	//   ....[24]....
        /*00dc*/ 	.word	0xffffffff


	//   ....[25]....
        /*00e0*/ 	.word	0xffffffff


	//   ....[26]....
        /*00e4*/ 	.word	0xffffffff


	//   ....[27]....
        /*00e8*/ 	.word	0xffffffff


	//   ....[28]....
        /*00ec*/ 	.word	0xffffffff


	//   ....[29]....
        /*00f0*/ 	.word	0xffffffff


	//----- nvinfo : EIATTR_COOP_GROUP_INSTR_OFFSETS
	.align		4
.L_338:
        /*00f4*/ 	.byte	0x04, 0x28
        /*00f6*/ 	.short	(.L_340 - .L_339)


	//   ....[0]....
.L_339:
        /*00f8*/ 	.word	0x000009a0


	//   ....[1]....
        /*00fc*/ 	.word	0x000009b0


	//   ....[2]....
        /*0100*/ 	.word	0x00000a20


	//   ....[3]....
        /*0104*/ 	.word	0x00000a40


	//   ....[4]....
        /*0108*/ 	.word	0x00000ab0


	//   ....[5]....
        /*010c*/ 	.word	0x00000ac0


	//   ....[6]....
        /*0110*/ 	.word	0x00000b10


	//   ....[7]....
        /*0114*/ 	.word	0x00000b30


	//   ....[8]....
        /*0118*/ 	.word	0x00000ba0


	//   ....[9]....
        /*011c*/ 	.word	0x00000bb0


	//   ....[10]....
        /*0120*/ 	.word	0x00000e50


	//   ....[11]....
        /*0124*/ 	.word	0x00000e60


	//   ....[12]....
        /*0128*/ 	.word	0x00000ee0


	//   ....[13]....
        /*012c*/ 	.word	0x00000f00


	//   ....[14]....
        /*0130*/ 	.word	0x00000f50


	//   ....[15]....
        /*0134*/ 	.word	0x00000f80


	//   ....[16]....
        /*0138*/ 	.word	0x00000fd0


	//   ....[17]....
        /*013c*/ 	.word	0x00000ff0


	//   ....[18]....
        /*0140*/ 	.word	0x00001060


	//   ....[19]....
        /*0144*/ 	.word	0x00001090


	//   ....[20]....
        /*0148*/ 	.word	0x00002360


	//   ....[21]....
        /*014c*/ 	.word	0x00002370


	//   ....[22]....
        /*0150*/ 	.word	0x000023f0


	//   ....[23]....
        /*0154*/ 	.word	0x00002400


	//   ....[24]....
        /*0158*/ 	.word	0x00002460


	//   ....[25]....
        /*015c*/ 	.word	0x00002470


	//   ....[26]....
        /*0160*/ 	.word	0x000024c0


	//   ....[27]....
        /*0164*/ 	.word	0x000024f0


	//   ....[28]....
        /*0168*/ 	.word	0x00002570


	//   ....[29]....
        /*016c*/ 	.word	0x00002580


	//----- nvinfo : EIATTR_VRC_CTA_INIT_COUNT
	.align		4
.L_340:
        /*0170*/ 	.byte	0x02, 0x4a
	.zero		1
	.zero		1


	//----- nvinfo : EIATTR_EXIT_INSTR_OFFSETS
	.align		4
        /*0174*/ 	.byte	0x04, 0x1c
        /*0176*/ 	.short	(.L_342 - .L_341)


	//   ....[0]....
.L_341:
        /*0178*/ 	.word	0x000027b0


	//   ....[1]....
        /*017c*/ 	.word	0x00002810


	//----- nvinfo : EIATTR_MAX_THREADS
	.align		4
.L_342:
        /*0180*/ 	.byte	0x04, 0x05
        /*0182*/ 	.short	(.L_344 - .L_343)
.L_343:
        /*0184*/ 	.word	0x00000200
        /*0188*/ 	.word	0x00000001
        /*018c*/ 	.word	0x00000001


	//----- nvinfo : EIATTR_CRS_STACK_SIZE
	.align		4
.L_344:
        /*0190*/ 	.byte	0x04, 0x1e
        /*0192*/ 	.short	(.L_346 - .L_345)
.L_345:
        /*0194*/ 	.word	0x00000000


	//----- nvinfo : EIATTR_CBANK_PARAM_SIZE
	.align		4
.L_346:
        /*0198*/ 	.byte	0x03, 0x19
        /*019a*/ 	.short	0x0062


	//----- nvinfo : EIATTR_PARAM_CBANK
	.align		4
        /*019c*/ 	.byte	0x04, 0x0a
        /*019e*/ 	.short	(.L_348 - .L_347)
	.align		4
.L_347:
        /*01a0*/ 	.word	index@(.nv.constant0._ZN3cub18CUB_300001_SM_10006detail6reduce18DeviceReduceKernelINS2_10policy_hubIdyN4cuda3std3__44plusIdEEE10Policy1000EN6thrust24THRUST_300001_SM_1000_NS10device_ptrIdEEyS9_dNS7_10__identityEEEvT0_PT3_T1_NS0_13GridEvenShareISK_EET2_T4_)
        /*01a4*/ 	.short	0x0380
        /*01a6*/ 	.short	0x0062


	//----- nvinfo : EIATTR_SW_WAR
	.align		4
.L_348:
        /*01a8*/ 	.byte	0x04, 0x36
        /*01aa*/ 	.short	(.L_350 - .L_349)
.L_349:
        /*01ac*/ 	.word	0x00000008
.L_350:


//--------------------- .nv.info._ZN3cub18CUB_300001_SM_10006detail6reduce28DeviceReduceSingleTileKernelINS2_10policy_hubIdyN4cuda3std3__44plusIdEEE10Policy1000EN6thrust24THRUST_300001_SM_1000_NS10device_ptrIdEEPdyS9_ddNS7_10__identityEEEvT0_T1_T2_T3_T4_T6_ --------------------------
	.section	.nv.info._ZN3cub18CUB_300001_SM_10006detail6reduce28DeviceReduceSingleTileKernelINS2_10policy_hubIdyN4cuda3std3__44plusIdEEE10Policy1000EN6thrust24THRUST_300001_SM_1000_NS10device_ptrIdEEPdyS9_ddNS7_10__identityEEEvT0_T1_T2_T3_T4_T6_,"",@"SHT_CUDA_INFO"
	.sectionflags	@""
	.align	4


	//----- nvinfo : EIATTR_CUDA_API_VERSION
	.align		4
        /*0000*/ 	.byte	0x04, 0x37
        /*0002*/ 	.short	(.L_352 - .L_351)
.L_351:
        /*0004*/ 	.word	0x00000082


	//----- nvinfo : EIATTR_KPARAM_INFO
	.align		4
.L_352:
        /*0008*/ 	.byte	0x04, 0x17
        /*000a*/ 	.short	(.L_354 - .L_353)
.L_353:
        /*000c*/ 	.word	0x00000000
        /*0010*/ 	.short	0x0005
        /*0012*/ 	.short	0x0028
        /*0014*/ 	.byte	0x00, 0xf0, 0x05, 0x00


	//----- nvinfo : EIATTR_KPARAM_INFO
	.align		4
.L_354:
        /*0018*/ 	.byte	0x04, 0x17
        /*001a*/ 	.short	(.L_356 - .L_355)
.L_355:
        /*001c*/ 	.word	0x00000000
        /*0020*/ 	.short	0x0004
        /*0022*/ 	.short	0x0020
        /*0024*/ 	.byte	0x00, 0xf0, 0x21, 0x00


	//----- nvinfo : EIATTR_KPARAM_INFO
	.align		4
.L_356:
        /*0028*/ 	.byte	0x04, 0x17
        /*002a*/ 	.short	(.L_358 - .L_357)
.L_357:
        /*002c*/ 	.word	0x00000000
        /*0030*/ 	.short	0x0003
        /*0032*/ 	.short	0x0018
        /*0034*/ 	.byte	0x00, 0xf0, 0x05, 0x00


	//----- nvinfo : EIATTR_KPARAM_INFO
	.align		4
.L_358:
        /*0038*/ 	.byte	0x04, 0x17
        /*003a*/ 	.short	(.L_360 - .L_359)
.L_359:
        /*003c*/ 	.word	0x00000000
        /*0040*/ 	.short	0x0002
        /*0042*/ 	.short	0x0010
        /*0044*/ 	.byte	0x00, 0xf0, 0x21, 0x00


	//----- nvinfo : EIATTR_KPARAM_INFO
	.align		4
.L_360:
        /*0048*/ 	.byte	0x04, 0x17
        /*004a*/ 	.short	(.L_362 - .L_361)
.L_361:
        /*004c*/ 	.word	0x00000000
        /*0050*/ 	.short	0x0001
        /*0052*/ 	.short	0x0008
        /*0054*/ 	.byte	0x00, 0xf5, 0x21, 0x00


	//----- nvinfo : EIATTR_KPARAM_INFO
	.align		4
.L_362:
        /*0058*/ 	.byte	0x04, 0x17
        /*005a*/ 	.short	(.L_364 - .L_363)
.L_363:
        /*005c*/ 	.word	0x00000000
        /*0060*/ 	.short	0x0000
        /*0062*/ 	.short	0x0000
        /*0064*/ 	.byte	0x00, 0xf0, 0x21, 0x00


	//----- nvinfo : EIATTR_SPARSE_MMA_MASK
	.align		4
.L_364:
        /*0068*/ 	.byte	0x03, 0x50
        /*006a*/ 	.short	0x0000


	//----- nvinfo : EIATTR_MAXREG_COUNT
	.align		4
        /*006c*/ 	.byte	0x03, 0x1b
        /*006e*/ 	.short	0x0080


	//----- nvinfo : EIATTR_NUM_BARRIERS
	.align		4
        /*0070*/ 	.byte	0x02, 0x4c
        /*0072*/ 	.byte	0x01
	.zero		1


	//----- nvinfo : EIATTR_MERCURY_ISA_VERSION
	.align		4
        /*0074*/ 	.byte	0x03, 0x5f
        /*0076*/ 	.short	0x0101


	//----- nvinfo : EIATTR_COOP_GROUP_MASK_REGIDS
	.align		4
        /*0078*/ 	.byte	0x04, 0x29
        /*007a*/ 	.short	(.L_366 - .L_365)


	//   ....[0]....
.L_365:
        /*007c*/ 	.word	0xffffffff


	//   ....[1]....
        /*0080*/ 	.word	0xffffffff


	//   ....[2]....
        /*0084*/ 	.word	0xffffffff


	//   ....[3]....
        /*0088*/ 	.word	0xffffffff


	//   ....[4]....
        /*008c*/ 	.word	0xffffffff


	//   ....[5]....
        /*0090*/ 	.word	0xffffffff


	//   ....[6]....
        /*0094*/ 	.word	0xffffffff


	//   ....[7]....
        /*0098*/ 	.word	0xffffffff


	//   ....[8]....
        /*009c*/ 	.word	0xffffffff


	//   ....[9]....
        /*00a0*/ 	.word	0xffffffff


	//   ....[10]....
        /*00a4*/ 	.word	0xffffffff


	//   ....[11]....
        /*00a8*/ 	.word	0xffffffff


	//   ....[12]....
        /*00ac*/ 	.word	0xffffffff


	//   ....[13]....
        /*00b0*/ 	.word	0xffffffff


	//   ....[14]....
        /*00b4*/ 	.word	0xffffffff


	//   ....[15]....
        /*00b8*/ 	.word	0xffffffff


	//   ....[16]....
        /*00bc*/ 	.word	0xffffffff


	//   ....[17]....
        /*00c0*/ 	.word	0xffffffff


	//   ....[18]....
        /*00c4*/ 	.word	0xffffffff


	//   ....[19]....
        /*00c8*/ 	.word	0xffffffff


	//   ....[20]....
        /*00cc*/ 	.word	0xffffffff


	//   ....[21]....
        /*00d0*/ 	.word	0xffffffff


	//   ....[22]....
        /*00d4*/ 	.word	0xffffffff


	//   ....[23]....
        /*00d8*/ 	.word	0xffffffff


	//   ....[24]....
        /*00dc*/ 	.word	0xffffffff


	//   ....[25]....
        /*00e0*/ 	.word	0xffffffff


	//   ....[26]....
        /*00e4*/ 	.word	0xffffffff


	//   ....[27]....
        /*00e8*/ 	.word	0xffffffff


	//   ....[28]....
        /*00ec*/ 	.word	0xffffffff


	//   ....[29]....
        /*00f0*/ 	.word	0xffffffff


	//----- nvinfo : EIATTR_COOP_GROUP_INSTR_OFFSETS
	.align		4
.L_366:
        /*00f4*/ 	.byte	0x04, 0x28
        /*00f6*/ 	.short	(.L_368 - .L_367)


	//   ....[0]....
.L_367:
        /*00f8*/ 	.word	0x00000910


	//   ....[1]....
        /*00fc*/ 	.word	0x00000920


	//   ....[2]....
        /*0100*/ 	.word	0x00000990


	//   ....[3]....
        /*0104*/ 	.word	0x000009a0


	//   ....[4]....
        /*0108*/ 	.word	0x00000a00


	//   ....[5]....
        /*010c*/ 	.word	0x00000a10


	//   ....[6]....
        /*0110*/ 	.word	0x00000a60


	//   ....[7]....
        /*0114*/ 	.word	0x00000a80


	//   ....[8]....
        /*0118*/ 	.word	0x00000ae0


	//   ....[9]....
        /*011c*/ 	.word	0x00000b10


	//   ....[10]....
        /*0120*/ 	.word	0x00000dc0


	//   ....[11]....
        /*0124*/ 	.word	0x00000dd0


	//   ....[12]....
        /*0128*/ 	.word	0x00000e60


	//   ....[13]....
        /*012c*/ 	.word	0x00000e70


	//   ....[14]....
        /*0130*/ 	.word	0x00000ed0


	//   ....[15]....
        /*0134*/ 	.word	0x00000ee0


	//   ....[16]....
        /*0138*/ 	.word	0x00000f30


	//   ....[17]....
        /*013c*/ 	.word	0x00000f50


	//   ....[18]....
        /*0140*/ 	.word	0x00000fc0


	//   ....[19]....
        /*0144*/ 	.word	0x00000ff0


	//   ....[20]....
        /*0148*/ 	.word	0x00002180


	//   ....[21]....
        /*014c*/ 	.word	0x00002190


	//   ....[22]....
        /*0150*/ 	.word	0x00002200


	//   ....[23]....
        /*0154*/ 	.word	0x00002210


	//   ....[24]....
        /*0158*/ 	.word	0x00002270


	//   ....[25]....
        /*015c*/ 	.word	0x00002280


	//   ....[26]....
        /*0160*/ 	.word	0x000022d0


	//   ....[27]....
        /*0164*/ 	.word	0x000022f0


	//   ....[28]....
        /*0168*/ 	.word	0x00002350


	//   ....[29]....
        /*016c*/ 	.word	0x00002380


	//----- nvinfo : EIATTR_VRC_CTA_INIT_COUNT
	.align		4
.L_368:
        /*0170*/ 	.byte	0x02, 0x4a
	.zero		1
	.zero		1


	//----- nvinfo : EIATTR_EXIT_INSTR_OFFSETS
	.align		4
        /*0174*/ 	.byte	0x04, 0x1c
        /*0176*/ 	.short	(.L_370 - .L_369)


	//   ....[0]....
.L_369:
        /*0178*/ 	.word	0x000000a0


	//   ....[1]....
        /*017c*/ 	.word	0x000000e0


	//   ....[2]....
        /*0180*/ 	.word	0x000025e0


	//   ....[3]....
        /*0184*/ 	.word	0x00002630


	//----- nvinfo : EIATTR_MAX_THREADS
	.align		4
.L_370:
        /*0188*/ 	.byte	0x04, 0x05
        /*018a*/ 	.short	(.L_372 - .L_371)
.L_371:
        /*018c*/ 	.word	0x00000200
        /*0190*/ 	.word	0x00000001
        /*0194*/ 	.word	0x00000001


	//----- nvinfo : EIATTR_CRS_STACK_SIZE
	.align		4
.L_372:
        /*0198*/ 	.byte	0x04, 0x1e
        /*019a*/ 	.short	(.L_374 - .L_373)
.L_373:
        /*019c*/ 	.word	0x00000000


	//----- nvinfo : EIATTR_CBANK_PARAM_SIZE
	.align		4
.L_374:
        /*01a0*/ 	.byte	0x03, 0x19
        /*01a2*/ 	.short	0x0029


	//----- nvinfo : EIATTR_PARAM_CBANK
	.align		4
        /*01a4*/ 	.byte	0x04, 0x0a
        /*01a6*/ 	.short	(.L_376 - .L_375)
	.align		4
.L_375:
        /*01a8*/ 	.word	index@(.nv.constant0._ZN3cub18CUB_300001_SM_10006detail6reduce28DeviceReduceSingleTileKernelINS2_10policy_hubIdyN4cuda3std3__44plusIdEEE10Policy1000EN6thrust24THRUST_300001_SM_1000_NS10device_ptrIdEEPdyS9_ddNS7_10__identityEEEvT0_T1_T2_T3_T4_T6_)
        /*01ac*/ 	.short	0x0380
        /*01ae*/ 	.short	0x0029


	//----- nvinfo : EIATTR_SW_WAR
	.align		4
.L_376:
        /*01b0*/ 	.byte	0x04, 0x36
        /*01b2*/ 	.short	(.L_378 - .L_377)
.L_377:
        /*01b4*/ 	.word	0x00000008
.L_378:


//--------------------- .nv.info._ZN3cub18CUB_300001_SM_10006detail6reduce28DeviceReduceSingleTileKernelINS2_10policy_hubIdjN4cuda3std3__44plusIdEEE10Policy1000EPdSC_iS9_ddNS7_10__identityEEEvT0_T1_T2_T3_T4_T6_ --------------------------
	.section	.nv.info._ZN3cub18CUB_300001_SM_10006detail6reduce28DeviceReduceSingleTileKernelINS2_10policy_hubIdjN4cuda3std3__44plusIdEEE10Policy1000EPdSC_iS9_ddNS7_10__identityEEEvT0_T1_T2_T3_T4_T6_,"",@"SHT_CUDA_INFO"
	.sectionflags	@""
	.align	4


	//----- nvinfo : EIATTR_CUDA_API_VERSION
	.align		4
        /*0000*/ 	.byte	0x04, 0x37
        /*0002*/ 	.short	(.L_380 - .L_379)
.L_379:
        /*0004*/ 	.word	0x00000082


	//----- nvinfo : EIATTR_KPARAM_INFO
	.align		4
.L_380:
        /*0008*/ 	.byte	0x04, 0x17
        /*000a*/ 	.short	(.L_382 - .L_381)
.L_381:
        /*000c*/ 	.word	0x00000000
        /*0010*/ 	.short	0x0005
        /*0012*/ 	.short	0x0020
        /*0014*/ 	.byte	0x00, 0xf0, 0x05, 0x00


	//----- nvinfo : EIATTR_KPARAM_INFO
	.align		4
.L_382:
        /*0018*/ 	.byte	0x04, 0x17
        /*001a*/ 	.short	(.L_384 - .L_383)
.L_383:
        /*001c*/ 	.word	0x00000000
        /*0020*/ 	.short	0x0004
        /*0022*/ 	.short	0x0018
        /*0024*/ 	.byte	0x00, 0xf0, 0x21, 0x00


	//----- nvinfo : EIATTR_KPARAM_INFO
	.align		4
.L_384:
        /*0028*/ 	.byte	0x04, 0x17
        /*002a*/ 	.short	(.L_386 - .L_385)
.L_385:
        /*002c*/ 	.word	0x00000000
        /*0030*/ 	.short	0x0003
        /*0032*/ 	.short	0x0014
        /*0034*/ 	.byte	0x00, 0xf0, 0x05, 0x00


	//----- nvinfo : EIATTR_KPARAM_INFO
	.align		4
.L_386:
        /*0038*/ 	.byte	0x04, 0x17
        /*003a*/ 	.short	(.L_388 - .L_387)
.L_387:
        /*003c*/ 	.word	0x00000000
        /*0040*/ 	.short	0x0002
        /*0042*/ 	.short	0x0010
        /*0044*/ 	.byte	0x00, 0xf0, 0x11, 0x00


	//----- nvinfo : EIATTR_KPARAM_INFO
	.align		4
.L_388:
        /*0048*/ 	.byte	0x04, 0x17
        /*004a*/ 	.short	(.L_390 - .L_389)
.L_389:
        /*004c*/ 	.word	0x00000000
        /*0050*/ 	.short	0x0001
        /*0052*/ 	.short	0x0008
        /*0054*/ 	.byte	0x00, 0xf5, 0x21, 0x00


	//----- nvinfo : EIATTR_KPARAM_INFO
	.align		4
.L_390:
        /*0058*/ 	.byte	0x04, 0x17
        /*005a*/ 	.short	(.L_392 - .L_391)
.L_391:
        /*005c*/ 	.word	0x00000000
        /*0060*/ 	.short	0x0000
        /*0062*/ 	.short	0x0000
        /*0064*/ 	.byte	0x00, 0xf5, 0x21, 0x00


	//----- nvinfo : EIATTR_SPARSE_MMA_MASK
	.align		4
.L_392:
        /*0068*/ 	.byte	0x03, 0x50
        /*006a*/ 	.short	0x0000


	//----- nvinfo : EIATTR_MAXREG_COUNT
	.align		4
        /*006c*/ 	.byte	0x03, 0x1b
        /*006e*/ 	.short	0x0060


	//----- nvinfo : EIATTR_NUM_BARRIERS
	.align		4
        /*0070*/ 	.byte	0x02, 0x4c
        /*0072*/ 	.byte	0x01
	.zero		1


	//----- nvinfo : EIATTR_MERCURY_ISA_VERSION
	.align		4
        /*0074*/ 	.byte	0x03, 0x5f
        /*0076*/ 	.short	0x0101


	//----- nvinfo : EIATTR_COOP_GROUP_MASK_REGIDS
	.align		4
        /*0078*/ 	.byte	0x04, 0x29
        /*007a*/ 	.short	(.L_394 - .L_393)


	//   ....[0]....
.L_393:
        /*007c*/ 	.word	0xffffffff


	//   ....[1]....
        /*0080*/ 	.word	0xffffffff


	//   ....[2]....
        /*0084*/ 	.word	0xffffffff


	//   ....[3]....
        /*0088*/ 	.word	0xffffffff


	//   ....[4]....
        /*008c*/ 	.word	0xffffffff


	//   ....[5]....
        /*0090*/ 	.word	0xffffffff


	//   ....[6]....
        /*0094*/ 	.word	0xffffffff


	//   ....[7]....
        /*0098*/ 	.word	0xffffffff


	//   ....[8]....
        /*009c*/ 	.word	0xffffffff


	//   ....[9]....
        /*00a0*/ 	.word	0xffffffff


	//   ....[10]....
        /*00a4*/ 	.word	0xffffffff


	//   ....[11]....
        /*00a8*/ 	.word	0xffffffff


	//   ....[12]....
        /*00ac*/ 	.word	0xffffffff


	//   ....[13]....
        /*00b0*/ 	.word	0xffffffff


	//   ....[14]....
        /*00b4*/ 	.word	0xffffffff


	//   ....[15]....
        /*00b8*/ 	.word	0xffffffff


	//   ....[16]....
        /*00bc*/ 	.word	0xffffffff


	//   ....[17]....
        /*00c0*/ 	.word	0xffffffff


	//   ....[18]....
        /*00c4*/ 	.word	0xffffffff


	//   ....[19]....
        /*00c8*/ 	.word	0xffffffff


	//   ....[20]....
        /*00cc*/ 	.word	0xffffffff


	//   ....[21]....
        /*00d0*/ 	.word	0xffffffff


	//   ....[22]....
        /*00d4*/ 	.word	0xffffffff


	//   ....[23]....
        /*00d8*/ 	.word	0xffffffff


	//   ....[24]....
        /*00dc*/ 	.word	0xffffffff


	//   ....[25]....
        /*00e0*/ 	.word	0xffffffff


	//   ....[26]....
        /*00e4*/ 	.word	0xffffffff


	//   ....[27]....
        /*00e8*/ 	.word	0xffffffff


	//   ....[28]....
        /*00ec*/ 	.word	0xffffffff


	//   ....[29]....
        /*00f0*/ 	.word	0xffffffff


	//----- nvinfo : EIATTR_COOP_GROUP_INSTR_OFFSETS
	.align		4
.L_394:
        /*00f4*/ 	.byte	0x04, 0x28
        /*00f6*/ 	.short	(.L_396 - .L_395)


	//   ....[0]....
.L_395:
        /*00f8*/ 	.word	0x00000980


	//   ....[1]....
        /*00fc*/ 	.word	0x00000990


	//   ....[2]....
        /*0100*/ 	.word	0x00000a00


	//   ....[3]....
        /*0104*/ 	.word	0x00000a30


	//   ....[4]....
        /*0108*/ 	.word	0x00000aa0


	//   ....[5]....
        /*010c*/ 	.word	0x00000ab0


	//   ....[6]....
        /*0110*/ 	.word	0x00000b00


	//   ....[7]....
        /*0114*/ 	.word	0x00000b10


	//   ....[8]....
        /*0118*/ 	.word	0x00000b60


	//   ....[9]....
        /*011c*/ 	.word	0x00000b80


	//   ....[10]....
        /*0120*/ 	.word	0x00000e90


	//   ....[11]....
        /*0124*/ 	.word	0x00000ea0


	//   ....[12]....
        /*0128*/ 	.word	0x00000f30


	//   ....[13]....
        /*012c*/ 	.word	0x00000f50


	//   ....[14]....
        /*0130*/ 	.word	0x00000fa0


	//   ....[15]....
        /*0134*/ 	.word	0x00000fc0


	//   ....[16]....
        /*0138*/ 	.word	0x00001010


	//   ....[17]....
        /*013c*/ 	.word	0x00001040


	//   ....[18]....
        /*0140*/ 	.word	0x000010a0


	//   ....[19]....
        /*0144*/ 	.word	0x000010d0


	//   ....[20]....
        /*0148*/ 	.word	0x000022b0


	//   ....[21]....
        /*014c*/ 	.word	0x000022c0


	//   ....[22]....
        /*0150*/ 	.word	0x00002330


	//   ....[23]....
        /*0154*/ 	.word	0x00002340


	//   ....[24]....
        /*0158*/ 	.word	0x000023a0


	//   ....[25]....
        /*015c*/ 	.word	0x000023d0


	//   ....[26]....
        /*0160*/ 	.word	0x00002450


	//   ....[27]....
        /*0164*/ 	.word	0x00002460


	//   ....[28]....
        /*0168*/ 	.word	0x000024b0


	//   ....[29]....
        /*016c*/ 	.word	0x000024c0


	//----- nvinfo : EIATTR_VRC_CTA_INIT_COUNT
	.align		4
.L_396:
        /*0170*/ 	.byte	0x02, 0x4a
	.zero		1
	.zero		1


	//----- nvinfo : EIATTR_EXIT_INSTR_OFFSETS
	.align		4
        /*0174*/ 	.byte	0x04, 0x1c
        /*0176*/ 	.short	(.L_398 - .L_397)


	//   ....[0]....
.L_397:
        /*0178*/ 	.word	0x00000080


	//   ....[1]....
        /*017c*/ 	.word	0x000000c0


	//   ....[2]....
        /*0180*/ 	.word	0x00002750


	//   ....[3]....
        /*0184*/ 	.word	0x000027a0


	//----- nvinfo : EIATTR_MAX_THREADS
	.align		4
.L_398:
        /*0188*/ 	.byte	0x04, 0x05
        /*018a*/ 	.short	(.L_400 - .L_399)
.L_399:
        /*018c*/ 	.word	0x00000280
        /*0190*/ 	.word	0x00000001
        /*0194*/ 	.word	0x00000001


	//----- nvinfo : EIATTR_CRS_STACK_SIZE
	.align		4
.L_400:
        /*0198*/ 	.byte	0x04, 0x1e
        /*019a*/ 	.short	(.L_402 - .L_401)
.L_401:
        /*019c*/ 	.word	0x00000000


	//----- nvinfo : EIATTR_CBANK_PARAM_SIZE
	.align		4
.L_402:
        /*01a0*/ 	.byte	0x03, 0x19
        /*01a2*/ 	.short	0x0021


	//----- nvinfo : EIATTR_PARAM_CBANK
	.align		4
        /*01a4*/ 	.byte	0x04, 0x0a
        /*01a6*/ 	.short	(.L_404 - .L_403)
	.align		4
.L_403:
        /*01a8*/ 	.word	index@(.nv.constant0._ZN3cub18CUB_300001_SM_10006detail6reduce28DeviceReduceSingleTileKernelINS2_10policy_hubIdjN4cuda3std3__44plusIdEEE10Policy1000EPdSC_iS9_ddNS7_10__identityEEEvT0_T1_T2_T3_T4_T6_)
        /*01ac*/ 	.short	0x0380
        /*01ae*/ 	.short	0x0021


	//----- nvinfo : EIATTR_SW_WAR
	.align		4
.L_404:
        /*01b0*/ 	.byte	0x04, 0x36
        /*01b2*/ 	.short	(.L_406 - .L_405)
.L_405:
        /*01b4*/ 	.word	0x00000008
.L_406:


//--------------------- .nv.info._ZN3cub18CUB_300001_SM_10006detail6reduce18DeviceReduceKernelINS2_10policy_hubIdjN4cuda3std3__44plusIdEEE10Policy1000EN6thrust24THRUST_300001_SM_1000_NS10device_ptrIdEEjS9_dNS7_10__identityEEEvT0_PT3_T1_NS0_13GridEvenShareISK_EET2_T4_ --------------------------
	.section	.nv.info._ZN3cub18CUB_300001_SM_10006detail6reduce18DeviceReduceKernelINS2_10policy_hubIdjN4cuda3std3__44plusIdEEE10Policy1000EN6thrust24THRUST_300001_SM_1000_NS10device_ptrIdEEjS9_dNS7_10__identityEEEvT0_PT3_T1_NS0_13GridEvenShareISK_EET2_T4_,"",@"SHT_CUDA_INFO"
	.sectionflags	@""
	.align	4


	//----- nvinfo : EIATTR_CUDA_API_VERSION
	.align		4
        /*0000*/ 	.byte	0x04, 0x37
        /*0002*/ 	.short	(.L_408 - .L_407)
.L_407:
        /*0004*/ 	.word	0x00000082


	//----- nvinfo : EIATTR_KPARAM_INFO
	.align		4
.L_408:
        /*0008*/ 	.byte	0x04, 0x17
        /*000a*/ 	.short	(.L_410 - .L_409)
.L_409:
        /*000c*/ 	.word	0x00000000
        /*0010*/ 	.short	0x0005
        /*0012*/ 	.short	0x003d
        /*0014*/ 	.byte	0x00, 0xf0, 0x05, 0x00


	//----- nvinfo : EIATTR_KPARAM_INFO
	.align		4
.L_410:
        /*0018*/ 	.byte	0x04, 0x17
        /*001a*/ 	.short	(.L_412 - .L_411)
.L_411:
        /*001c*/ 	.word	0x00000000
        /*0020*/ 	.short	0x0004
        /*0022*/ 	.short	0x003c
        /*0024*/ 	.byte	0x00, 0xf0, 0x05, 0x00


	//----- nvinfo : EIATTR_KPARAM_INFO
	.align		4
.L_412:
        /*0028*/ 	.byte	0x04, 0x17
        /*002a*/ 	.short	(.L_414 - .L_413)
.L_413:
        /*002c*/ 	.word	0x00000000
        /*0030*/ 	.short	0x0003
        /*0032*/ 	.short	0x0014
        /*0034*/ 	.byte	0x00, 0xf0, 0xa1, 0x00


	//----- nvinfo : EIATTR_KPARAM_INFO
	.align		4
.L_414:
        /*0038*/ 	.byte	0x04, 0x17
        /*003a*/ 	.short	(.L_416 - .L_415)
.L_415:
        /*003c*/ 	.word	0x00000000
        /*0040*/ 	.short	0x0002
        /*0042*/ 	.short	0x0010
        /*0044*/ 	.byte	0x00, 0xf0, 0x11, 0x00


	//----- nvinfo : EIATTR_KPARAM_INFO
	.align		4
.L_416:
        /*0048*/ 	.byte	0x04, 0x17
        /*004a*/ 	.short	(.L_418 - .L_417)
.L_417:
        /*004c*/ 	.word	0x00000000
        /*0050*/ 	.short	0x0001
        /*0052*/ 	.short	0x0008
        /*0054*/ 	.byte	0x00, 0xf5, 0x21, 0x00


	//----- nvinfo : EIATTR_KPARAM_INFO
	.align		4
.L_418:
        /*0058*/ 	.byte	0x04, 0x17
        /*005a*/ 	.short	(.L_420 - .L_419)
.L_419:
        /*005c*/ 	.word	0x00000000
        /*0060*/ 	.short	0x0000
        /*0062*/ 	.short	0x0000
        /*0064*/ 	.byte	0x00, 0xf0, 0x21, 0x00


	//----- nvinfo : EIATTR_SPARSE_MMA_MASK
	.align		4
.L_420:
        /*0068*/ 	.byte	0x03, 0x50
        /*006a*/ 	.short	0x0000


	//----- nvinfo : EIATTR_MAXREG_COUNT
	.align		4
        /*006c*/ 	.byte	0x03, 0x1b
        /*006e*/ 	.short	0x0060


	//----- nvinfo : EIATTR_NUM_BARRIERS
	.align		4
        /*0070*/ 	.byte	0x02, 0x4c
        /*0072*/ 	.byte	0x01
	.zero		1


	//----- nvinfo : EIATTR_MERCURY_ISA_VERSION
	.align		4
        /*0074*/ 	.byte	0x03, 0x5f
        /*0076*/ 	.short	0x0101


	//----- nvinfo : EIATTR_COOP_GROUP_MASK_REGIDS
	.align		4
        /*0078*/ 	.byte	0x04, 0x29
        /*007a*/ 	.short	(.L_422 - .L_421)


	//   ....[0]....
.L_421:
        /*007c*/ 	.word	0xffffffff


	//   ....[1]....
        /*0080*/ 	.word	0xffffffff


	//   ....[2]....
        /*0084*/ 	.word	0xffffffff


	//   ....[3]....
        /*0088*/ 	.word	0xffffffff


	//   ....[4]....
        /*008c*/ 	.word	0xffffffff


	//   ....[5]....
        /*0090*/ 	.word	0xffffffff


	//   ....[6]....
        /*0094*/ 	.word	0xffffffff


	//   ....[7]....
        /*0098*/ 	.word	0xffffffff


	//   ....[8]....
        /*009c*/ 	.word	0xffffffff


	//   ....[9]....
        /*00a0*/ 	.word	0xffffffff


	//   ....[10]....
        /*00a4*/ 	.word	0xffffffff


	//   ....[11]....
        /*00a8*/ 	.word	0xffffffff


	//   ....[12]....
        /*00ac*/ 	.word	0xffffffff


	//   ....[13]....
        /*00b0*/ 	.word	0xffffffff


	//   ....[14]....
        /*00b4*/ 	.word	0xffffffff


	//   ....[15]....
        /*00b8*/ 	.word	0xffffffff


	//   ....[16]....
        /*00bc*/ 	.word	0xffffffff


	//   ....[17]....
        /*00c0*/ 	.word	0xffffffff


	//   ....[18]....
        /*00c4*/ 	.word	0xffffffff


	//   ....[19]....
        /*00c8*/ 	.word	0xffffffff


	//   ....[20]....
        /*00cc*/ 	.word	0xffffffff


	//   ....[21]....
        /*00d0*/ 	.word	0xffffffff


	//   ....[22]....
        /*00d4*/ 	.word	0xffffffff


	//   ....[23]....
        /*00d8*/ 	.word	0xffffffff


	//   ....[24]....
        /*00dc*/ 	.word	0xffffffff


	//   ....[25]....
        /*00e0*/ 	.word	0xffffffff


	//   ....[26]....
        /*00e4*/ 	.word	0xffffffff


	//   ....[27]....
        /*00e8*/ 	.word	0xffffffff


	//   ....[28]....
        /*00ec*/ 	.word	0xffffffff


	//   ....[29]....
        /*00f0*/ 	.word	0xffffffff


	//----- nvinfo : EIATTR_COOP_GROUP_INSTR_OFFSETS
	.align		4
.L_422:
        /*00f4*/ 	.byte	0x04, 0x28
        /*00f6*/ 	.short	(.L_424 - .L_423)


	//   ....[0]....
.L_423:
        /*00f8*/ 	.word	0x00000c10


	//   ....[1]....
        /*00fc*/ 	.word	0x00000c20


	//   ....[2]....
        /*0100*/ 	.word	0x00000c90


	//   ....[3]....
        /*0104*/ 	.word	0x00000cb0


	//   ....[4]....
        /*0108*/ 	.word	0x00000d20


	//   ....[5]....
        /*010c*/ 	.word	0x00000d30


	//   ....[6]....
        /*0110*/ 	.word	0x00000d80


	//   ....[7]....
        /*0114*/ 	.word	0x00000da0


	//   ....[8]....
        /*0118*/ 	.word	0x00000df0


	//   ....[9]....
        /*011c*/ 	.word	0x00000e10


	//   ....[10]....
        /*0120*/ 	.word	0x00001120


	//   ....[11]....
        /*0124*/ 	.word	0x00001130


	//   ....[12]....
        /*0128*/ 	.word	0x000011a0


	//   ....[13]....
        /*012c*/ 	.word	0x000011c0


	//   ....[14]....
        /*0130*/ 	.word	0x00001210


	//   ....[15]....
        /*0134*/ 	.word	0x00001230


	//   ....[16]....
        /*0138*/ 	.word	0x00001290


	//   ....[17]....
        /*013c*/ 	.word	0x000012b0


	//   ....[18]....
        /*0140*/ 	.word	0x00001330


	//   ....[19]....
        /*0144*/ 	.word	0x00001360


	//   ....[20]....
        /*0148*/ 	.word	0x000028d0


	//   ....[21]....
        /*014c*/ 	.word	0x000028e0


	//   ....[22]....
        /*0150*/ 	.word	0x00002960


	//   ....[23]....
        /*0154*/ 	.word	0x00002970


	//   ....[24]....
        /*0158*/ 	.word	0x000029d0


	//   ....[25]....
        /*015c*/ 	.word	0x000029e0


	//   ....[26]....
        /*0160*/ 	.word	0x00002a30


	//   ....[27]....
        /*0164*/ 	.word	0x00002a60


	//   ....[28]....
        /*0168*/ 	.word	0x00002ae0


	//   ....[29]....
        /*016c*/ 	.word	0x00002af0


	//----- nvinfo : EIATTR_VRC_CTA_INIT_COUNT
	.align		4
.L_424:
        /*0170*/ 	.byte	0x02, 0x4a
	.zero		1
	.zero		1


	//----- nvinfo : EIATTR_EXIT_INSTR_OFFSETS
	.align		4
        /*0174*/ 	.byte	0x04, 0x1c
        /*0176*/ 	.short	(.L_426 - .L_425)


	//   ....[0]....
.L_425:
        /*0178*/ 	.word	0x00002d80


	//   ....[1]....
        /*017c*/ 	.word	0x00002de0


	//----- nvinfo : EIATTR_MAX_THREADS
	.align		4
.L_426:
        /*0180*/ 	.byte	0x04, 0x05
        /*0182*/ 	.short	(.L_428 - .L_427)
.L_427:
        /*0184*/ 	.word	0x00000280
        /*0188*/ 	.word	0x00000001
        /*018c*/ 	.word	0x00000001


	//----- nvinfo : EIATTR_CRS_STACK_SIZE
	.align		4
.L_428:
        /*0190*/ 	.byte	0x04, 0x1e
        /*0192*/ 	.short	(.L_430 - .L_429)
.L_429:
        /*0194*/ 	.word	0x00000000


	//----- nvinfo : EIATTR_CBANK_PARAM_SIZE
	.align		4
.L_430:
        /*0198*/ 	.byte	0x03, 0x19
        /*019a*/ 	.short	0x003e


	//----- nvinfo : EIATTR_PARAM_CBANK
	.align		4
        /*019c*/ 	.byte	0x04, 0x0a
        /*019e*/ 	.short	(.L_432 - .L_431)
	.align		4
.L_431:
        /*01a0*/ 	.word	index@(.nv.constant0._ZN3cub18CUB_300001_SM_10006detail6reduce18DeviceReduceKernelINS2_10policy_hubIdjN4cuda3std3__44plusIdEEE10Policy1000EN6thrust24THRUST_300001_SM_1000_NS10device_ptrIdEEjS9_dNS7_10__identityEEEvT0_PT3_T1_NS0_13GridEvenShareISK_EET2_T4_)
        /*01a4*/ 	.short	0x0380
        /*01a6*/ 	.short	0x003e


	//----- nvinfo : EIATTR_SW_WAR
	.align		4
.L_432:
        /*01a8*/ 	.byte	0x04, 0x36
        /*01aa*/ 	.short	(.L_434 - .L_433)
.L_433:
        /*01ac*/ 	.word	0x00000008
.L_434:


//--------------------- .nv.info._ZN3cub18CUB_300001_SM_10006detail6reduce28DeviceReduceSingleTileKernelINS2_10policy_hubIdjN4cuda3std3__44plusIdEEE10Policy1000EN6thrust24THRUST_300001_SM_1000_NS10device_ptrIdEEPdjS9_ddNS7_10__identityEEEvT0_T1_T2_T3_T4_T6_ --------------------------
	.section	.nv.info._ZN3cub18CUB_300001_SM_10006detail6reduce28DeviceReduceSingleTileKernelINS2_10policy_hubIdjN4cuda3std3__44plusIdEEE10Policy1000EN6thrust24THRUST_300001_SM_1000_NS10device_ptrIdEEPdjS9_ddNS7_10__identityEEEvT0_T1_T2_T3_T4_T6_,"",@"SHT_CUDA_INFO"
	.sectionflags	@""
	.align	4


	//----- nvinfo : EIATTR_CUDA_API_VERSION
	.align		4
        /*0000*/ 	.byte	0x04, 0x37
        /*0002*/ 	.short	(.L_436 - .L_435)
.L_435:
        /*0004*/ 	.word	0x00000082


	//----- nvinfo : EIATTR_KPARAM_INFO
	.align		4
.L_436:
        /*0008*/ 	.byte	0x04, 0x17
        /*000a*/ 	.short	(.L_438 - .L_437)
.L_437:
        /*000c*/ 	.word	0x00000000
        /*0010*/ 	.short	0x0005
        /*0012*/ 	.short	0x0020
        /*0014*/ 	.byte	0x00, 0xf0, 0x05, 0x00


	//----- nvinfo : EIATTR_KPARAM_INFO
	.align		4
.L_438:
        /*0018*/ 	.byte	0x04, 0x17
        /*001a*/ 	.short	(.L_440 - .L_439)
.L_439:
        /*001c*/ 	.word	0x00000000
        /*0020*/ 	.short	0x0004
        /*0022*/ 	.short	0x0018
        /*0024*/ 	.byte	0x00, 0xf0, 0x21, 0x00


	//----- nvinfo : EIATTR_KPARAM_INFO
	.align		4
.L_440:
        /*0028*/ 	.byte	0x04, 0x17
        /*002a*/ 	.short	(.L_442 - .L_441)
.L_441:
        /*002c*/ 	.word	0x00000000
        /*0030*/ 	.short	0x0003
        /*0032*/ 	.short	0x0014
        /*0034*/ 	.byte	0x00, 0xf0, 0x05, 0x00


	//----- nvinfo : EIATTR_KPARAM_INFO
	.align		4
.L_442:
        /*0038*/ 	.byte	0x04, 0x17
        /*003a*/ 	.short	(.L_444 - .L_443)
.L_443:
        /*003c*/ 	.word	0x00000000
        /*0040*/ 	.short	0x0002
        /*0042*/ 	.short	0x0010
        /*0044*/ 	.byte	0x00, 0xf0, 0x11, 0x00


	//----- nvinfo : EIATTR_KPARAM_INFO
	.align		4
.L_444:
        /*0048*/ 	.byte	0x04, 0x17
        /*004a*/ 	.short	(.L_446 - .L_445)
.L_445:
        /*004c*/ 	.word	0x00000000
        /*0050*/ 	.short	0x0001
        /*0052*/ 	.short	0x0008
        /*0054*/ 	.byte	0x00, 0xf5, 0x21, 0x00


	//----- nvinfo : EIATTR_KPARAM_INFO
	.align		4
.L_446:
        /*0058*/ 	.byte	0x04, 0x17
        /*005a*/ 	.short	(.L_448 - .L_447)
.L_447:
        /*005c*/ 	.word	0x00000000
        /*0060*/ 	.short	0x0000
        /*0062*/ 	.short	0x0000
        /*0064*/ 	.byte	0x00, 0xf0, 0x21, 0x00


	//----- nvinfo : EIATTR_SPARSE_MMA_MASK
	.align		4
.L_448:
        /*0068*/ 	.byte	0x03, 0x50
        /*006a*/ 	.short	0x0000


	//----- nvinfo : EIATTR_MAXREG_COUNT
	.align		4
        /*006c*/ 	.byte	0x03, 0x1b
        /*006e*/ 	.short	0x0060


	//----- nvinfo : EIATTR_NUM_BARRIERS
	.align		4
        /*0070*/ 	.byte	0x02, 0x4c
        /*0072*/ 	.byte	0x01
	.zero		1


	//----- nvinfo : EIATTR_MERCURY_ISA_VERSION
	.align		4
        /*0074*/ 	.byte	0x03, 0x5f
        /*0076*/ 	.short	0x0101


	//----- nvinfo : EIATTR_COOP_GROUP_MASK_REGIDS
	.align		4
        /*0078*/ 	.byte	0x04, 0x29
        /*007a*/ 	.short	(.L_450 - .L_449)


	//   ....[0]....
.L_449:
        /*007c*/ 	.word	0xffffffff


	//   ....[1]....
        /*0080*/ 	.word	0xffffffff


	//   ....[2]....
        /*0084*/ 	.word	0xffffffff


	//   ....[3]....
        /*0088*/ 	.word	0xffffffff


	//   ....[4]....
        /*008c*/ 	.word	0xffffffff


	//   ....[5]....
        /*0090*/ 	.word	0xffffffff


	//   ....[6]....
        /*0094*/ 	.word	0xffffffff


	//   ....[7]....
        /*0098*/ 	.word	0xffffffff


	//   ....[8]....
        /*009c*/ 	.word	0xffffffff


	//   ....[9]....
        /*00a0*/ 	.word	0xffffffff


	//   ....[10]....
        /*00a4*/ 	.word	0xffffffff


	//   ....[11]....
        /*00a8*/ 	.word	0xffffffff


	//   ....[12]....
        /*00ac*/ 	.word	0xffffffff


	//   ....[13]....
        /*00b0*/ 	.word	0xffffffff


	//   ....[14]....
        /*00b4*/ 	.word	0xffffffff


	//   ....[15]....
        /*00b8*/ 	.word	0xffffffff


	//   ....[16]....
        /*00bc*/ 	.word	0xffffffff


	//   ....[17]....
        /*00c0*/ 	.word	0xffffffff


	//   ....[18]....
        /*00c4*/ 	.word	0xffffffff


	//   ....[19]....
        /*00c8*/ 	.word	0xffffffff


	//   ....[20]....
        /*00cc*/ 	.word	0xffffffff


	//   ....[21]....
        /*00d0*/ 	.word	0xffffffff


	//   ....[22]....
        /*00d4*/ 	.word	0xffffffff


	//   ....[23]....
        /*00d8*/ 	.word	0xffffffff


	//   ....[24]....
        /*00dc*/ 	.word	0xffffffff


	//   ....[25]....
        /*00e0*/ 	.word	0xffffffff


	//   ....[26]....
        /*00e4*/ 	.word	0xffffffff


	//   ....[27]....
        /*00e8*/ 	.word	0xffffffff


	//   ....[28]....
        /*00ec*/ 	.word	0xffffffff


	//   ....[29]....
        /*00f0*/ 	.word	0xffffffff


	//----- nvinfo : EIATTR_COOP_GROUP_INSTR_OFFSETS
	.align		4
.L_450:
        /*00f4*/ 	.byte	0x04, 0x28
        /*00f6*/ 	.short	(.L_452 - .L_451)


	//   ....[0]....
.L_451:
        /*00f8*/ 	.word	0x00000930


	//   ....[1]....
        /*00fc*/ 	.word	0x00000940


	//   ....[2]....
        /*0100*/ 	.word	0x000009b0


	//   ....[3]....
        /*0104*/ 	.word	0x000009e0


	//   ....[4]....
        /*0108*/ 	.word	0x00000a50


	//   ....[5]....
        /*010c*/ 	.word	0x00000a60


	//   ....[6]....
        /*0110*/ 	.word	0x00000ab0


	//   ....[7]....
        /*0114*/ 	.word	0x00000ad0


	//   ....[8]....
        /*0118*/ 	.word	0x00000b30


	//   ....[9]....
        /*011c*/ 	.word	0x00000b40


	//   ....[10]....
        /*0120*/ 	.word	0x00000e40


	//   ....[11]....
        /*0124*/ 	.word	0x00000e50


	//   ....[12]....
        /*0128*/ 	.word	0x00000ed0


	//   ....[13]....
        /*012c*/ 	.word	0x00000ef0


	//   ....[14]....
        /*0130*/ 	.word	0x00000f40


	//   ....[15]....
        /*0134*/ 	.word	0x00000f60


	//   ....[16]....
        /*0138*/ 	.word	0x00000fd0


	//   ....[17]....
        /*013c*/ 	.word	0x00000fe0


	//   ....[18]....
        /*0140*/ 	.word	0x00001030


	//   ....[19]....
        /*0144*/ 	.word	0x00001060


	//   ....[20]....
        /*0148*/ 	.word	0x00002450


	//   ....[21]....
        /*014c*/ 	.word	0x00002460


	//   ....[22]....
        /*0150*/ 	.word	0x000024d0


	//   ....[23]....
        /*0154*/ 	.word	0x000024e0


	//   ....[24]....
        /*0158*/ 	.word	0x00002540


	//   ....[25]....
        /*015c*/ 	.word	0x00002550


	//   ....[26]....
        /*0160*/ 	.word	0x000025a0


	//   ....[27]....
        /*0164*/ 	.word	0x000025d0


	//   ....[28]....
        /*0168*/ 	.word	0x00002650


	//   ....[29]....
        /*016c*/ 	.word	0x00002660


	//----- nvinfo : EIATTR_VRC_CTA_INIT_COUNT
	.align		4
.L_452:
        /*0170*/ 	.byte	0x02, 0x4a
	.zero		1
	.zero		1


	//----- nvinfo : EIATTR_EXIT_INSTR_OFFSETS
	.align		4
        /*0174*/ 	.byte	0x04, 0x1c
        /*0176*/ 	.short	(.L_454 - .L_453)


	//   ....[0]....
.L_453:
        /*0178*/ 	.word	0x00000080


	//   ....[1]....
        /*017c*/ 	.word	0x000000c0


	//   ....[2]....
        /*0180*/ 	.word	0x000028f0


	//   ....[3]....
        /*0184*/ 	.word	0x00002940


	//----- nvinfo : EIATTR_MAX_THREADS
	.align		4
.L_454:
        /*0188*/ 	.byte	0x04, 0x05
        /*018a*/ 	.short	(.L_456 - .L_455)
.L_455:
        /*018c*/ 	.word	0x00000280
        /*0190*/ 	.word	0x00000001
        /*0194*/ 	.word	0x00000001


	//----- nvinfo : EIATTR_CRS_STACK_SIZE
	.align		4
.L_456:
        /*0198*/ 	.byte	0x04, 0x1e
        /*019a*/ 	.short	(.L_458 - .L_457)
.L_457:
        /*019c*/ 	.word	0x00000000


	//----- nvinfo : EIATTR_CBANK_PARAM_SIZE
	.align		4
.L_458:
        /*01a0*/ 	.byte	0x03, 0x19
        /*01a2*/ 	.short	0x0021


	//----- nvinfo : EIATTR_PARAM_CBANK
	.align		4
        /*01a4*/ 	.byte	0x04, 0x0a
        /*01a6*/ 	.short	(.L_460 - .L_459)
	.align		4
.L_459:
        /*01a8*/ 	.word	index@(.nv.constant0._ZN3cub18CUB_300001_SM_10006detail6reduce28DeviceReduceSingleTileKernelINS2_10policy_hubIdjN4cuda3std3__44plusIdEEE10Policy1000EN6thrust24THRUST_300001_SM_1000_NS10device_ptrIdEEPdjS9_ddNS7_10__identityEEEvT0_T1_T2_T3_T4_T6_)
        /*01ac*/ 	.short	0x0380
        /*01ae*/ 	.short	0x0021


	//----- nvinfo : EIATTR_SW_WAR
	.align		4
.L_460:
        /*01b0*/ 	.byte	0x04, 0x36
        /*01b2*/ 	.short	(.L_462 - .L_461)
.L_461:
        /*01b4*/ 	.word	0x00000008
.L_462:


//--------------------- .nv.info._ZN3cub18CUB_300001_SM_10006detail11EmptyKernelIvEEvv --------------------------
	.section	.nv.info._ZN3cub18CUB_300001_SM_10006detail11EmptyKernelIvEEvv,"",@"SHT_CUDA_INFO"
	.sectionflags	@""
	.align	4


	//----- nvinfo : EIATTR_CUDA_API_VERSION
	.align		4
        /*0000*/ 	.byte	0x04, 0x37
        /*0002*/ 	.short	(.L_464 - .L_463)
.L_463:
        /*0004*/ 	.word	0x00000082


	//----- nvinfo : EIATTR_SPARSE_MMA_MASK
	.align		4
.L_464:
        /*0008*/ 	.byte	0x03, 0x50
        /*000a*/ 	.short	0x0000


	//----- nvinfo : EIATTR_MAXREG_COUNT
	.align		4
        /*000c*/ 	.byte	0x03, 0x1b
        /*000e*/ 	.short	0x00ff


	//----- nvinfo : EIATTR_MERCURY_ISA_VERSION
	.align		4
        /*0010*/ 	.byte	0x03, 0x5f
        /*0012*/ 	.short	0x0101


	//----- nvinfo : EIATTR_VRC_CTA_INIT_COUNT
	.align		4
        /*0014*/ 	.byte	0x02, 0x4a
	.zero		1
	.zero		1


	//----- nvinfo : EIATTR_EXIT_INSTR_OFFSETS
	.align		4
        /*0018*/ 	.byte	0x04, 0x1c
        /*001a*/ 	.short	(.L_466 - .L_465)


	//   ....[0]....
.L_465:
        /*001c*/ 	.word	0x00000010


	//----- nvinfo : EIATTR_SW_WAR
	.align		4
.L_466:
        /*0020*/ 	.byte	0x04, 0x36
        /*0022*/ 	.short	(.L_468 - .L_467)
.L_467:
        /*0024*/ 	.word	0x00000008
.L_468:


//--------------------- .nv.callgraph             --------------------------
	.section	.nv.callgraph,"",@"SHT_CUDA_CALLGRAPH"
	.align	4
	.sectionentsize	8
	.align		4
        /*0000*/ 	.word	0x00000000
	.align		4
        /*0004*/ 	.word	0xffffffff
	.align		4
        /*0008*/ 	.word	0x00000000
	.align		4
        /*000c*/ 	.word	0xfffffffe
	.align		4
        /*0010*/ 	.word	0x00000000
	.align		4
        /*0014*/ 	.word	0xfffffffd
	.align		4
        /*0018*/ 	.word	0x00000000
	.align		4
        /*001c*/ 	.word	0xfffffffc


//--------------------- .nv.constant4             --------------------------
	.section	.nv.constant4,"a",@progbits
	.align	8
	.align		8
.nv.constant4:
        /*0000*/ 	.dword	_ZN30_INTERNAL_d2c16fa2_4_k_cu_main4cuda3std3__45__cpo5beginE
	.align		8
        /*0008*/ 	.dword	_ZN30_INTERNAL_d2c16fa2_4_k_cu_main4cuda3std3__45__cpo3endE
	.align		8
        /*0010*/ 	.dword	_ZN30_INTERNAL_d2c16fa2_4_k_cu_main4cuda3std3__45__cpo6cbeginE
	.align		8
        /*0018*/ 	.dword	_ZN30_INTERNAL_d2c16fa2_4_k_cu_main4cuda3std3__45__cpo4cendE
	.align		8
        /*0020*/ 	.dword	_ZN30_INTERNAL_d2c16fa2_4_k_cu_main4cuda3std3__45__cpo6rbeginE
	.align		8
        /*0028*/ 	.dword	_ZN30_INTERNAL_d2c16fa2_4_k_cu_main4cuda3std3__45__cpo4rendE
	.align		8
        /*0030*/ 	.dword	_ZN30_INTERNAL_d2c16fa2_4_k_cu_main4cuda3std3__45__cpo7crbeginE
	.align		8
        /*0038*/ 	.dword	_ZN30_INTERNAL_d2c16fa2_4_k_cu_main4cuda3std3__45__cpo5crendE
	.align		8
        /*0040*/ 	.dword	_ZN30_INTERNAL_d2c16fa2_4_k_cu_main4cuda3std3__432_GLOBAL__N__d2c16fa2_4_k_cu_main6ignoreE
	.align		8
        /*0048*/ 	.dword	_ZN30_INTERNAL_d2c16fa2_4_k_cu_main4cuda3std3__419piecewise_constructE
	.align		8
        /*0050*/ 	.dword	_ZN30_INTERNAL_d2c16fa2_4_k_cu_main4cuda3std3__48in_placeE
	.align		8
        /*0058*/ 	.dword	_ZN30_INTERNAL_d2c16fa2_4_k_cu_main4cuda3std3__420unreachable_sentinelE
	.align		8
        /*0060*/ 	.dword	_ZN30_INTERNAL_d2c16fa2_4_k_cu_main4cuda3std3__47nulloptE
	.align		8
        /*0068*/ 	.dword	_ZN30_INTERNAL_d2c16fa2_4_k_cu_main4cuda3std3__48unexpectE
	.align		8
        /*0070*/ 	.dword	_ZN30_INTERNAL_d2c16fa2_4_k_cu_main4cuda3std6ranges3__45__cpo4swapE
	.align		8
        /*0078*/ 	.dword	_ZN30_INTERNAL_d2c16fa2_4_k_cu_main4cuda3std6ranges3__45__cpo9iter_moveE
	.align		8
        /*0080*/ 	.dword	_ZN30_INTERNAL_d2c16fa2_4_k_cu_main4cuda3std6ranges3__45__cpo5beginE
	.align		8
        /*0088*/ 	.dword	_ZN30_INTERNAL_d2c16fa2_4_k_cu_main4cuda3std6ranges3__45__cpo3endE
	.align		8
        /*0090*/ 	.dword	_ZN30_INTERNAL_d2c16fa2_4_k_cu_main4cuda3std6ranges3__45__cpo6cbeginE
	.align		8
        /*0098*/ 	.dword	_ZN30_INTERNAL_d2c16fa2_4_k_cu_main4cuda3std6ranges3__45__cpo4cendE
	.align		8
        /*00a0*/ 	.dword	_ZN30_INTERNAL_d2c16fa2_4_k_cu_main4cuda3std6ranges3__45__cpo7advanceE
	.align		8
        /*00a8*/ 	.dword	_ZN30_INTERNAL_d2c16fa2_4_k_cu_main4cuda3std6ranges3__45__cpo9iter_swapE
	.align		8
        /*00b0*/ 	.dword	_ZN30_INTERNAL_d2c16fa2_4_k_cu_main4cuda3std6ranges3__45__cpo4nextE
	.align		8
        /*00b8*/ 	.dword	_ZN30_INTERNAL_d2c16fa2_4_k_cu_main4cuda3std6ranges3__45__cpo4prevE
	.align		8
        /*00c0*/ 	.dword	_ZN30_INTERNAL_d2c16fa2_4_k_cu_main4cuda3std6ranges3__45__cpo4dataE
	.align		8
        /*00c8*/ 	.dword	_ZN30_INTERNAL_d2c16fa2_4_k_cu_main4cuda3std6ranges3__45__cpo5cdataE
	.align		8
        /*00d0*/ 	.dword	_ZN30_INTERNAL_d2c16fa2_4_k_cu_main4cuda3std6ranges3__45__cpo4sizeE
	.align		8
        /*00d8*/ 	.dword	_ZN30_INTERNAL_d2c16fa2_4_k_cu_main4cuda3std6ranges3__45__cpo5ssizeE
	.align		8
        /*00e0*/ 	.dword	_ZN30_INTERNAL_d2c16fa2_4_k_cu_main4cuda3std6ranges3__45__cpo8distanceE
	.align		8
        /*00e8*/ 	.dword	_ZN30_INTERNAL_d2c16fa2_4_k_cu_main6thrust24THRUST_300001_SM_1000_NS8cuda_cub3parE
	.align		8
        /*00f0*/ 	.dword	_ZN30_INTERNAL_d2c16fa2_4_k_cu_main6thrust24THRUST_300001_SM_1000_NS8cuda_cub10par_nosyncE
	.align		8
        /*00f8*/ 	.dword	_ZN30_INTERNAL_d2c16fa2_4_k_cu_main6thrust24THRUST_300001_SM_1000_NS6system6detail10sequential3seqE
	.align		8
        /*0100*/ 	.dword	_ZN30_INTERNAL_d2c16fa2_4_k_cu_main6thrust24THRUST_300001_SM_1000_NS12placeholders2_1E
	.align		8
        /*0108*/ 	.dword	_ZN30_INTERNAL_d2c16fa2_4_k_cu_main6thrust24THRUST_300001_SM_1000_NS12placeholders2_2E
	.align		8
        /*0110*/ 	.dword	_ZN30_INTERNAL_d2c16fa2_4_k_cu_main6thrust24THRUST_300001_SM_1000_NS12placeholders2_3E
	.align		8
        /*0118*/ 	.dword	_ZN30_INTERNAL_d2c16fa2_4_k_cu_main6thrust24THRUST_300001_SM_1000_NS12placeholders2_4E
	.align		8
        /*0120*/ 	.dword	_ZN30_INTERNAL_d2c16fa2_4_k_cu_main6thrust24THRUST_300001_SM_1000_NS12placeholders2_5E
	.align		8
        /*0128*/ 	.dword	_ZN30_INTERNAL_d2c16fa2_4_k_cu_main6thrust24THRUST_300001_SM_1000_NS12placeholders2_6E
	.align		8
        /*0130*/ 	.dword	_ZN30_INTERNAL_d2c16fa2_4_k_cu_main6thrust24THRUST_300001_SM_1000_NS12placeholders2_7E
	.align		8
        /*0138*/ 	.dword	_ZN30_INTERNAL_d2c16fa2_4_k_cu_main6thrust24THRUST_300001_SM_1000_NS12placeholders2_8E
	.align		8
        /*0140*/ 	.dword	_ZN30_INTERNAL_d2c16fa2_4_k_cu_main6thrust24THRUST_300001_SM_1000_NS12placeholders2_9E
	.align		8
        /*0148*/ 	.dword	_ZN30_INTERNAL_d2c16fa2_4_k_cu_main6thrust24THRUST_300001_SM_1000_NS12placeholders3_10E
	.align		8
        /*0150*/ 	.dword	_ZN30_INTERNAL_d2c16fa2_4_k_cu_main6thrust24THRUST_300001_SM_1000_NS3seqE


//--------------------- .text._ZN3cub18CUB_300001_SM_10006detail6reduce28DeviceReduceSingleTileKernelINS2_10policy_hubIfyN4cuda3std3__44plusIfEEE10Policy1000EPfSC_iS9_ffNS7_10__identityEEEvT0_T1_T2_T3_T4_T6_ --------------------------
	.section	.text._ZN3cub18CUB_300001_SM_10006detail6reduce28DeviceReduceSingleTileKernelINS2_10policy_hubIfyN4cuda3std3__44plusIfEEE10Policy1000EPfSC_iS9_ffNS7_10__identityEEEvT0_T1_T2_T3_T4_T6_,"ax",@progbits
	.align	128
        .global         _ZN3cub18CUB_300001_SM_10006detail6reduce28DeviceReduceSingleTileKernelINS2_10policy_hubIfyN4cuda3std3__44plusIfEEE10Policy1000EPfSC_iS9_ffNS7_10__identityEEEvT0_T1_T2_T3_T4_T6_
        .type           _ZN3cub18CUB_300001_SM_10006detail6reduce28DeviceReduceSingleTileKernelINS2_10policy_hubIfyN4cuda3std3__44plusIfEEE10Policy1000EPfSC_iS9_ffNS7_10__identityEEEvT0_T1_T2_T3_T4_T6_,@function
        .size           _ZN3cub18CUB_300001_SM_10006detail6reduce28DeviceReduceSingleTileKernelINS2_10policy_hubIfyN4cuda3std3__44plusIfEEE10Policy1000EPfSC_iS9_ffNS7_10__identityEEEvT0_T1_T2_T3_T4_T6_,(.L_x_417 - _ZN3cub18CUB_300001_SM_10006detail6reduce28DeviceReduceSingleTileKernelINS2_10policy_hubIfyN4cuda3std3__44plusIfEEE10Policy1000EPfSC_iS9_ffNS7_10__identityEEEvT0_T1_T2_T3_T4_T6_)
        .other          _ZN3cub18CUB_300001_SM_10006detail6reduce28DeviceReduceSingleTileKernelINS2_10policy_hubIfyN4cuda3std3__44plusIfEEE10Policy1000EPfSC_iS9_ffNS7_10__identityEEEvT0_T1_T2_T3_T4_T6_,@"STO_CUDA_ENTRY STV_DEFAULT"
_ZN3cub18CUB_300001_SM_10006detail6reduce28DeviceReduceSingleTileKernelINS2_10policy_hubIfyN4cuda3std3__44plusIfEEE10Policy1000EPfSC_iS9_ffNS7_10__identityEEEvT0_T1_T2_T3_T4_T6_:
.text._ZN3cub18CUB_300001_SM_10006detail6reduce28DeviceReduceSingleTileKernelINS2_10policy_hubIfyN4cuda3std3__44plusIfEEE10Policy1000EPfSC_iS9_ffNS7_10__identityEEEvT0_T1_T2_T3_T4_T6_:
[----:B------:R-:W-:Y:S01]  /*0000*/  LDC R1, c[0x0][0x37c] ;  /* 0x0000df00ff017b82 */ /* 0x000fe20000000800 */
[----:B------:R-:W0:Y:S01]  /*0010*/  LDCU UR4, c[0x0][0x390] ;  /* 0x00007200ff0477ac */ /* 0x000e220008000800 */
[----:B------:R-:W1:Y:S01]  /*0020*/  LDCU.64 UR6, c[0x0][0x358] ;  /* 0x00006b00ff0677ac */ /* 0x000e620008000a00 */
[----:B0-----:R-:W-:-:S04]  /*0030*/  MOV R20, UR4 ;  /* 0x0000000400147c02 */ /* 0x001fc80008000f00 */
[----:B------:R-:W-:-:S13]  /*0040*/  ISETP.NE.AND P0, PT, R20, RZ, PT ;  /* 0x000000ff1400720c */ /* 0x000fda0003f05270 */
[----:B-1----:R-:W-:Y:S05]  /*0050*/  @P0 BRA `(.L_x_0) ;  /* 0x00000000001c0947 */ /* 0x002fea0003800000 */
[----:B------:R-:W0:Y:S02]  /*0060*/  S2R R0, SR_TID.X ;  /* 0x0000000000007919 */ /* 0x000e240000002100 */
[----:B0-----:R-:W-:-:S13]  /*0070*/  ISETP.NE.AND P0, PT, R0, RZ, PT ;  /* 0x000000ff0000720c */ /* 0x001fda0003f05270 */
[----:B------:R-:W-:Y:S05]  /*0080*/  @P0 EXIT ;  /* 0x000000000000094d */ /* 0x000fea0003800000 */
[----:B------:R-:W0:Y:S08]  /*0090*/  LDC R5, c[0x0][0x398] ;  /* 0x0000e600ff057b82 */ /* 0x000e300000000800 */
[----:B------:R-:W0:Y:S02]  /*00a0*/  LDC.64 R2, c[0x0][0x388] ;  /* 0x0000e200ff027b82 */ /* 0x000e240000000a00 */
[----:B0-----:R-:W-:Y:S01]  /*00b0*/  STG.E desc[UR6][R2.64], R5 ;  /* 0x0000000502007986 */ /* 0x001fe2000c101906 */
[----:B------:R-:W-:Y:S05]  /*00c0*/  EXIT ;  /* 0x000000000000794d */ /* 0x000fea0003800000 */
.L_x_0:
[----:B------:R-:W0:Y:S01]  /*00d0*/  LDCU UR4, c[0x0][0x380] ;  /* 0x00007000ff0477ac */ /* 0x000e220008000800 */
[----:B------:R-:W-:Y:S01]  /*00e0*/  BSSY.RECONVERGENT B0, `(.L_x_1) ;  /* 0x00003ca000007945 */ /* 0x000fe20003800200 */
[----:B0-----:R-:W-:-:S09]  /*00f0*/  ULOP3.LUT UP0, URZ, UR4, 0xf, URZ, 0xc0, !UPT ;  /* 0x0000000f04ff7892 */ /* 0x001fd2000f80c0ff */
[----:B------:R-:W-:Y:S05]  /*0100*/  BRA.U UP0, `(.L_x_2) ;  /* 0x0000001d00607547 */ /* 0x000fea000b800000 */
[----:B------:R-:W-:-:S13]  /*0110*/  ISETP.GT.AND P0, PT, R20, 0xfff, PT ;  /* 0x00000fff1400780c */ /* 0x000fda0003f04270 */
[----:B------:R-:W-:Y:S05]  /*0120*/  @P0 BRA `(.L_x_3) ;  /* 0x0000000c00a80947 */ /* 0x000fea0003800000 */
[----:B------:R-:W0:Y:S01]  /*0130*/  S2R R9, SR_TID.X ;  /* 0x0000000000097919 */ /* 0x000e220000002100 */
[----:B------:R-:W-:Y:S01]  /*0140*/  BSSY.RECONVERGENT B1, `(.L_x_4) ;  /* 0x0000009000017945 */ /* 0x000fe20003800200 */
[----:B------:R-:W-:Y:S01]  /*0150*/  HFMA2 R0, -RZ, RZ, 0, 0 ;  /* 0x00000000ff007431 */ /* 0x000fe200000001ff */
[----:B0-----:R-:W-:Y:S02]  /*0160*/  ISETP.GE.AND P0, PT, R9, R20, PT ;  /* 0x000000140900720c */ /* 0x001fe40003f06270 */
[----:B------:R-:W-:-:S11]  /*0170*/  MOV R11, R9 ;  /* 0x00000009000b7202 */ /* 0x000fd60000000f00 */
[----:B------:R-:W-:Y:S05]  /*0180*/  @P0 BRA `(.L_x_5) ;  /* 0x0000000000100947 */ /* 0x000fea0003800000 */
[----:B------:R-:W0:Y:S02]  /*0190*/  LDC.64 R2, c[0x0][0x380] ;  /* 0x0000e000ff027b82 */ /* 0x000e240000000a00 */
[----:B0-----:R-:W-:-:S05]  /*01a0*/  IMAD.WIDE.U32 R2, R9, 0x4, R2 ;  /* 0x0000000409027825 */ /* 0x001fca00078e0002 */
[----:B------:R0:W5:Y:S01]  /*01b0*/  LDG.E.CONSTANT R0, desc[UR6][R2.64] ;  /* 0x0000000602007981 */ /* 0x000162000c1e9900 */
[----:B------:R-:W-:-:S07]  /*01c0*/  IADD3 R11, PT, PT, R9, 0x100, RZ ;  /* 0x00000100090b7810 */ /* 0x000fce0007ffe0ff */
.L_x_5:
[----:B------:R-:W-:Y:S05]  /*01d0*/  BSYNC.RECONVERGENT B1 ;  /* 0x0000000000017941 */ /* 0x000fea0003800200 */
.L_x_4:
[----:B------:R-:W-:Y:S01]  /*01e0*/  ISETP.GE.AND P0, PT, R11, R20, PT ;  /* 0x000000140b00720c */ /* 0x000fe20003f06270 */
[----:B------:R-:W-:-:S12]  /*01f0*/  BSSY.RECONVERGENT B1, `(.L_x_6) ;  /* 0x0000074000017945 */ /* 0x000fd80003800200 */
[----:B------:R-:W-:Y:S05]  /*0200*/  @P0 BRA `(.L_x_7) ;  /* 0x0000000400c80947 */ /* 0x000fea0003800000 */
[----:B0-----:R-:W-:Y:S01]  /*0210*/  LOP3.LUT R3, RZ, R11, RZ, 0x33, !PT ;  /* 0x0000000bff037212 */ /* 0x001fe200078e33ff */
[----:B------:R-:W-:Y:S03]  /*0220*/  BSSY.RECONVERGENT B2, `(.L_x_8) ;  /* 0x0000015000027945 */ /* 0x000fe60003800200 */
[----:B------:R-:W-:-:S04]  /*0230*/  IADD3 R4, PT, PT, R3, R20, RZ ;  /* 0x0000001403047210 */ /* 0x000fc80007ffe0ff */
[C---:B------:R-:W-:Y:S02]  /*0240*/  LOP3.LUT R2, R4.reuse, 0x300, RZ, 0xc0, !PT ;  /* 0x0000030004027812 */ /* 0x040fe400078ec0ff */
[----:B------:R-:W-:Y:S02]  /*0250*/  ISETP.GE.U32.AND P1, PT, R4, 0x300, PT ;  /* 0x000003000400780c */ /* 0x000fe40003f26070 */
[----:B------:R-:W-:-:S13]  /*0260*/  ISETP.NE.AND P0, PT, R2, 0x300, PT ;  /* 0x000003000200780c */ /* 0x000fda0003f05270 */
[----:B------:R-:W-:Y:S05]  /*0270*/  @!P0 BRA `(.L_x_9) ;  /* 0x00000000003c8947 */ /* 0x000fea0003800000 */
[----:B------:R-:W0:Y:S01]  /*0280*/  LDC.64 R2, c[0x0][0x380] ;  /* 0x0000e000ff027b82 */ /* 0x000e220000000a00 */
[----:B------:R-:W-:-:S04]  /*0290*/  LEA.HI R4, R4, 0x1, RZ, 0x18 ;  /* 0x0000000104047811 */ /* 0x000fc800078fc0ff */
[----:B------:R-:W-:-:S04]  /*02a0*/  LOP3.LUT R4, R4, 0x3, RZ, 0xc0, !PT ;  /* 0x0000000304047812 */ /* 0x000fc800078ec0ff */
[----:B------:R-:W-:Y:S01]  /*02b0*/  IADD3 R4, PT, PT, -R4, RZ, RZ ;  /* 0x000000ff04047210 */ /* 0x000fe20007ffe1ff */
[----:B0-----:R-:W-:-:S05]  /*02c0*/  IMAD.WIDE.U32 R2, R11, 0x4, R2 ;  /* 0x000000040b027825 */ /* 0x001fca00078e0002 */
[----:B------:R-:W-:-:S07]  /*02d0*/  MOV R5, R3 ;  /* 0x0000000300057202 */ /* 0x000fce0000000f00 */
.L_x_10:
[----:B------:R-:W-:-:S06]  /*02e0*/  MOV R3, R5 ;  /* 0x0000000500037202 */ /* 0x000fcc0000000f00 */
[----:B------:R0:W2:Y:S01]  /*02f0*/  LDG.E.CONSTANT R3, desc[UR6][R2.64] ;  /* 0x0000000602037981 */ /* 0x0000a2000c1e9900 */
[----:B------:R-:W-:Y:S01]  /*0300*/  IADD3 R4, PT, PT, R4, 0x1, RZ ;  /* 0x0000000104047810 */ /* 0x000fe20007ffe0ff */
[----:B------:R-:W-:-:S03]  /*0310*/  VIADD R11, R11, 0x100 ;  /* 0x000001000b0b7836 */ /* 0x000fc60000000000 */
[----:B------:R-:W-:Y:S02]  /*0320*/  ISETP.NE.AND P0, PT, R4, RZ, PT ;  /* 0x000000ff0400720c */ /* 0x000fe40003f05270 */
[----:B0-----:R-:W-:-:S04]  /*0330*/  IADD3 R2, P2, PT, R2, 0x400, RZ ;  /* 0x0000040002027810 */ /* 0x001fc80007f5e0ff */
[----:B------:R-:W-:Y:S01]  /*0340*/  IADD3.X R5, PT, PT, RZ, R5, RZ, P2, !PT ;  /* 0x00000005ff057210 */ /* 0x000fe200017fe4ff */
[----:B--2--5:R-:W-:-:S06]  /*0350*/  FADD R0, R3, R0 ;  /* 0x0000000003007221 */ /* 0x024fcc0000000000 */
[----:B------:R-:W-:Y:S05]  /*0360*/  @P0 BRA `(.L_x_10) ;  /* 0xfffffffc00dc0947 */ /* 0x000fea000383ffff */
.L_x_9:
[----:B------:R-:W-:Y:S05]  /*0370*/  BSYNC.RECONVERGENT B2 ;  /* 0x0000000000027941 */ /* 0x000fea0003800200 */
.L_x_8:
[----:B------:R-:W-:Y:S05]  /*0380*/  @!P1 BRA `(.L_x_7) ;  /* 0x0000000400689947 */ /* 0x000fea0003800000 */
[----:B------:R-:W-:Y:S01]  /*0390*/  IADD3 R2, PT, PT, -R11, R20, RZ ;  /* 0x000000140b027210 */ /* 0x000fe20007ffe1ff */
[----:B------:R-:W-:Y:S01]  /*03a0*/  BSSY.RECONVERGENT B2, `(.L_x_11) ;  /* 0x0000031000027945 */ /* 0x000fe20003800200 */
[----:B------:R-:W-:Y:S02]  /*03b0*/  PLOP3.LUT P0, PT, PT, PT, PT, 0x80, 0x8 ;  /* 0x000000000008781c */ /* 0x000fe40003f0f070 */
[----:B------:R-:W-:-:S13]  /*03c0*/  ISETP.GT.AND P1, PT, R2, 0xc00, PT ;  /* 0x00000c000200780c */ /* 0x000fda0003f24270 */
[----:B------:R-:W-:Y:S05]  /*03d0*/  @!P1 BRA `(.L_x_12) ;  /* 0x0000000000b49947 */ /* 0x000fea0003800000 */
[----:B------:R-:W-:Y:S02]  /*03e0*/  PLOP3.LUT P0, PT, PT, PT, PT, 0x8, 0x80 ;  /* 0x000000000080781c */ /* 0x000fe40003f0e170 */
[----:B------:R-:W-:-:S11]  /*03f0*/  IADD3 R8, PT, PT, R20, -0xc00, RZ ;  /* 0xfffff40014087810 */ /* 0x000fd60007ffe0ff */
.L_x_13:
[----:B------:R-:W0:Y:S01]  /*0400*/  LDC.64 R6, c[0x0][0x380] ;  /* 0x0000e000ff067b82 */ /* 0x000e220000000a00 */
[C---:B------:R-:W-:Y:S01]  /*0410*/  IADD3 R5, PT, PT, R11.reuse, 0x400, RZ ;  /* 0x000004000b057810 */ /* 0x040fe20007ffe0ff */
[----:B0-----:R-:W-:-:S05]  /*0420*/  IMAD.WIDE R24, R11, 0x4, R6 ;  /* 0x000000040b187825 */ /* 0x001fca00078e0206 */
[----:B------:R-:W2:Y:S04]  /*0430*/  LDG.E.CONSTANT R13, desc[UR6][R24.64] ;  /* 0x00000006180d7981 */ /* 0x000ea8000c1e9900 */
[----:B------:R-:W3:Y:S01]  /*0440*/  LDG.E.CONSTANT R10, desc[UR6][R24.64+0x400] ;  /* 0x00040006180a7981 */ /* 0x000ee2000c1e9900 */
[----:B------:R-:W-:-:S03]  /*0450*/  IMAD.WIDE R4, R5, 0x4, R6 ;  /* 0x0000000405047825 */ /* 0x000fc600078e0206 */
[----:B------:R-:W4:Y:S04]  /*0460*/  LDG.E.CONSTANT R12, desc[UR6][R24.64+0x800] ;  /* 0x00080006180c7981 */ /* 0x000f28000c1e9900 */
[----:B------:R-:W4:Y:S04]  /*0470*/  LDG.E.CONSTANT R17, desc[UR6][R24.64+0xc00] ;  /* 0x000c000618117981 */ /* 0x000f28000c1e9900 */
[----:B------:R-:W4:Y:S01]  /*0480*/  LDG.E.CONSTANT R16, desc[UR6][R4.64] ;  /* 0x0000000604107981 */ /* 0x000f22000c1e9900 */
[----:B------:R-:W-:-:S03]  /*0490*/  IADD3 R3, PT, PT, R11, 0x800, RZ ;  /* 0x000008000b037810 */ /* 0x000fc60007ffe0ff */
[----:B------:R-:W4:Y:S04]  /*04a0*/  LDG.E.CONSTANT R15, desc[UR6][R4.64+0x400] ;  /* 0x00040006040f7981 */ /* 0x000f28000c1e9900 */
[----:B------:R-:W4:Y:S01]  /*04b0*/  LDG.E.CONSTANT R14, desc[UR6][R4.64+0x800] ;  /* 0x00080006040e7981 */ /* 0x000f22000c1e9900 */
[----:B------:R-:W-:-:S03]  /*04c0*/  IMAD.WIDE R2, R3, 0x4, R6 ;  /* 0x0000000403027825 */ /* 0x000fc600078e0206 */
[----:B------:R-:W4:Y:S04]  /*04d0*/  LDG.E.CONSTANT R22, desc[UR6][R4.64+0xc00] ;  /* 0x000c000604167981 */ /* 0x000f28000c1e9900 */
[----:B------:R-:W4:Y:S01]  /*04e0*/  LDG.E.CONSTANT R21, desc[UR6][R2.64] ;  /* 0x0000000602157981 */ /* 0x000f22000c1e9900 */
[----:B------:R-:W-:-:S03]  /*04f0*/  IADD3 R23, PT, PT, R11, 0xc00, RZ ;  /* 0x00000c000b177810 */ /* 0x000fc60007ffe0ff */
[----:B------:R-:W4:Y:S04]  /*0500*/  LDG.E.CONSTANT R19, desc[UR6][R2.64+0x400] ;  /* 0x0004000602137981 */ /* 0x000f28000c1e9900 */
[----:B------:R-:W4:Y:S01]  /*0510*/  LDG.E.CONSTANT R18, desc[UR6][R2.64+0x800] ;  /* 0x0008000602127981 */ /* 0x000f22000c1e9900 */
[----:B------:R-:W-:-:S03]  /*0520*/  IMAD.WIDE R6, R23, 0x4, R6 ;  /* 0x0000000417067825 */ /* 0x000fc600078e0206 */
[----:B------:R-:W4:Y:S04]  /*0530*/  LDG.E.CONSTANT R26, desc[UR6][R2.64+0xc00] ;  /* 0x000c0006021a7981 */ /* 0x000f28000c1e9900 */
[----:B------:R-:W4:Y:S04]  /*0540*/  LDG.E.CONSTANT R25, desc[UR6][R6.64] ;  /* 0x0000000606197981 */ /* 0x000f28000c1e9900 */
[----:B------:R-:W4:Y:S04]  /*0550*/  LDG.E.CONSTANT R23, desc[UR6][R6.64+0x400] ;  /* 0x0004000606177981 */ /* 0x000f28000c1e9900 */
[----:B------:R-:W4:Y:S04]  /*0560*/  LDG.E.CONSTANT R24, desc[UR6][R6.64+0x800] ;  /* 0x0008000606187981 */ /* 0x000f28000c1e9900 */
[----:B------:R-:W4:Y:S01]  /*0570*/  LDG.E.CONSTANT R27, desc[UR6][R6.64+0xc00] ;  /* 0x000c0006061b7981 */ /* 0x000f22000c1e9900 */
[----:B------:R-:W-:-:S04]  /*0580*/  IADD3 R11, PT, PT, R11, 0x1000, RZ ;  /* 0x000010000b0b7810 */ /* 0x000fc80007ffe0ff */
[----:B------:R-:W-:Y:S01]  /*0590*/  ISETP.GE.AND P1, PT, R11, R8, PT ;  /* 0x000000080b00720c */ /* 0x000fe20003f26270 */
[----:B--2--5:R-:W-:-:S04]  /*05a0*/  FADD R13, R13, R0 ;  /* 0x000000000d0d7221 */ /* 0x024fc80000000000 */
[----:B---3--:R-:W-:-:S04]  /*05b0*/  FADD R13, R13, R10 ;  /* 0x0000000a0d0d7221 */ /* 0x008fc80000000000 */
[----:B----4-:R-:W-:-:S04]  /*05c0*/  FADD R12, R13, R12 ;  /* 0x0000000c0d0c7221 */ /* 0x010fc80000000000 */
[----:B------:R-:W-:-:S04]  /*05d0*/  FADD R17, R12, R17 ;  /* 0x000000110c117221 */ /* 0x000fc80000000000 */
        /* <DEDUP_REMOVED lines=11> */
[----:B------:R-:W-:Y:S01]  /*0690*/  FADD R0, R24, R27 ;  /* 0x0000001b18007221 */ /* 0x000fe20000000000 */
[----:B------:R-:W-:Y:S06]  /*06a0*/  @!P1 BRA `(.L_x_13) ;  /* 0xfffffffc00549947 */ /* 0x000fec000383ffff */
.L_x_12:
[----:B------:R-:W-:Y:S05]  /*06b0*/  BSYNC.RECONVERGENT B2 ;  /* 0x0000000000027941 */ /* 0x000fea0003800200 */
.L_x_11:
[----:B------:R-:W-:Y:S01]  /*06c0*/  IADD3 R2, PT, PT, -R11, R20, RZ ;  /* 0x000000140b027210 */ /* 0x000fe20007ffe1ff */
[----:B------:R-:W-:Y:S03]  /*06d0*/  BSSY.RECONVERGENT B2, `(.L_x_14) ;  /* 0x0000019000027945 */ /* 0x000fe60003800200 */
[----:B------:R-:W-:-:S13]  /*06e0*/  ISETP.GT.AND P1, PT, R2, 0x400, PT ;  /* 0x000004000200780c */ /* 0x000fda0003f24270 */
[----:B------:R-:W-:Y:S05]  /*06f0*/  @!P1 BRA `(.L_x_15) ;  /* 0x0000000000589947 */ /* 0x000fea0003800000 */
[----:B------:R-:W0:Y:S01]  /*0700*/  LDC.64 R4, c[0x0][0x380] ;  /* 0x0000e000ff047b82 */ /* 0x000e220000000a00 */
[C---:B------:R-:W-:Y:S02]  /*0710*/  VIADD R15, R11.reuse, 0x400 ;  /* 0x000004000b0f7836 */ /* 0x040fe40000000000 */
[----:B0-----:R-:W-:-:S05]  /*0720*/  IMAD.WIDE R2, R11, 0x4, R4 ;  /* 0x000000040b027825 */ /* 0x001fca00078e0204 */
[----:B------:R-:W2:Y:S04]  /*0730*/  LDG.E.CONSTANT R7, desc[UR6][R2.64] ;  /* 0x0000000602077981 */ /* 0x000ea8000c1e9900 */
[----:B------:R-:W3:Y:S01]  /*0740*/  LDG.E.CONSTANT R6, desc[UR6][R2.64+0x400] ;  /* 0x0004000602067981 */ /* 0x000ee2000c1e9900 */
[----:B------:R-:W-:-:S03]  /*0750*/  IMAD.WIDE R4, R15, 0x4, R4 ;  /* 0x000000040f047825 */ /* 0x000fc600078e0204 */
[----:B------:R-:W4:Y:S04]  /*0760*/  LDG.E.CONSTANT R13, desc[UR6][R2.64+0x800] ;  /* 0x00080006020d7981 */ /* 0x000f28000c1e9900 */
[----:B------:R-:W4:Y:S04]  /*0770*/  LDG.E.CONSTANT R15, desc[UR6][R2.64+0xc00] ;  /* 0x000c0006020f7981 */ /* 0x000f28000c1e9900 */
[----:B------:R-:W4:Y:S04]  /*0780*/  LDG.E.CONSTANT R17, desc[UR6][R4.64] ;  /* 0x0000000604117981 */ /* 0x000f28000c1e9900 */
[----:B------:R-:W4:Y:S04]  /*0790*/  LDG.E.CONSTANT R19, desc[UR6][R4.64+0x400] ;  /* 0x0004000604137981 */ /* 0x000f28000c1e9900 */
[----:B------:R-:W4:Y:S04]  /*07a0*/  LDG.E.CONSTANT R21, desc[UR6][R4.64+0x800] ;  /* 0x0008000604157981 */ /* 0x000f28000c1e9900 */
[----:B------:R-:W4:Y:S01]  /*07b0*/  LDG.E.CONSTANT R23, desc[UR6][R4.64+0xc00] ;  /* 0x000c000604177981 */ /* 0x000f22000c1e9900 */
[----:B------:R-:W-:-:S02]  /*07c0*/  PLOP3.LUT P0, PT, PT, PT, PT, 0x8, 0x80 ;  /* 0x000000000080781c */ /* 0x000fc40003f0e170 */
[----:B------:R-:W-:Y:S01]  /*07d0*/  IADD3 R11, PT, PT, R11, 0x800, RZ ;  /* 0x000008000b0b7810 */ /* 0x000fe20007ffe0ff */
[----:B--2--5:R-:W-:-:S04]  /*07e0*/  FADD R7, R0, R7 ;  /* 0x0000000700077221 */ /* 0x024fc80000000000 */
[----:B---3--:R-:W-:-:S04]  /*07f0*/  FADD R6, R7, R6 ;  /* 0x0000000607067221 */ /* 0x008fc80000000000 */
[----:B----4-:R-:W-:-:S04]  /*0800*/  FADD R6, R6, R13 ;  /* 0x0000000d06067221 */ /* 0x010fc80000000000 */
[----:B------:R-:W-:-:S04]  /*0810*/  FADD R6, R6, R15 ;  /* 0x0000000f06067221 */ /* 0x000fc80000000000 */
[----:B------:R-:W-:-:S04]  /*0820*/  FADD R6, R6, R17 ;  /* 0x0000001106067221 */ /* 0x000fc80000000000 */
[----:B------:R-:W-:-:S04]  /*0830*/  FADD R6, R6, R19 ;  /* 0x0000001306067221 */ /* 0x000fc80000000000 */
[----:B------:R-:W-:-:S04]  /*0840*/  FADD R6, R6, R21 ;  /* 0x0000001506067221 */ /* 0x000fc80000000000 */
[----:B------:R-:W-:-:S07]  /*0850*/  FADD R0, R6, R23 ;  /* 0x0000001706007221 */ /* 0x000fce0000000000 */
.L_x_15:
[----:B------:R-:W-:Y:S05]  /*0860*/  BSYNC.RECONVERGENT B2 ;  /* 0x0000000000027941 */ /* 0x000fea0003800200 */
.L_x_14:
[----:B------:R-:W-:-:S13]  /*0870*/  ISETP.LT.OR P0, PT, R11, R20, P0 ;  /* 0x000000140b00720c */ /* 0x000fda0000701670 */
[----:B------:R-:W-:Y:S05]  /*0880*/  @!P0 BRA `(.L_x_7) ;  /* 0x0000000000288947 */ /* 0x000fea0003800000 */
[----:B------:R-:W0:Y:S02]  /*0890*/  LDC.64 R2, c[0x0][0x380] ;  /* 0x0000e000ff027b82 */ /* 0x000e240000000a00 */
[----:B0-----:R-:W-:-:S05]  /*08a0*/  IMAD.WIDE R2, R11, 0x4, R2 ;  /* 0x000000040b027825 */ /* 0x001fca00078e0202 */
[----:B------:R-:W2:Y:S04]  /*08b0*/  LDG.E.CONSTANT R5, desc[UR6][R2.64] ;  /* 0x0000000602057981 */ /* 0x000ea8000c1e9900 */
[----:B------:R-:W3:Y:S04]  /*08c0*/  LDG.E.CONSTANT R4, desc[UR6][R2.64+0x400] ;  /* 0x0004000602047981 */ /* 0x000ee8000c1e9900 */
[----:B------:R-:W4:Y:S04]  /*08d0*/  LDG.E.CONSTANT R7, desc[UR6][R2.64+0x800] ;  /* 0x0008000602077981 */ /* 0x000f28000c1e9900 */
[----:B------:R-:W4:Y:S01]  /*08e0*/  LDG.E.CONSTANT R11, desc[UR6][R2.64+0xc00] ;  /* 0x000c0006020b7981 */ /* 0x000f22000c1e9900 */
[----:B--2--5:R-:W-:-:S04]  /*08f0*/  FADD R5, R0, R5 ;  /* 0x0000000500057221 */ /* 0x024fc80000000000 */
[----:B---3--:R-:W-:-:S04]  /*0900*/  FADD R4, R5, R4 ;  /* 0x0000000405047221 */ /* 0x008fc80000000000 */
[----:B----4-:R-:W-:-:S04]  /*0910*/  FADD R4, R4, R7 ;  /* 0x0000000704047221 */ /* 0x010fc80000000000 */
[----:B------:R-:W-:-:S07]  /*0920*/  FADD R0, R4, R11 ;  /* 0x0000000b04007221 */ /* 0x000fce0000000000 */
.L_x_7:
[----:B------:R-:W-:Y:S05]  /*0930*/  BSYNC.RECONVERGENT B1 ;  /* 0x0000000000017941 */ /* 0x000fea0003800200 */
.L_x_6:
[----:B------:R-:W-:Y:S02]  /*0940*/  ISETP.GE.AND P0, PT, R20, 0x100, PT ;  /* 0x000001001400780c */ /* 0x000fe40003f06270 */
[----:B-----5:R-:W-:-:S11]  /*0950*/  MOV R7, R0 ;  /* 0x0000000000077202 */ /* 0x020fd60000000f00 */
[----:B------:R-:W-:Y:S05]  /*0960*/  @!P0 BRA `(.L_x_16) ;  /* 0x0000000000ac8947 */ /* 0x000fea0003800000 */
[----:B------:R-:W1:Y:S01]  /*0970*/  S2R R6, SR_LANEID ;  /* 0x0000000000067919 */ /* 0x000e620000000000 */
[----:B------:R-:W2:Y:S02]  /*0980*/  SHFL.DOWN PT, R0, R7, 0x1, 0x1f ;  /* 0x08201f0007007f89 */ /* 0x000ea400000e0000 */
[----:B--2---:R-:W-:Y:S01]  /*0990*/  FADD R0, R0, R7 ;  /* 0x0000000700007221 */ /* 0x004fe20000000000 */
[C---:B-1----:R-:W-:Y:S02]  /*09a0*/  ISETP.GT.AND P0, PT, R6.reuse, 0x1e, PT ;  /* 0x0000001e0600780c */ /* 0x042fe40003f04270 */
[C---:B------:R-:W-:Y:S02]  /*09b0*/  ISETP.NE.AND P1, PT, R6.reuse, RZ, PT ;  /* 0x000000ff0600720c */ /* 0x040fe40003f25270 */
[----:B------:R-:W-:Y:S02]  /*09c0*/  FSEL R0, R7, R0, P0 ;  /* 0x0000000007007208 */ /* 0x000fe40000000000 */
[----:B------:R-:W-:-:S03]  /*09d0*/  ISETP.GT.AND P0, PT, R6, 0x1d, PT ;  /* 0x0000001d0600780c */ /* 0x000fc60003f04270 */
[----:B0-----:R-:W0:Y:S06]  /*09e0*/  SHFL.DOWN PT, R3, R0, 0x2, 0x1f ;  /* 0x08401f0000037f89 */ /* 0x001e2c00000e0000 */
[----:B------:R-:W1:Y:S01]  /*09f0*/  @!P1 S2R R5, SR_CgaCtaId ;  /* 0x0000000000059919 */ /* 0x000e620000008800 */
[----:B------:R-:W-:Y:S02]  /*0a00*/  @!P1 MOV R4, 0x400 ;  /* 0x0000040000049802 */ /* 0x000fe40000000f00 */
[----:B------:R-:W-:-:S04]  /*0a10*/  @!P1 SHF.R.U32.HI R2, RZ, 0x3, R9 ;  /* 0x00000003ff029819 */ /* 0x000fc80000011609 */
[----:B------:R-:W-:Y:S01]  /*0a20*/  @!P1 LOP3.LUT R2, R2, 0x7c, RZ, 0xc0, !PT ;  /* 0x0000007c02029812 */ /* 0x000fe200078ec0ff */
[----:B0-----:R-:W-:Y:S01]  /*0a30*/  @!P0 FADD R0, R0, R3 ;  /* 0x0000000300008221 */ /* 0x001fe20000000000 */
[----:B------:R-:W-:-:S04]  /*0a40*/  ISETP.GT.AND P0, PT, R6, 0x1b, PT ;  /* 0x0000001b0600780c */ /* 0x000fc80003f04270 */
[----:B------:R-:W0:Y:S01]  /*0a50*/  SHFL.DOWN PT, R3, R0, 0x4, 0x1f ;  /* 0x08801f0000037f89 */ /* 0x000e2200000e0000 */
[----:B-1----:R-:W-:-:S04]  /*0a60*/  @!P1 LEA R5, R5, R4, 0x18 ;  /* 0x0000000405059211 */ /* 0x002fc800078ec0ff */
[----:B------:R-:W-:-:S04]  /*0a70*/  @!P1 IADD3 R2, PT, PT, R2, R5, RZ ;  /* 0x0000000502029210 */ /* 0x000fc80007ffe0ff */
[----:B0-----:R-:W-:Y:S01]  /*0a80*/  @!P0 FADD R0, R0, R3 ;  /* 0x0000000300008221 */ /* 0x001fe20000000000 */
[----:B------:R-:W-:-:S04]  /*0a90*/  ISETP.GT.AND P0, PT, R6, 0x17, PT ;  /* 0x000000170600780c */ /* 0x000fc80003f04270 */
[----:B------:R-:W0:Y:S09]  /*0aa0*/  SHFL.DOWN PT, R3, R0, 0x8, 0x1f ;  /* 0x09001f0000037f89 */ /* 0x000e3200000e0000 */
[----:B0-----:R-:W-:Y:S01]  /*0ab0*/  @!P0 FADD R0, R0, R3 ;  /* 0x0000000300008221 */ /* 0x001fe20000000000 */
[----:B------:R-:W-:-:S04]  /*0ac0*/  ISETP.NE.AND P0, PT, R9, RZ, PT ;  /* 0x000000ff0900720c */ /* 0x000fc80003f05270 */
[----:B------:R-:W0:Y:S02]  /*0ad0*/  SHFL.DOWN PT, R3, R0, 0x10, 0x1f ;  /* 0x0a001f0000037f89 */ /* 0x000e2400000e0000 */
[----:B0-----:R-:W-:-:S05]  /*0ae0*/  FADD R3, R0, R3 ;  /* 0x0000000300037221 */ /* 0x001fca0000000000 */
[----:B------:R0:W-:Y:S01]  /*0af0*/  @!P1 STS [R2+0x8], R3 ;  /* 0x0000080302009388 */ /* 0x0001e20000000800 */
[----:B------:R-:W-:Y:S01]  /*0b00*/  BAR.SYNC.DEFER_BLOCKING 0x0 ;  /* 0x0000000000007b1d */ /* 0x000fe20000010000 */
[----:B------:R-:W-:-:S04]  /*0b10*/  ISETP.GT.AND P1, PT, R6, 0xf, PT ;  /* 0x0000000f0600780c */ /* 0x000fc80003f24270 */
[----:B------:R-:W-:Y:S01]  /*0b20*/  FSEL R0, R0, R3, P1 ;  /* 0x0000000300007208 */ /* 0x000fe20000800000 */
[----:B------:R-:W-:Y:S08]  /*0b30*/  @P0 BRA `(.L_x_17) ;  /* 0x0000003000900947 */ /* 0x000ff00003800000 */
[----:B------:R-:W1:Y:S01]  /*0b40*/  S2UR UR5, SR_CgaCtaId ;  /* 0x00000000000579c3 */ /* 0x000e620000008800 */
[----:B------:R-:W-:Y:S02]  /*0b50*/  UMOV UR4, 0x400 ;  /* 0x0000040000047882 */ /* 0x000fe40000000000 */
[----:B-1----:R-:W-:-:S09]  /*0b60*/  ULEA UR4, UR5, UR4, 0x18 ;  /* 0x0000000405047291 */ /* 0x002fd2000f8ec0ff */
[----:B0-----:R-:W0:Y:S04]  /*0b70*/  LDS R3, [UR4+0xc] ;  /* 0x00000c04ff037984 */ /* 0x001e280008000800 */
[----:B------:R-:W1:Y:S04]  /*0b80*/  LDS.128 R4, [UR4+0x10] ;  /* 0x00001004ff047984 */ /* 0x000e680008000c00 */
[----:B------:R-:W2:Y:S01]  /*0b90*/  LDS.64 R8, [UR4+0x20] ;  /* 0x00002004ff087984 */ /* 0x000ea20008000a00 */
[----:B0-----:R-:W-:-:S04]  /*0ba0*/  FADD R3, R0, R3 ;  /* 0x0000000300037221 */ /* 0x001fc80000000000 */
[----:B-1----:R-:W-:-:S04]  /*0bb0*/  FADD R4, R3, R4 ;  /* 0x0000000403047221 */ /* 0x002fc80000000000 */
[----:B------:R-:W-:-:S04]  /*0bc0*/  FADD R5, R4, R5 ;  /* 0x0000000504057221 */ /* 0x000fc80000000000 */
[----:B------:R-:W-:-:S04]  /*0bd0*/  FADD R6, R5, R6 ;  /* 0x0000000605067221 */ /* 0x000fc80000000000 */
[----:B------:R-:W-:-:S04]  /*0be0*/  FADD R7, R6, R7 ;  /* 0x0000000706077221 */ /* 0x000fc80000000000 */
[----:B--2---:R-:W-:-:S04]  /*0bf0*/  FADD R8, R7, R8 ;  /* 0x0000000807087221 */ /* 0x004fc80000000000 */
[----:B------:R-:W-:Y:S01]  /*0c00*/  FADD R0, R8, R9 ;  /* 0x0000000908007221 */ /* 0x000fe20000000000 */
[----:B------:R-:W-:Y:S06]  /*0c10*/  BRA `(.L_x_17) ;  /* 0x0000003000587947 */ /* 0x000fec0003800000 */
.L_x_16:
[----:B------:R-:W1:Y:S01]  /*0c20*/  S2R R4, SR_LANEID ;  /* 0x0000000000047919 */ /* 0x000e620000000000 */
[----:B------:R-:W-:-:S04]  /*0c30*/  LOP3.LUT R0, R9, 0x3e0, RZ, 0xc0, !PT ;  /* 0x000003e009007812 */ /* 0x000fc800078ec0ff */
[----:B0-----:R-:W-:Y:S02]  /*0c40*/  IADD3 R3, PT, PT, R0, 0x20, RZ ;  /* 0x0000002000037810 */ /* 0x001fe40007ffe0ff */
[----:B------:R-:W-:Y:S02]  /*0c50*/  LOP3.LUT R5, RZ, R0, RZ, 0x33, !PT ;  /* 0x00000000ff057212 */ /* 0x000fe400078e33ff */
[-C--:B------:R-:W-:Y:S02]  /*0c60*/  ISETP.GT.AND P0, PT, R3, R20.reuse, PT ;  /* 0x000000140300720c */ /* 0x080fe40003f04270 */
[----:B------:R-:W-:-:S04]  /*0c70*/  IADD3 R5, PT, PT, R5, R20, RZ ;  /* 0x0000001405057210 */ /* 0x000fc80007ffe0ff */
[----:B------:R-:W-:-:S05]  /*0c80*/  SEL R5, R5, 0x1f, P0 ;  /* 0x0000001f05057807 */ /* 0x000fca0000000000 */
[----:B------:R-:W0:Y:S01]  /*0c90*/  SHFL.DOWN PT, R0, R7, 0x1, R5 ;  /* 0x0820000007007989 */ /* 0x000e2200000e0005 */
[C---:B-1----:R-:W-:Y:S02]  /*0ca0*/  ISETP.GE.AND P0, PT, R4.reuse, R5, PT ;  /* 0x000000050400720c */ /* 0x042fe40003f06270 */
[C---:B------:R-:W-:Y:S02]  /*0cb0*/  IADD3 R2, PT, PT, R4.reuse, 0x2, RZ ;  /* 0x0000000204027810 */ /* 0x040fe40007ffe0ff */
[----:B------:R-:W-:-:S09]  /*0cc0*/  ISETP.NE.AND P1, PT, R4, RZ, PT ;  /* 0x000000ff0400720c */ /* 0x000fd20003f25270 */
[----:B0-----:R-:W-:Y:S01]  /*0cd0*/  @!P0 FADD R7, R0, R7 ;  /* 0x0000000700078221 */ /* 0x001fe20000000000 */
[-C--:B------:R-:W-:Y:S02]  /*0ce0*/  ISETP.GT.AND P0, PT, R2, R5.reuse, PT ;  /* 0x000000050200720c */ /* 0x080fe40003f04270 */
[----:B------:R-:W-:Y:S01]  /*0cf0*/  IADD3 R2, PT, PT, R4, 0x4, RZ ;  /* 0x0000000404027810 */ /* 0x000fe20007ffe0ff */
[----:B------:R-:W0:Y:S01]  /*0d00*/  @!P1 S2R R6, SR_CgaCtaId ;  /* 0x0000000000069919 */ /* 0x000e220000008800 */
[----:B------:R-:W-:Y:S01]  /*0d10*/  @!P1 MOV R3, 0x400 ;  /* 0x0000040000039802 */ /* 0x000fe20000000f00 */
[----:B------:R-:W1:Y:S08]  /*0d20*/  SHFL.DOWN PT, R0, R7, 0x2, R5 ;  /* 0x0840000007007989 */ /* 0x000e7000000e0005 */
[----:B-1----:R-:W-:Y:S01]  /*0d30*/  @!P0 FADD R7, R7, R0 ;  /* 0x0000000007078221 */ /* 0x002fe20000000000 */
[----:B------:R-:W-:-:S02]  /*0d40*/  ISETP.GT.AND P0, PT, R2, R5, PT ;  /* 0x000000050200720c */ /* 0x000fc40003f04270 */
[----:B------:R-:W-:Y:S02]  /*0d50*/  IADD3 R2, PT, PT, R4, 0x8, RZ ;  /* 0x0000000804027810 */ /* 0x000fe40007ffe0ff */
[----:B------:R-:W1:Y:S01]  /*0d60*/  SHFL.DOWN PT, R0, R7, 0x4, R5 ;  /* 0x0880000007007989 */ /* 0x000e6200000e0005 */
[----:B0-----:R-:W-:-:S08]  /*0d70*/  @!P1 LEA R3, R6, R3, 0x18 ;  /* 0x0000000306039211 */ /* 0x001fd000078ec0ff */
[----:B-1----:R-:W-:Y:S01]  /*0d80*/  @!P0 FADD R7, R7, R0 ;  /* 0x0000000007078221 */ /* 0x002fe20000000000 */
[----:B------:R-:W-:Y:S01]  /*0d90*/  ISETP.GT.AND P0, PT, R2, R5, PT ;  /* 0x000000050200720c */ /* 0x000fe20003f04270 */
[----:B------:R-:W-:-:S03]  /*0da0*/  VIADD R2, R4, 0x10 ;  /* 0x0000001004027836 */ /* 0x000fc60000000000 */
[----:B------:R-:W0:Y:S09]  /*0db0*/  SHFL.DOWN PT, R0, R7, 0x8, R5 ;  /* 0x0900000007007989 */ /* 0x000e3200000e0005 */
[----:B0-----:R-:W-:Y:S01]  /*0dc0*/  @!P0 FADD R7, R7, R0 ;  /* 0x0000000007078221 */ /* 0x001fe20000000000 */
[----:B------:R-:W-:-:S02]  /*0dd0*/  ISETP.GT.AND P0, PT, R2, R5, PT ;  /* 0x000000050200720c */ /* 0x000fc40003f04270 */
[----:B------:R-:W-:Y:S02]  /*0de0*/  @!P1 SHF.R.U32.HI R2, RZ, 0x3, R9 ;  /* 0x00000003ff029819 */ /* 0x000fe40000011609 */
[----:B------:R-:W0:Y:S02]  /*0df0*/  SHFL.DOWN PT, R0, R7, 0x10, R5 ;  /* 0x0a00000007007989 */ /* 0x000e2400000e0005 */
[----:B------:R-:W-:-:S04]  /*0e00*/  @!P1 LOP3.LUT R2, R2, 0x7c, RZ, 0xc0, !PT ;  /* 0x0000007c02029812 */ /* 0x000fc800078ec0ff */
[----:B------:R-:W-:-:S03]  /*0e10*/  @!P1 IADD3 R3, PT, PT, R2, R3, RZ ;  /* 0x0000000302039210 */ /* 0x000fc60007ffe0ff */
[----:B0-----:R-:W-:Y:S01]  /*0e20*/  @!P0 FADD R7, R7, R0 ;  /* 0x0000000007078221 */ /* 0x001fe20000000000 */
[----:B------:R-:W-:-:S04]  /*0e30*/  ISETP.NE.AND P0, PT, R9, RZ, PT ;  /* 0x000000ff0900720c */ /* 0x000fc80003f05270 */
[----:B------:R-:W-:-:S05]  /*0e40*/  MOV R0, R7 ;  /* 0x0000000700007202 */ /* 0x000fca0000000f00 */
[----:B------:R4:W-:Y:S01]  /*0e50*/  @!P1 STS [R3+0x8], R0 ;  /* 0x0000080003009388 */ /* 0x0009e20000000800 */
[----:B------:R-:W-:Y:S06]  /*0e60*/  BAR.SYNC.DEFER_BLOCKING 0x0 ;  /* 0x0000000000007b1d */ /* 0x000fec0000010000 */
[----:B------:R-:W-:Y:S05]  /*0e70*/  @P0 BRA `(.L_x_17) ;  /* 0x0000002c00c00947 */ /* 0x000fea0003800000 */
[----:B------:R-:W0:Y:S01]  /*0e80*/  S2UR UR5, SR_CgaCtaId ;  /* 0x00000000000579c3 */ /* 0x000e220000008800 */
[----:B------:R-:W-:Y:S01]  /*0e90*/  UMOV UR4, 0x400 ;  /* 0x0000040000047882 */ /* 0x000fe20000000000 */
[C---:B------:R-:W-:Y:S02]  /*0ea0*/  ISETP.GT.AND P2, PT, R20.reuse, 0x20, PT ;  /* 0x000000201400780c */ /* 0x040fe40003f44270 */
[C---:B------:R-:W-:Y:S02]  /*0eb0*/  ISETP.GT.AND P4, PT, R20.reuse, 0x40, PT ;  /* 0x000000401400780c */ /* 0x040fe40003f84270 */
[C---:B------:R-:W-:Y:S02]  /*0ec0*/  ISETP.GT.AND P3, PT, R20.reuse, 0x60, PT ;  /* 0x000000601400780c */ /* 0x040fe40003f64270 */
[----:B------:R-:W-:Y:S01]  /*0ed0*/  ISETP.GT.AND P1, PT, R20, 0x80, PT ;  /* 0x000000801400780c */ /* 0x000fe20003f24270 */
[----:B0-----:R-:W-:-:S09]  /*0ee0*/  ULEA UR4, UR5, UR4, 0x18 ;  /* 0x0000000405047291 */ /* 0x001fd2000f8ec0ff */
[----:B----4-:R-:W0:Y:S04]  /*0ef0*/  LDS R3, [UR4+0xc] ;  /* 0x00000c04ff037984 */ /* 0x010e280008000800 */
[----:B------:R-:W1:Y:S04]  /*0f00*/  LDS.128 R4, [UR4+0x10] ;  /* 0x00001004ff047984 */ /* 0x000e680008000c00 */
[----:B------:R-:W2:Y:S01]  /*0f10*/  LDS.64 R8, [UR4+0x20] ;  /* 0x00002004ff087984 */ /* 0x000ea20008000a00 */
[----:B0-----:R-:W-:Y:S01]  /*0f20*/  @P2 FADD R0, R0, R3 ;  /* 0x0000000300002221 */ /* 0x001fe20000000000 */
[----:B------:R-:W-:-:S03]  /*0f30*/  ISETP.GT.AND P2, PT, R20, 0xa0, PT ;  /* 0x000000a01400780c */ /* 0x000fc60003f44270 */
[----:B-1----:R-:W-:Y:S01]  /*0f40*/  @P4 FADD R0, R0, R4 ;  /* 0x0000000400004221 */ /* 0x002fe20000000000 */
[----:B------:R-:W-:-:S03]  /*0f50*/  ISETP.GT.AND P4, PT, R20, 0xc0, PT ;  /* 0x000000c01400780c */ /* 0x000fc60003f84270 */
[----:B------:R-:W-:Y:S01]  /*0f60*/  @P3 FADD R0, R0, R5 ;  /* 0x0000000500003221 */ /* 0x000fe20000000000 */
[----:B------:R-:W-:-:S03]  /*0f70*/  ISETP.GT.AND P3, PT, R20, 0xe0, PT ;  /* 0x000000e01400780c */ /* 0x000fc60003f64270 */
[----:B------:R-:W-:-:S04]  /*0f80*/  @P1 FADD R0, R0, R6 ;  /* 0x0000000600001221 */ /* 0x000fc80000000000 */
[----:B------:R-:W-:-:S04]  /*0f90*/  @P2 FADD R0, R0, R7 ;  /* 0x0000000700002221 */ /* 0x000fc80000000000 */
[----:B--2---:R-:W-:-:S04]  /*0fa0*/  @P4 FADD R0, R0, R8 ;  /* 0x0000000800004221 */ /* 0x004fc80000000000 */
[----:B------:R-:W-:Y:S01]  /*0fb0*/  @P3 FADD R0, R0, R9 ;  /* 0x0000000900003221 */ /* 0x000fe20000000000 */
[----:B------:R-:W-:Y:S06]  /*0fc0*/  BRA `(.L_x_17) ;  /* 0x0000002c006c7947 */ /* 0x000fec0003800000 */
.L_x_3:
[----:B------:R-:W0:Y:S01]  /*0fd0*/  S2R R0, SR_TID.X ;  /* 0x0000000000007919 */ /* 0x000e220000002100 */
[----:B------:R-:W1:Y:S01]  /*0fe0*/  LDC.64 R2, c[0x0][0x380] ;  /* 0x0000e000ff027b82 */ /* 0x000e620000000a00 */
[----:B0-----:R-:W-:-:S05]  /*0ff0*/  SHF.L.U32 R5, R0, 0x2, RZ ;  /* 0x0000000200057819 */ /* 0x001fca00000006ff */
[----:B-1----:R-:W-:-:S05]  /*1000*/  IMAD.WIDE.U32 R2, R5, 0x4, R2 ;  /* 0x0000000405027825 */ /* 0x002fca00078e0002 */
[----:B------:R-:W2:Y:S04]  /*1010*/  LDG.E.128.CONSTANT R4, desc[UR6][R2.64] ;  /* 0x0000000602047981 */ /* 0x000ea8000c1e9d00 */
[----:B------:R-:W3:Y:S04]  /*1020*/  LDG.E.128.CONSTANT R8, desc[UR6][R2.64+0x1000] ;  /* 0x0010000602087981 */ /* 0x000ee8000c1e9d00 */
[----:B------:R-:W4:Y:S04]  /*1030*/  LDG.E.128.CONSTANT R12, desc[UR6][R2.64+0x2000] ;  /* 0x00200006020c7981 */ /* 0x000f28000c1e9d00 */
[----:B------:R-:W5:Y:S01]  /*1040*/  LDG.E.128.CONSTANT R16, desc[UR6][R2.64+0x3000] ;  /* 0x0030000602107981 */ /* 0x000f62000c1e9d00 */
[----:B------:R-:W-:Y:S01]  /*1050*/  ISETP.GE.U32.AND P0, PT, R20, 0x2000, PT ;  /* 0x000020001400780c */ /* 0x000fe20003f06070 */
[----:B------:R-:W-:-:S02]  /*1060*/  HFMA2 R23, -RZ, RZ, 0, 0.00048828125 ;  /* 0x00001000ff177431 */ /* 0x000fc400000001ff */
[----:B--2---:R-:W-:Y:S01]  /*1070*/  FADD R4, R4, R5 ;  /* 0x0000000504047221 */ /* 0x004fe20000000000 */
[----:B------:R-:W-:Y:S01]  /*1080*/  FADD R7, R6, R7 ;  /* 0x0000000706077221 */ /* 0x000fe20000000000 */
[----:B---3--:R-:W-:Y:S01]  /*1090*/  FADD R8, R8, R9 ;  /* 0x0000000908087221 */ /* 0x008fe20000000000 */
[----:B------:R-:W-:Y:S02]  /*10a0*/  FADD R11, R10, R11 ;  /* 0x0000000b0a0b7221 */ /* 0x000fe40000000000 */
[----:B------:R-:W-:Y:S01]  /*10b0*/  FADD R4, R4, R7 ;  /* 0x0000000704047221 */ /* 0x000fe20000000000 */
[----:B----4-:R-:W-:Y:S01]  /*10c0*/  FADD R12, R12, R13 ;  /* 0x0000000d0c0c7221 */ /* 0x010fe20000000000 */
[----:B------:R-:W-:Y:S01]  /*10d0*/  FADD R15, R14, R15 ;  /* 0x0000000f0e0f7221 */ /* 0x000fe20000000000 */
[----:B------:R-:W-:Y:S01]  /*10e0*/  FADD R11, R8, R11 ;  /* 0x0000000b080b7221 */ /* 0x000fe20000000000 */
[----:B-----5:R-:W-:Y:S01]  /*10f0*/  FADD R16, R16, R17 ;  /* 0x0000001110107221 */ /* 0x020fe20000000000 */
[----:B------:R-:W-:Y:S01]  /*1100*/  FADD R19, R18, R19 ;  /* 0x0000001312137221 */ /* 0x000fe20000000000 */
[----:B------:R-:W-:Y:S01]  /*1110*/  FADD R12, R12, R15 ;  /* 0x0000000f0c0c7221 */ /* 0x000fe20000000000 */
[----:B------:R-:W-:-:S02]  /*1120*/  FADD R4, R4, R11 ;  /* 0x0000000b04047221 */ /* 0x000fc40000000000 */
[----:B------:R-:W-:-:S04]  /*1130*/  FADD R19, R16, R19 ;  /* 0x0000001310137221 */ /* 0x000fc80000000000 */
[----:B------:R-:W-:-:S04]  /*1140*/  FADD R19, R12, R19 ;  /* 0x000000130c137221 */ /* 0x000fc80000000000 */
[----:B------:R-:W-:Y:S01]  /*1150*/  FADD R21, R4, R19 ;  /* 0x0000001304157221 */ /* 0x000fe20000000000 */
[----:B------:R-:W-:Y:S06]  /*1160*/  @!P0 BRA `(.L_x_18) ;  /* 0x00000000007c8947 */ /* 0x000fec0003800000 */
[----:B------:R-:W0:Y:S01]  /*1170*/  LDC R24, c[0x0][0x390] ;  /* 0x0000e400ff187b82 */ /* 0x000e220000000800 */
[----:B------:R-:W-:Y:S02]  /*1180*/  IADD3 R22, PT, PT, R20, -0x1000, RZ ;  /* 0xfffff00014167810 */ /* 0x000fe40007ffe0ff */
[----:B------:R-:W-:-:S07]  /*1190*/  MOV R23, 0x1000 ;  /* 0x0000100000177802 */ /* 0x000fce0000000f00 */
.L_x_20:
[----:B------:R-:W-:-:S05]  /*11a0*/  IMAD.WIDE R26, R23, 0x4, R2 ;  /* 0x00000004171a7825 */ /* 0x000fca00078e0202 */
[----:B------:R-:W2:Y:S04]  /*11b0*/  LDG.E.128.CONSTANT R16, desc[UR6][R26.64+0x2000] ;  /* 0x002000061a107981 */ /* 0x000ea8000c1e9d00 */
[----:B------:R-:W3:Y:S04]  /*11c0*/  LDG.E.128.CONSTANT R4, desc[UR6][R26.64+0x3000] ;  /* 0x003000061a047981 */ /* 0x000ee8000c1e9d00 */
[----:B------:R-:W4:Y:S04]  /*11d0*/  LDG.E.128.CONSTANT R8, desc[UR6][R26.64] ;  /* 0x000000061a087981 */ /* 0x000f28000c1e9d00 */
[----:B------:R-:W5:Y:S01]  /*11e0*/  LDG.E.128.CONSTANT R12, desc[UR6][R26.64+0x1000] ;  /* 0x001000061a0c7981 */ /* 0x000f62000c1e9d00 */
[----:B0-----:R-:W-:Y:S01]  /*11f0*/  MOV R20, R24 ;  /* 0x0000001800147202 */ /* 0x001fe20000000f00 */
[----:B--2---:R-:W-:Y:S01]  /*1200*/  FADD R17, R17, R18 ;  /* 0x0000001211117221 */ /* 0x004fe20000000000 */
[----:B---3--:R-:W-:-:S02]  /*1210*/  FADD R18, R19, R4 ;  /* 0x0000000413127221 */ /* 0x008fc40000000000 */
[----:B------:R-:W-:Y:S01]  /*1220*/  IADD3 R4, PT, PT, -R23, R20, RZ ;  /* 0x0000001417047210 */ /* 0x000fe20007ffe1ff */
[----:B------:R-:W-:Y:S01]  /*1230*/  FADD R5, R5, R6 ;  /* 0x0000000605057221 */ /* 0x000fe20000000000 */
[----:B----4-:R-:W-:Y:S01]  /*1240*/  FADD R9, R9, R10 ;  /* 0x0000000a09097221 */ /* 0x010fe20000000000 */
[----:B------:R-:W-:Y:S01]  /*1250*/  FADD R8, R8, R21 ;  /* 0x0000001508087221 */ /* 0x000fe20000000000 */
[----:B------:R-:W-:Y:S01]  /*1260*/  ISETP.GE.AND P0, PT, R4, 0x1000, PT ;  /* 0x000010000400780c */ /* 0x000fe20003f06270 */
[----:B-----5:R-:W-:Y:S01]  /*1270*/  FADD R13, R13, R14 ;  /* 0x0000000e0d0d7221 */ /* 0x020fe20000000000 */
[----:B------:R-:W-:Y:S01]  /*1280*/  FADD R10, R11, R12 ;  /* 0x0000000c0b0a7221 */ /* 0x000fe20000000000 */
[----:B------:R-:W-:Y:S01]  /*1290*/  FADD R14, R15, R16 ;  /* 0x000000100f0e7221 */ /* 0x000fe20000000000 */
[----:B------:R-:W-:Y:S01]  /*12a0*/  FADD R8, R8, R9 ;  /* 0x0000000908087221 */ /* 0x000fe20000000000 */
[----:B------:R-:W-:Y:S01]  /*12b0*/  FADD R5, R18, R5 ;  /* 0x0000000512057221 */ /* 0x000fe20000000000 */
[----:B------:R-:W-:Y:S01]  /*12c0*/  FADD R13, R10, R13 ;  /* 0x0000000d0a0d7221 */ /* 0x000fe20000000000 */
[----:B------:R-:W-:-:S03]  /*12d0*/  FADD R14, R14, R17 ;  /* 0x000000110e0e7221 */ /* 0x000fc60000000000 */
[----:B------:R-:W-:Y:S01]  /*12e0*/  FADD R8, R8, R13 ;  /* 0x0000000d08087221 */ /* 0x000fe20000000000 */
[----:B------:R-:W-:-:S04]  /*12f0*/  FADD R5, R14, R5 ;  /* 0x000000050e057221 */ /* 0x000fc80000000000 */
[----:B------:R-:W-:-:S04]  /*1300*/  FADD R5, R8, R5 ;  /* 0x0000000508057221 */ /* 0x000fc80000000000 */
[----:B------:R-:W-:Y:S01]  /*1310*/  FADD R21, R7, R5 ;  /* 0x0000000507157221 */ /* 0x000fe20000000000 */
[----:B------:R-:W-:Y:S06]  /*1320*/  @!P0 BRA `(.L_x_19) ;  /* 0x0000000800308947 */ /* 0x000fec0003800000 */
[----:B------:R-:W-:-:S04]  /*1330*/  IADD3 R23, PT, PT, R23, 0x1000, RZ ;  /* 0x0000100017177810 */ /* 0x000fc80007ffe0ff */
[----:B------:R-:W-:-:S13]  /*1340*/  ISETP.GT.AND P0, PT, R23, R22, PT ;  /* 0x000000161700720c */ /* 0x000fda0003f04270 */
[----:B------:R-:W-:Y:S05]  /*1350*/  @!P0 BRA `(.L_x_20) ;  /* 0xfffffffc00908947 */ /* 0x000fea000383ffff */
.L_x_18:
[----:B------:R-:W-:-:S13]  /*1360*/  ISETP.GE.AND P0, PT, R23, R20, PT ;  /* 0x000000141700720c */ /* 0x000fda0003f06270 */
[----:B------:R-:W-:Y:S05]  /*1370*/  @P0 BRA `(.L_x_19) ;  /* 0x00000008001c0947 */ /* 0x000fea0003800000 */
[----:B------:R-:W-:Y:S01]  /*1380*/  IMAD.IADD R9, R20, 0x1, -R23 ;  /* 0x0000000114097824 */ /* 0x000fe200078e0a17 */
[----:B------:R-:W-:Y:S04]  /*1390*/  BSSY.RECONVERGENT B1, `(.L_x_19) ;  /* 0x0000085000017945 */ /* 0x000fe80003800200 */
[----:B------:R-:W-:-:S13]  /*13a0*/  ISETP.GE.AND P0, PT, R0, R9, PT ;  /* 0x000000090000720c */ /* 0x000fda0003f06270 */
[----:B------:R-:W-:Y:S05]  /*13b0*/  @P0 BRA `(.L_x_21) ;  /* 0x0000000800080947 */ /* 0x000fea0003800000 */
[-C--:B------:R-:W-:Y:S01]  /*13c0*/  LOP3.LUT R2, RZ, R0.reuse, RZ, 0x33, !PT ;  /* 0x00000000ff027212 */ /* 0x080fe200078e33ff */
[----:B------:R-:W-:Y:S01]  /*13d0*/  BSSY.RECONVERGENT B2, `(.L_x_22) ;  /* 0x0000015000027945 */ /* 0x000fe20003800200 */
[----:B------:R-:W-:Y:S02]  /*13e0*/  MOV R8, R0 ;  /* 0x0000000000087202 */ /* 0x000fe40000000f00 */
[----:B------:R-:W-:-:S04]  /*13f0*/  IADD3 R2, PT, PT, -R23, R20, R2 ;  /* 0x0000001417027210 */ /* 0x000fc80007ffe102 */
[C---:B------:R-:W-:Y:S02]  /*1400*/  LOP3.LUT R3, R2.reuse, 0x300, RZ, 0xc0, !PT ;  /* 0x0000030002037812 */ /* 0x040fe400078ec0ff */
[----:B------:R-:W-:Y:S02]  /*1410*/  ISETP.GE.U32.AND P1, PT, R2, 0x300, PT ;  /* 0x000003000200780c */ /* 0x000fe40003f26070 */
[----:B------:R-:W-:-:S13]  /*1420*/  ISETP.NE.AND P0, PT, R3, 0x300, PT ;  /* 0x000003000300780c */ /* 0x000fda0003f05270 */
[----:B------:R-:W-:Y:S05]  /*1430*/  @!P0 BRA `(.L_x_23) ;  /* 0x0000000000388947 */ /* 0x000fea0003800000 */
[----:B------:R-:W0:Y:S01]  /*1440*/  LDC.64 R4, c[0x0][0x380] ;  /* 0x0000e000ff047b82 */ /* 0x000e220000000a00 */
[----:B------:R-:W-:Y:S02]  /*1450*/  LEA.HI R2, R2, 0x1, RZ, 0x18 ;  /* 0x0000000102027811 */ /* 0x000fe400078fc0ff */
[----:B------:R-:W-:Y:S02]  /*1460*/  IADD3 R7, PT, PT, R0, R23, RZ ;  /* 0x0000001700077210 */ /* 0x000fe40007ffe0ff */
[----:B------:R-:W-:Y:S02]  /*1470*/  LOP3.LUT R2, R2, 0x3, RZ, 0xc0, !PT ;  /* 0x0000000302027812 */ /* 0x000fe400078ec0ff */
[----:B------:R-:W-:Y:S02]  /*1480*/  MOV R8, R0 ;  /* 0x0000000000087202 */ /* 0x000fe40000000f00 */
[----:B------:R-:W-:-:S07]  /*1490*/  IADD3 R6, PT, PT, -R2, RZ, RZ ;  /* 0x000000ff02067210 */ /* 0x000fce0007ffe1ff */
.L_x_24:
[----:B0-----:R-:W-:-:S06]  /*14a0*/  IMAD.WIDE.U32 R2, R7, 0x4, R4 ;  /* 0x0000000407027825 */ /* 0x001fcc00078e0004 */
[----:B------:R-:W2:Y:S01]  /*14b0*/  LDG.E.CONSTANT R2, desc[UR6][R2.64] ;  /* 0x0000000602027981 */ /* 0x000ea2000c1e9900 */
[----:B------:R-:W-:Y:S02]  /*14c0*/  IADD3 R6, PT, PT, R6, 0x1, RZ ;  /* 0x0000000106067810 */ /* 0x000fe40007ffe0ff */
[----:B------:R-:W-:Y:S02]  /*14d0*/  IADD3 R8, PT, PT, R8, 0x100, RZ ;  /* 0x0000010008087810 */ /* 0x000fe40007ffe0ff */
[----:B------:R-:W-:Y:S02]  /*14e0*/  ISETP.NE.AND P0, PT, R6, RZ, PT ;  /* 0x000000ff0600720c */ /* 0x000fe40003f05270 */
[----:B------:R-:W-:Y:S01]  /*14f0*/  IADD3 R7, PT, PT, R7, 0x100, RZ ;  /* 0x0000010007077810 */ /* 0x000fe20007ffe0ff */
[----:B--2---:R-:W-:-:S10]  /*1500*/  FADD R21, R2, R21 ;  /* 0x0000001502157221 */ /* 0x004fd40000000000 */
[----:B------:R-:W-:Y:S05]  /*1510*/  @P0 BRA `(.L_x_24) ;  /* 0xfffffffc00e00947 */ /* 0x000fea000383ffff */
.L_x_23:
[----:B------:R-:W-:Y:S05]  /*1520*/  BSYNC.RECONVERGENT B2 ;  /* 0x0000000000027941 */ /* 0x000fea0003800200 */
.L_x_22:
[----:B------:R-:W-:Y:S05]  /*1530*/  @!P1 BRA `(.L_x_21) ;  /* 0x0000000400a89947 */ /* 0x000fea0003800000 */
[----:B------:R-:W0:Y:S01]  /*1540*/  LDCU.64 UR4, c[0x0][0x380] ;  /* 0x00007000ff0477ac */ /* 0x000e220008000a00 */
[----:B------:R-:W-:Y:S01]  /*1550*/  IADD3 R5, PT, PT, R9, -R8, RZ ;  /* 0x8000000809057210 */ /* 0x000fe20007ffe0ff */
[----:B------:R-:W-:Y:S01]  /*1560*/  BSSY.RECONVERGENT B2, `(.L_x_25) ;  /* 0x000003b000027945 */ /* 0x000fe20003800200 */
[CC--:B------:R-:W-:Y:S02]  /*1570*/  IADD3 R3, P0, PT, R8.reuse, R23.reuse, RZ ;  /* 0x0000001708037210 */ /* 0x0c0fe40007f1e0ff */
[----:B------:R-:W-:Y:S02]  /*1580*/  ISETP.GT.AND P1, PT, R5, 0xc00, PT ;  /* 0x00000c000500780c */ /* 0x000fe40003f24270 */
[----:B------:R-:W-:Y:S02]  /*1590*/  IADD3.X R4, PT, PT, RZ, RZ, RZ, P0, !PT ;  /* 0x000000ffff047210 */ /* 0x000fe400007fe4ff */
[----:B------:R-:W-:Y:S02]  /*15a0*/  IADD3 R11, PT, PT, R8, R23, RZ ;  /* 0x00000017080b7210 */ /* 0x000fe40007ffe0ff */
[----:B0-----:R-:W-:-:S04]  /*15b0*/  LEA R2, P0, R3, UR4, 0x2 ;  /* 0x0000000403027c11 */ /* 0x001fc8000f8010ff */
[----:B------:R-:W-:Y:S02]  /*15c0*/  LEA.HI.X R3, R3, UR5, R4, 0x2, P0 ;  /* 0x0000000503037c11 */ /* 0x000fe400080f1404 */
[----:B------:R-:W-:-:S05]  /*15d0*/  IADD3 R2, P0, PT, R2, 0x800, RZ ;  /* 0x0000080002027810 */ /* 0x000fca0007f1e0ff */
[----:B------:R-:W-:Y:S01]  /*15e0*/  IMAD.X R3, RZ, RZ, R3, P0 ;  /* 0x000000ffff037224 */ /* 0x000fe200000e0603 */
[----:B------:R-:W-:Y:S01]  /*15f0*/  PLOP3.LUT P0, PT, PT, PT, PT, 0x80, 0x8 ;  /* 0x000000000008781c */ /* 0x000fe20003f0f070 */
[----:B------:R-:W-:-:S12]  /*1600*/  @!P1 BRA `(.L_x_26) ;  /* 0x0000000000c09947 */ /* 0x000fd80003800000 */
[----:B------:R-:W-:Y:S02]  /*1610*/  PLOP3.LUT P0, PT, PT, PT, PT, 0x8, 0x80 ;  /* 0x000000000080781c */ /* 0x000fe40003f0e170 */
[----:B------:R-:W-:-:S11]  /*1620*/  IADD3 R13, PT, PT, R9, -0xc00, RZ ;  /* 0xfffff400090d7810 */ /* 0x000fd60007ffe0ff */
.L_x_27:
[----:B------:R-:W0:Y:S01]  /*1630*/  LDC.64 R4, c[0x0][0x380] ;  /* 0x0000e000ff047b82 */ /* 0x000e220000000a00 */
[----:B------:R-:W2:Y:S01]  /*1640*/  LDG.E.CONSTANT R10, desc[UR6][R2.64+-0x400] ;  /* 0xfffc0006020a7981 */ /* 0x000ea2000c1e9900 */
[----:B------:R-:W-:-:S03]  /*1650*/  IADD3 R25, PT, PT, R11, 0x400, RZ ;  /* 0x000004000b197810 */ /* 0x000fc60007ffe0ff */
[----:B------:R-:W3:Y:S04]  /*1660*/  LDG.E.CONSTANT R19, desc[UR6][R2.64] ;  /* 0x0000000602137981 */ /* 0x000ee8000c1e9900 */
[----:B------:R-:W4:Y:S01]  /*1670*/  LDG.E.CONSTANT R18, desc[UR6][R2.64+0x400] ;  /* 0x0004000602127981 */ /* 0x000f22000c1e9900 */
[----:B------:R-:W-:-:S03]  /*1680*/  IADD3 R7, PT, PT, R11, 0x800, RZ ;  /* 0x000008000b077810 */ /* 0x000fc60007ffe0ff */
[----:B------:R-:W5:Y:S04]  /*1690*/  LDG.E.CONSTANT R16, desc[UR6][R2.64+0xc00] ;  /* 0x000c000602107981 */ /* 0x000f68000c1e9900 */
[----:B------:R-:W5:Y:S04]  /*16a0*/  LDG.E.CONSTANT R15, desc[UR6][R2.64+0x1000] ;  /* 0x00100006020f7981 */ /* 0x000f68000c1e9900 */
[----:B------:R-:W5:Y:S01]  /*16b0*/  LDG.E.CONSTANT R14, desc[UR6][R2.64+0x1400] ;  /* 0x00140006020e7981 */ /* 0x000f62000c1e9900 */
[----:B0-----:R-:W-:-:S03]  /*16c0*/  IMAD.WIDE.U32 R22, R11, 0x4, R4 ;  /* 0x000000040b167825 */ /* 0x001fc600078e0004 */
[----:B------:R-:W5:Y:S04]  /*16d0*/  LDG.E.CONSTANT R20, desc[UR6][R2.64+0x2000] ;  /* 0x0020000602147981 */ /* 0x000f68000c1e9900 */
[----:B------:R0:W2:Y:S01]  /*16e0*/  LDG.E.CONSTANT R12, desc[UR6][R22.64] ;  /* 0x00000006160c7981 */ /* 0x0000a2000c1e9900 */
[----:B------:R-:W-:-:S03]  /*16f0*/  IMAD.WIDE.U32 R24, R25, 0x4, R4 ;  /* 0x0000000419187825 */ /* 0x000fc600078e0004 */
[----:B------:R-:W5:Y:S04]  /*1700*/  LDG.E.CONSTANT R26, desc[UR6][R2.64+0x3000] ;  /* 0x00300006021a7981 */ /* 0x000f68000c1e9900 */
[----:B------:R-:W5:Y:S01]  /*1710*/  LDG.E.CONSTANT R17, desc[UR6][R24.64] ;  /* 0x0000000618117981 */ /* 0x000f62000c1e9900 */
[--C-:B------:R-:W-:Y:S01]  /*1720*/  IMAD.WIDE.U32 R6, R7, 0x4, R4.reuse ;  /* 0x0000000407067825 */ /* 0x100fe200078e0004 */
[----:B0-----:R-:W-:Y:S02]  /*1730*/  IADD3 R23, PT, PT, R11, 0xc00, RZ ;  /* 0x00000c000b177810 */ /* 0x001fe40007ffe0ff */
[----:B------:R-:W5:Y:S04]  /*1740*/  LDG.E.CONSTANT R22, desc[UR6][R2.64+0x1c00] ;  /* 0x001c000602167981 */ /* 0x000f68000c1e9900 */
[----:B------:R-:W5:Y:S01]  /*1750*/  LDG.E.CONSTANT R6, desc[UR6][R6.64] ;  /* 0x0000000606067981 */ /* 0x000f62000c1e9900 */
[----:B------:R-:W-:-:S03]  /*1760*/  IMAD.WIDE.U32 R4, R23, 0x4, R4 ;  /* 0x0000000417047825 */ /* 0x000fc600078e0004 */
[----:B------:R-:W5:Y:S04]  /*1770*/  LDG.E.CONSTANT R23, desc[UR6][R2.64+0x2400] ;  /* 0x0024000602177981 */ /* 0x000f68000c1e9900 */
[----:B------:R-:W5:Y:S04]  /*1780*/  LDG.E.CONSTANT R4, desc[UR6][R4.64] ;  /* 0x0000000604047981 */ /* 0x000f68000c1e9900 */
[----:B------:R-:W5:Y:S04]  /*1790*/  LDG.E.CONSTANT R24, desc[UR6][R2.64+0x2c00] ;  /* 0x002c000602187981 */ /* 0x000f68000c1e9900 */
[----:B------:R0:W5:Y:S01]  /*17a0*/  LDG.E.CONSTANT R25, desc[UR6][R2.64+0x3400] ;  /* 0x0034000602197981 */ /* 0x000162000c1e9900 */
[----:B------:R-:W-:-:S04]  /*17b0*/  IADD3 R8, PT, PT, R8, 0x1000, RZ ;  /* 0x0000100008087810 */ /* 0x000fc80007ffe0ff */
[----:B------:R-:W-:Y:S02]  /*17c0*/  ISETP.GE.AND P1, PT, R8, R13, PT ;  /* 0x0000000d0800720c */ /* 0x000fe40003f26270 */
[----:B0-----:R-:W-:Y:S02]  /*17d0*/  IADD3 R2, P2, PT, R2, 0x4000, RZ ;  /* 0x0000400002027810 */ /* 0x001fe40007f5e0ff */
[----:B------:R-:W-:Y:S02]  /*17e0*/  IADD3 R11, PT, PT, R11, 0x1000, RZ ;  /* 0x000010000b0b7810 */ /* 0x000fe40007ffe0ff */
[----:B------:R-:W-:Y:S01]  /*17f0*/  IADD3.X R3, PT, PT, RZ, R3, RZ, P2, !PT ;  /* 0x00000003ff037210 */ /* 0x000fe200017fe4ff */
[----:B--2---:R-:W-:-:S04]  /*1800*/  FADD R21, R12, R21 ;  /* 0x000000150c157221 */ /* 0x004fc80000000000 */
[----:B------:R-:W-:-:S04]  /*1810*/  FADD R10, R21, R10 ;  /* 0x0000000a150a7221 */ /* 0x000fc80000000000 */
[----:B---3--:R-:W-:-:S04]  /*1820*/  FADD R19, R10, R19 ;  /* 0x000000130a137221 */ /* 0x008fc80000000000 */
[----:B----4-:R-:W-:-:S04]  /*1830*/  FADD R18, R19, R18 ;  /* 0x0000001213127221 */ /* 0x010fc80000000000 */
[----:B-----5:R-:W-:-:S04]  /*1840*/  FADD R17, R18, R17 ;  /* 0x0000001112117221 */ /* 0x020fc80000000000 */
        /* <DEDUP_REMOVED lines=12> */
.L_x_26:
[----:B------:R-:W-:Y:S05]  /*1910*/  BSYNC.RECONVERGENT B2 ;  /* 0x0000000000027941 */ /* 0x000fea0003800200 */
.L_x_25:
[----:B------:R-:W-:Y:S01]  /*1920*/  IADD3 R4, PT, PT, R9, -R8, RZ ;  /* 0x8000000809047210 */ /* 0x000fe20007ffe0ff */
[----:B------:R-:W-:Y:S03]  /*1930*/  BSSY.RECONVERGENT B2, `(.L_x_28) ;  /* 0x000001e000027945 */ /* 0x000fe60003800200 */
[----:B------:R-:W-:-:S13]  /*1940*/  ISETP.GT.AND P1, PT, R4, 0x400, PT ;  /* 0x000004000400780c */ /* 0x000fda0003f24270 */
[----:B------:R-:W-:Y:S05]  /*1950*/  @!P1 BRA `(.L_x_29) ;  /* 0x00000000006c9947 */ /* 0x000fea0003800000 */
[----:B------:R-:W0:Y:S01]  /*1960*/  LDC.64 R6, c[0x0][0x380] ;  /* 0x0000e000ff067b82 */ /* 0x000e220000000a00 */
[----:B------:R-:W2:Y:S01]  /*1970*/  LDG.E.CONSTANT R10, desc[UR6][R2.64+-0x400] ;  /* 0xfffc0006020a7981 */ /* 0x000ea2000c1e9900 */
[----:B------:R-:W-:-:S03]  /*1980*/  VIADD R15, R11, 0x400 ;  /* 0x000004000b0f7836 */ /* 0x000fc60000000000 */
[----:B------:R-:W3:Y:S04]  /*1990*/  LDG.E.CONSTANT R13, desc[UR6][R2.64] ;  /* 0x00000006020d7981 */ /* 0x000ee8000c1e9900 */
[----:B------:R-:W4:Y:S04]  /*19a0*/  LDG.E.CONSTANT R17, desc[UR6][R2.64+0xc00] ;  /* 0x000c000602117981 */ /* 0x000f28000c1e9900 */
[----:B------:R-:W5:Y:S04]  /*19b0*/  LDG.E.CONSTANT R19, desc[UR6][R2.64+0x1000] ;  /* 0x0010000602137981 */ /* 0x000f68000c1e9900 */
[----:B------:R1:W5:Y:S01]  /*19c0*/  LDG.E.CONSTANT R23, desc[UR6][R2.64+0x1400] ;  /* 0x0014000602177981 */ /* 0x000362000c1e9900 */
[----:B0-----:R-:W-:-:S06]  /*19d0*/  IMAD.WIDE.U32 R4, R11, 0x4, R6 ;  /* 0x000000040b047825 */ /* 0x001fcc00078e0006 */
[----:B------:R-:W2:Y:S01]  /*19e0*/  LDG.E.CONSTANT R4, desc[UR6][R4.64] ;  /* 0x0000000604047981 */ /* 0x000ea2000c1e9900 */
[----:B------:R-:W-:-:S03]  /*19f0*/  IMAD.WIDE.U32 R6, R15, 0x4, R6 ;  /* 0x000000040f067825 */ /* 0x000fc600078e0006 */
[----:B------:R-:W4:Y:S04]  /*1a00*/  LDG.E.CONSTANT R15, desc[UR6][R2.64+0x400] ;  /* 0x00040006020f7981 */ /* 0x000f28000c1e9900 */
[----:B------:R-:W5:Y:S01]  /*1a10*/  LDG.E.CONSTANT R7, desc[UR6][R6.64] ;  /* 0x0000000606077981 */ /* 0x000f62000c1e9900 */
[----:B------:R-:W-:Y:S02]  /*1a20*/  PLOP3.LUT P0, PT, PT, PT, PT, 0x8, 0x80 ;  /* 0x000000000080781c */ /* 0x000fe40003f0e170 */
[----:B------:R-:W-:Y:S02]  /*1a30*/  IADD3 R8, PT, PT, R8, 0x800, RZ ;  /* 0x0000080008087810 */ /* 0x000fe40007ffe0ff */
[----:B------:R-:W-:Y:S01]  /*1a40*/  IADD3 R11, PT, PT, R11, 0x800, RZ ;  /* 0x000008000b0b7810 */ /* 0x000fe20007ffe0ff */
[----:B--2---:R-:W-:-:S04]  /*1a50*/  FADD R21, R21, R4 ;  /* 0x0000000415157221 */ /* 0x004fc80000000000 */
[----:B------:R-:W-:-:S04]  /*1a60*/  FADD R10, R21, R10 ;  /* 0x0000000a150a7221 */ /* 0x000fc80000000000 */
[----:B---3--:R-:W-:-:S04]  /*1a70*/  FADD R10, R10, R13 ;  /* 0x0000000d0a0a7221 */ /* 0x008fc80000000000 */
[----:B----4-:R-:W-:-:S04]  /*1a80*/  FADD R10, R10, R15 ;  /* 0x0000000f0a0a7221 */ /* 0x010fc80000000000 */
[----:B-----5:R-:W-:Y:S01]  /*1a90*/  FADD R10, R10, R7 ;  /* 0x000000070a0a7221 */ /* 0x020fe20000000000 */
[----:B------:R-:W-:-:S03]  /*1aa0*/  IADD3 R4, P1, PT, R2, 0x2000, RZ ;  /* 0x0000200002047810 */ /* 0x000fc60007f3e0ff */
[----:B------:R-:W-:Y:S01]  /*1ab0*/  FADD R10, R10, R17 ;  /* 0x000000110a0a7221 */ /* 0x000fe20000000000 */
[----:B------:R-:W-:-:S03]  /*1ac0*/  IADD3.X R5, PT, PT, RZ, R3, RZ, P1, !PT ;  /* 0x00000003ff057210 */ /* 0x000fc60000ffe4ff */
[----:B------:R-:W-:Y:S01]  /*1ad0*/  FADD R10, R10, R19 ;  /* 0x000000130a0a7221 */ /* 0x000fe20000000000 */
[----:B-1----:R-:W-:Y:S02]  /*1ae0*/  MOV R2, R4 ;  /* 0x0000000400027202 */ /* 0x002fe40000000f00 */
[----:B------:R-:W-:Y:S01]  /*1af0*/  MOV R3, R5 ;  /* 0x0000000500037202 */ /* 0x000fe20000000f00 */
[----:B------:R-:W-:-:S07]  /*1b00*/  FADD R21, R10, R23 ;  /* 0x000000170a157221 */ /* 0x000fce0000000000 */
.L_x_29:
[----:B------:R-:W-:Y:S05]  /*1b10*/  BSYNC.RECONVERGENT B2 ;  /* 0x0000000000027941 */ /* 0x000fea0003800200 */
.L_x_28:
[----:B------:R-:W-:-:S13]  /*1b20*/  ISETP.LT.OR P0, PT, R8, R9, P0 ;  /* 0x000000090800720c */ /* 0x000fda0000701670 */
[----:B------:R-:W-:Y:S05]  /*1b30*/  @!P0 BRA `(.L_x_21) ;  /* 0x0000000000288947 */ /* 0x000fea0003800000 */
[----:B------:R-:W0:Y:S01]  /*1b40*/  LDC.64 R4, c[0x0][0x380] ;  /* 0x0000e000ff047b82 */ /* 0x000e220000000a00 */
[----:B------:R-:W2:Y:S04]  /*1b50*/  LDG.E.CONSTANT R6, desc[UR6][R2.64+-0x400] ;  /* 0xfffc000602067981 */ /* 0x000ea8000c1e9900 */
[----:B------:R-:W3:Y:S04]  /*1b60*/  LDG.E.CONSTANT R7, desc[UR6][R2.64] ;  /* 0x0000000602077981 */ /* 0x000ee8000c1e9900 */
[----:B------:R-:W4:Y:S01]  /*1b70*/  LDG.E.CONSTANT R9, desc[UR6][R2.64+0x400] ;  /* 0x0004000602097981 */ /* 0x000f22000c1e9900 */
[----:B0-----:R-:W-:-:S06]  /*1b80*/  IMAD.WIDE.U32 R4, R11, 0x4, R4 ;  /* 0x000000040b047825 */ /* 0x001fcc00078e0004 */
[----:B------:R-:W5:Y:S02]  /*1b90*/  LDG.E.CONSTANT R4, desc[UR6][R4.64] ;  /* 0x0000000604047981 */ /* 0x000f64000c1e9900 */
[----:B-----5:R-:W-:-:S04]  /*1ba0*/  FADD R21, R21, R4 ;  /* 0x0000000415157221 */ /* 0x020fc80000000000 */
[----:B--2---:R-:W-:-:S04]  /*1bb0*/  FADD R6, R21, R6 ;  /* 0x0000000615067221 */ /* 0x004fc80000000000 */
[----:B---3--:R-:W-:-:S04]  /*1bc0*/  FADD R6, R6, R7 ;  /* 0x0000000706067221 */ /* 0x008fc80000000000 */
[----:B----4-:R-:W-:-:S07]  /*1bd0*/  FADD R21, R6, R9 ;  /* 0x0000000906157221 */ /* 0x010fce0000000000 */
.L_x_21:
[----:B------:R-:W-:Y:S05]  /*1be0*/  BSYNC.RECONVERGENT B1 ;  /* 0x0000000000017941 */ /* 0x000fea0003800200 */
.L_x_19:
[----:B------:R-:W0:Y:S01]  /*1bf0*/  S2R R6, SR_LANEID ;  /* 0x0000000000067919 */ /* 0x000e220000000000 */
[----:B------:R-:W1:Y:S01]  /*1c00*/  SHFL.DOWN PT, R2, R21, 0x1, 0x1f ;  /* 0x08201f0015027f89 */ /* 0x000e6200000e0000 */
[C---:B0-----:R-:W-:Y:S02]  /*1c10*/  ISETP.GT.AND P0, PT, R6.reuse, 0x1e, PT ;  /* 0x0000001e0600780c */ /* 0x041fe40003f04270 */
[----:B------:R-:W-:-:S11]  /*1c20*/  ISETP.NE.AND P1, PT, R6, RZ, PT ;  /* 0x000000ff0600720c */ /* 0x000fd60003f25270 */
[----:B-1----:R-:W-:Y:S01]  /*1c30*/  @!P0 FADD R21, R2, R21 ;  /* 0x0000001502158221 */ /* 0x002fe20000000000 */
[----:B------:R-:W-:Y:S01]  /*1c40*/  ISETP.GT.AND P0, PT, R6, 0x1d, PT ;  /* 0x0000001d0600780c */ /* 0x000fe20003f04270 */
[----:B------:R-:W0:Y:S01]  /*1c50*/  @!P1 S2R R5, SR_CgaCtaId ;  /* 0x0000000000059919 */ /* 0x000e220000008800 */
[----:B------:R-:W-:Y:S02]  /*1c60*/  @!P1 MOV R4, 0x400 ;  /* 0x0000040000049802 */ /* 0x000fe40000000f00 */
[----:B------:R-:W-:Y:S01]  /*1c70*/  @!P1 SHF.R.U32.HI R3, RZ, 0x3, R0 ;  /* 0x00000003ff039819 */ /* 0x000fe20000011600 */
[----:B------:R-:W1:Y:S03]  /*1c80*/  SHFL.DOWN PT, R2, R21, 0x2, 0x1f ;  /* 0x08401f0015027f89 */ /* 0x000e6600000e0000 */
[----:B------:R-:W-:-:S05]  /*1c90*/  @!P1 LOP3.LUT R3, R3, 0x7c, RZ, 0xc0, !PT ;  /* 0x0000007c03039812 */ /* 0x000fca00078ec0ff */
[----:B-1----:R-:W-:Y:S01]  /*1ca0*/  @!P0 FADD R21, R21, R2 ;  /* 0x0000000215158221 */ /* 0x002fe20000000000 */
[----:B------:R-:W-:Y:S02]  /*1cb0*/  ISETP.GT.AND P0, PT, R6, 0x1b, PT ;  /* 0x0000001b0600780c */ /* 0x000fe40003f04270 */
[----:B0-----:R-:W-:Y:S02]  /*1cc0*/  @!P1 LEA R4, R5, R4, 0x18 ;  /* 0x0000000405049211 */ /* 0x001fe400078ec0ff */
[----:B------:R-:W0:Y:S02]  /*1cd0*/  SHFL.DOWN PT, R2, R21, 0x4, 0x1f ;  /* 0x08801f0015027f89 */ /* 0x000e2400000e0000 */
[----:B------:R-:W-:-:S07]  /*1ce0*/  @!P1 IADD3 R3, PT, PT, R3, R4, RZ ;  /* 0x0000000403039210 */ /* 0x000fce0007ffe0ff */
        /* <DEDUP_REMOVED lines=12> */
[----:B------:R-:W0:Y:S01]  /*1db0*/  S2UR UR5, SR_CgaCtaId ;  /* 0x00000000000579c3 */ /* 0x000e220000008800 */
[----:B------:R-:W-:Y:S02]  /*1dc0*/  UMOV UR4, 0x400 ;  /* 0x0000040000047882 */ /* 0x000fe40000000000 */
[----:B0-----:R-:W-:-:S09]  /*1dd0*/  ULEA UR4, UR5, UR4, 0x18 ;  /* 0x0000000405047291 */ /* 0x001fd2000f8ec0ff */
[----:B---3--:R-:W0:Y:S04]  /*1de0*/  LDS R3, [UR4+0xc] ;  /* 0x00000c04ff037984 */ /* 0x008e280008000800 */
        /* <DEDUP_REMOVED lines=10> */
.L_x_2:
        /* <DEDUP_REMOVED lines=12> */
.L_x_32:
[----:B------:R-:W-:Y:S05]  /*1f50*/  BSYNC.RECONVERGENT B1 ;  /* 0x0000000000017941 */ /* 0x000fea0003800200 */
.L_x_31:
[----:B------:R-:W-:Y:S01]  /*1f60*/  ISETP.GE.AND P0, PT, R11, R20, PT ;  /* 0x000000140b00720c */ /* 0x000fe20003f06270 */
[----:B------:R-:W-:-:S12]  /*1f70*/  BSSY.RECONVERGENT B1, `(.L_x_33) ;  /* 0x0000074000017945 */ /* 0x000fd80003800200 */
[----:B------:R-:W-:Y:S05]  /*1f80*/  @P0 BRA `(.L_x_34) ;  /* 0x0000000400c80947 */ /* 0x000fea0003800000 */
[----:B0-----:R-:W-:Y:S01]  /*1f90*/  LOP3.LUT R3, RZ, R11, RZ, 0x33, !PT ;  /* 0x0000000bff037212 */ /* 0x001fe200078e33ff */
[----:B------:R-:W-:Y:S04]  /*1fa0*/  BSSY.RECONVERGENT B2, `(.L_x_35) ;  /* 0x0000015000027945 */ /* 0x000fe80003800200 */
[----:B------:R-:W-:-:S05]  /*1fb0*/  IMAD.IADD R4, R3, 0x1, R20 ;  /* 0x0000000103047824 */ /* 0x000fca00078e0214 */
        /* <DEDUP_REMOVED lines=10> */
.L_x_37:
[----:B------:R-:W-:-:S06]  /*2060*/  MOV R3, R5 ;  /* 0x0000000500037202 */ /* 0x000fcc0000000f00 */
[----:B------:R0:W2:Y:S01]  /*2070*/  LDG.E.CONSTANT R3, desc[UR6][R2.64] ;  /* 0x0000000602037981 */ /* 0x0000a2000c1e9900 */
[----:B------:R-:W-:Y:S02]  /*2080*/  IADD3 R4, PT, PT, R4, 0x1, RZ ;  /* 0x0000000104047810 */ /* 0x000fe40007ffe0ff */
[----:B------:R-:W-:Y:S02]  /*2090*/  IADD3 R11, PT, PT, R11, 0x100, RZ ;  /* 0x000001000b0b7810 */ /* 0x000fe40007ffe0ff */
[----:B------:R-:W-:Y:S02]  /*20a0*/  ISETP.NE.AND P0, PT, R4, RZ, PT ;  /* 0x000000ff0400720c */ /* 0x000fe40003f05270 */
[----:B0-----:R-:W-:-:S04]  /*20b0*/  IADD3 R2, P2, PT, R2, 0x400, RZ ;  /* 0x0000040002027810 */ /* 0x001fc80007f5e0ff */
[----:B------:R-:W-:Y:S01]  /*20c0*/  IADD3.X R5, PT, PT, RZ, R5, RZ, P2, !PT ;  /* 0x00000005ff057210 */ /* 0x000fe200017fe4ff */
[----:B--2--5:R-:W-:-:S06]  /*20d0*/  FADD R0, R3, R0 ;  /* 0x0000000003007221 */ /* 0x024fcc0000000000 */
[----:B------:R-:W-:Y:S05]  /*20e0*/  @P0 BRA `(.L_x_37) ;  /* 0xfffffffc00dc0947 */ /* 0x000fea000383ffff */
.L_x_36:
[----:B------:R-:W-:Y:S05]  /*20f0*/  BSYNC.RECONVERGENT B2 ;  /* 0x0000000000027941 */ /* 0x000fea0003800200 */
.L_x_35:
        /* <DEDUP_REMOVED lines=8> */
.L_x_40:
        /* <DEDUP_REMOVED lines=9> */
[----:B------:R-:W-:-:S03]  /*2210*/  VIADD R3, R11, 0x800 ;  /* 0x000008000b037836 */ /* 0x000fc60000000000 */
[----:B------:R-:W4:Y:S01]  /*2220*/  LDG.E.CONSTANT R15, desc[UR6][R4.64+0x400] ;  /* 0x00040006040f7981 */ /* 0x000f22000c1e9900 */
        /* <DEDUP_REMOVED lines=32> */
.L_x_39:
[----:B------:R-:W-:Y:S05]  /*2430*/  BSYNC.RECONVERGENT B2 ;  /* 0x0000000000027941 */ /* 0x000fea0003800200 */
.L_x_38:
[----:B------:R-:W-:Y:S01]  /*2440*/  IADD3 R2, PT, PT, -R11, R20, RZ ;  /* 0x000000140b027210 */ /* 0x000fe20007ffe1ff */
[----:B------:R-:W-:Y:S03]  /*2450*/  BSSY.RECONVERGENT B2, `(.L_x_41) ;  /* 0x0000019000027945 */ /* 0x000fe60003800200 */
[----:B------:R-:W-:-:S13]  /*2460*/  ISETP.GT.AND P1, PT, R2, 0x400, PT ;  /* 0x000004000200780c */ /* 0x000fda0003f24270 */
[----:B------:R-:W-:Y:S05]  /*2470*/  @!P1 BRA `(.L_x_42) ;  /* 0x0000000000589947 */ /* 0x000fea0003800000 */
        /* <DEDUP_REMOVED lines=22> */
.L_x_42:
[----:B------:R-:W-:Y:S05]  /*25e0*/  BSYNC.RECONVERGENT B2 ;  /* 0x0000000000027941 */ /* 0x000fea0003800200 */
.L_x_41:
        /* <DEDUP_REMOVED lines=12> */
.L_x_34:
[----:B------:R-:W-:Y:S05]  /*26b0*/  BSYNC.RECONVERGENT B1 ;  /* 0x0000000000017941 */ /* 0x000fea0003800200 */
.L_x_33:
        /* <DEDUP_REMOVED lines=35> */
[----:B--2---:R-:W0:Y:S04]  /*28f0*/  LDS R3, [UR4+0xc] ;  /* 0x00000c04ff037984 */ /* 0x004e280008000800 */
        /* <DEDUP_REMOVED lines=10> */
.L_x_43:
[----:B0-----:R-:W0:Y:S01]  /*29a0*/  S2R R2, SR_LANEID ;  /* 0x0000000000027919 */ /* 0x001e220000000000 */
[----:B------:R-:W-:-:S04]  /*29b0*/  LOP3.LUT R0, R9, 0x3e0, RZ, 0xc0, !PT ;  /* 0x000003e009007812 */ /* 0x000fc800078ec0ff */
[----:B------:R-:W-:Y:S02]  /*29c0*/  IADD3 R3, PT, PT, R0, 0x20, RZ ;  /* 0x0000002000037810 */ /* 0x000fe40007ffe0ff */
[----:B------:R-:W-:Y:S02]  /*29d0*/  LOP3.LUT R7, RZ, R0, RZ, 0x33, !PT ;  /* 0x00000000ff077212 */ /* 0x000fe400078e33ff */
[-C--:B------:R-:W-:Y:S02]  /*29e0*/  ISETP.GT.AND P0, PT, R3, R20.reuse, PT ;  /* 0x000000140300720c */ /* 0x080fe40003f04270 */
[----:B------:R-:W-:-:S04]  /*29f0*/  IADD3 R7, PT, PT, R7, R20, RZ ;  /* 0x0000001407077210 */ /* 0x000fc80007ffe0ff */
[----:B------:R-:W-:-:S05]  /*2a00*/  SEL R4, R7, 0x1f, P0 ;  /* 0x0000001f07047807 */ /* 0x000fca0000000000 */
[----:B------:R-:W1:Y:S01]  /*2a10*/  SHFL.DOWN PT, R0, R5, 0x1, R4 ;  /* 0x0820000005007989 */ /* 0x000e6200000e0004 */
[C---:B0-----:R-:W-:Y:S01]  /*2a20*/  ISETP.GE.AND P0, PT, R2.reuse, R4, PT ;  /* 0x000000040200720c */ /* 0x041fe20003f06270 */
[C---:B------:R-:W-:Y:S01]  /*2a30*/  VIADD R3, R2.reuse, 0x2 ;  /* 0x0000000202037836 */ /* 0x040fe20000000000 */
[----:B------:R-:W-:-:S11]  /*2a40*/  ISETP.NE.AND P1, PT, R2, RZ, PT ;  /* 0x000000ff0200720c */ /* 0x000fd60003f25270 */
[----:B-1----:R-:W-:Y:S01]  /*2a50*/  @!P0 FADD R5, R0, R5 ;  /* 0x0000000500058221 */ /* 0x002fe20000000000 */
[-C--:B------:R-:W-:Y:S01]  /*2a60*/  ISETP.GT.AND P0, PT, R3, R4.reuse, PT ;  /* 0x000000040300720c */ /* 0x080fe20003f04270 */
[----:B------:R-:W0:Y:S01]  /*2a70*/  @!P1 S2R R6, SR_CgaCtaId ;  /* 0x0000000000069919 */ /* 0x000e220000008800 */
[----:B------:R-:W-:Y:S02]  /*2a80*/  IADD3 R3, PT, PT, R2, 0x4, RZ ;  /* 0x0000000402037810 */ /* 0x000fe40007ffe0ff */
[----:B------:R-:W1:Y:S09]  /*2a90*/  SHFL.DOWN PT, R0, R5, 0x2, R4 ;  /* 0x0840000005007989 */ /* 0x000e7200000e0004 */
[----:B-1----:R-:W-:Y:S01]  /*2aa0*/  @!P0 FADD R5, R5, R0 ;  /* 0x0000000005058221 */ /* 0x002fe20000000000 */
[----:B------:R-:W-:-:S02]  /*2ab0*/  ISETP.GT.AND P0, PT, R3, R4, PT ;  /* 0x000000040300720c */ /* 0x000fc40003f04270 */
[----:B------:R-:W-:Y:S02]  /*2ac0*/  IADD3 R3, PT, PT, R2, 0x8, RZ ;  /* 0x0000000802037810 */ /* 0x000fe40007ffe0ff */
[----:B------:R-:W1:Y:S09]  /*2ad0*/  SHFL.DOWN PT, R0, R5, 0x4, R4 ;  /* 0x0880000005007989 */ /* 0x000e7200000e0004 */
[----:B-1----:R-:W-:Y:S01]  /*2ae0*/  @!P0 FADD R5, R5, R0 ;  /* 0x0000000005058221 */ /* 0x002fe20000000000 */
[----:B------:R-:W-:-:S02]  /*2af0*/  ISETP.GT.AND P0, PT, R3, R4, PT ;  /* 0x000000040300720c */ /* 0x000fc40003f04270 */
[----:B------:R-:W-:Y:S02]  /*2b00*/  IADD3 R3, PT, PT, R2, 0x10, RZ ;  /* 0x0000001002037810 */ /* 0x000fe40007ffe0ff */
[----:B------:R-:W1:Y:S01]  /*2b10*/  SHFL.DOWN PT, R0, R5, 0x8, R4 ;  /* 0x0900000005007989 */ /* 0x000e6200000e0004 */
[----:B------:R-:W-:-:S04]  /*2b20*/  @!P1 SHF.R.U32.HI R2, RZ, 0x3, R9 ;  /* 0x00000003ff029819 */ /* 0x000fc80000011609 */
[----:B------:R-:W-:-:S04]  /*2b30*/  @!P1 LOP3.LUT R2, R2, 0x7c, RZ, 0xc0, !PT ;  /* 0x0000007c02029812 */ /* 0x000fc800078ec0ff */
[----:B-1----:R-:W-:Y:S01]  /*2b40*/  @!P0 FADD R5, R5, R0 ;  /* 0x0000000005058221 */ /* 0x002fe20000000000 */
[----:B------:R-:W-:Y:S02]  /*2b50*/  ISETP.GT.AND P0, PT, R3, R4, PT ;  /* 0x000000040300720c */ /* 0x000fe40003f04270 */
[----:B------:R-:W-:Y:S02]  /*2b60*/  @!P1 MOV R3, 0x400 ;  /* 0x0000040000039802 */ /* 0x000fe40000000f00 */
[----:B------:R-:W1:Y:S02]  /*2b70*/  SHFL.DOWN PT, R0, R5, 0x10, R4 ;  /* 0x0a00000005007989 */ /* 0x000e6400000e0004 */
[----:B0-----:R-:W-:-:S04]  /*2b80*/  @!P1 LEA R3, R6, R3, 0x18 ;  /* 0x0000000306039211 */ /* 0x001fc800078ec0ff */
[----:B------:R-:W-:-:S03]  /*2b90*/  @!P1 IADD3 R3, PT, PT, R2, R3, RZ ;  /* 0x0000000302039210 */ /* 0x000fc60007ffe0ff */
[----:B-1----:R-:W-:Y:S01]  /*2ba0*/  @!P0 FADD R5, R5, R0 ;  /* 0x0000000005058221 */ /* 0x002fe20000000000 */
        /* <DEDUP_REMOVED lines=12> */
[----:B-1----:R-:W0:Y:S04]  /*2c70*/  LDS R3, [UR4+0xc] ;  /* 0x00000c04ff037984 */ /* 0x002e280008000800 */
        /* <DEDUP_REMOVED lines=13> */
.L_x_30:
[----:B------:R-:W0:Y:S01]  /*2d50*/  S2R R8, SR_TID.X ;  /* 0x0000000000087919 */ /* 0x000e220000002100 */
[----:B------:R-:W0:Y:S02]  /*2d60*/  LDC.64 R2, c[0x0][0x380] ;  /* 0x0000e000ff027b82 */ /* 0x000e240000000a00 */
[----:B0-----:R-:W-:-:S05]  /*2d70*/  IMAD.WIDE.U32 R2, R8, 0x4, R2 ;  /* 0x0000000408027825 */ /* 0x001fca00078e0002 */
[----:B------:R-:W2:Y:S04]  /*2d80*/  LDG.E.CONSTANT R19, desc[UR6][R2.64] ;  /* 0x0000000602137981 */ /* 0x000ea8000c1e9900 */
[----:B------:R-:W2:Y:S04]  /*2d90*/  LDG.E.CONSTANT R0, desc[UR6][R2.64+0x400] ;  /* 0x0004000602007981 */ /* 0x000ea8000c1e9900 */
[----:B------:R-:W3:Y:S04]  /*2da0*/  LDG.E.CONSTANT R4, desc[UR6][R2.64+0x800] ;  /* 0x0008000602047981 */ /* 0x000ee8000c1e9900 */
[----:B------:R-:W3:Y:S04]  /*2db0*/  LDG.E.CONSTANT R5, desc[UR6][R2.64+0xc00] ;  /* 0x000c000602057981 */ /* 0x000ee8000c1e9900 */
[----:B------:R-:W4:Y:S04]  /*2dc0*/  LDG.E.CONSTANT R6, desc[UR6][R2.64+0x1000] ;  /* 0x0010000602067981 */ /* 0x000f28000c1e9900 */
[----:B------:R-:W4:Y:S04]  /*2dd0*/  LDG.E.CONSTANT R7, desc[UR6][R2.64+0x1400] ;  /* 0x0014000602077981 */ /* 0x000f28000c1e9900 */
[----:B------:R-:W5:Y:S04]  /*2de0*/  LDG.E.CONSTANT R9, desc[UR6][R2.64+0x1800] ;  /* 0x0018000602097981 */ /* 0x000f68000c1e9900 */
        /* <DEDUP_REMOVED lines=8> */
[----:B------:R-:W5:Y:S01]  /*2e70*/  LDG.E.CONSTANT R18, desc[UR6][R2.64+0x3c00] ;  /* 0x003c000602127981 */ /* 0x000f62000c1e9900 */
[----:B------:R-:W-:Y:S01]  /*2e80*/  ISETP.GE.U32.AND P0, PT, R20, 0x2000, PT ;  /* 0x000020001400780c */ /* 0x000fe20003f06070 */
[----:B--2---:R-:W-:Y:S01]  /*2e90*/  FADD R0, R19, R0 ;  /* 0x0000000013007221 */ /* 0x004fe20000000000 */
[----:B---3--:R-:W-:-:S04]  /*2ea0*/  FADD R5, R4, R5 ;  /* 0x0000000504057221 */ /* 0x008fc80000000000 */
[----:B------:R-:W-:Y:S01]  /*2eb0*/  FADD R0, R0, R5 ;  /* 0x0000000500007221 */ /* 0x000fe20000000000 */
[----:B----4-:R-:W-:Y:S01]  /*2ec0*/  FADD R6, R6, R7 ;  /* 0x0000000706067221 */ /* 0x010fe20000000000 */
[----:B-----5:R-:W-:-:S04]  /*2ed0*/  FADD R9, R9, R10 ;  /* 0x0000000a09097221 */ /* 0x020fc80000000000 */
[----:B------:R-:W-:Y:S01]  /*2ee0*/  FADD R9, R6, R9 ;  /* 0x0000000906097221 */ /* 0x000fe20000000000 */
[----:B------:R-:W-:-:S03]  /*2ef0*/  FADD R11, R11, R12 ;  /* 0x0000000c0b0b7221 */ /* 0x000fc60000000000 */
[----:B------:R-:W-:Y:S01]  /*2f00*/  FADD R0, R0, R9 ;  /* 0x0000000900007221 */ /* 0x000fe20000000000 */
[----:B------:R-:W-:-:S04]  /*2f10*/  FADD R14, R13, R14 ;  /* 0x0000000e0d0e7221 */ /* 0x000fc80000000000 */
[----:B------:R-:W-:Y:S01]  /*2f20*/  FADD R11, R11, R14 ;  /* 0x0000000e0b0b7221 */ /* 0x000fe20000000000 */
[----:B------:R-:W-:Y:S01]  /*2f30*/  FADD R15, R15, R16 ;  /* 0x000000100f0f7221 */ /* 0x000fe20000000000 */
[----:B------:R-:W-:-:S04]  /*2f40*/  FADD R18, R17, R18 ;  /* 0x0000001211127221 */ /* 0x000fc80000000000 */
[----:B------:R-:W-:-:S04]  /*2f50*/  FADD R18, R15, R18 ;  /* 0x000000120f127221 */ /* 0x000fc80000000000 */
[----:B------:R-:W-:Y:S01]  /*2f60*/  FADD R5, R11, R18 ;  /* 0x000000120b057221 */ /* 0x000fe20000000000 */
[----:B------:R-:W-:-:S03]  /*2f70*/  HFMA2 R11, -RZ, RZ, 0, 0.00048828125 ;  /* 0x00001000ff0b7431 */ /* 0x000fc600000001ff */
[----:B------:R-:W-:Y:S01]  /*2f80*/  FADD R0, R0, R5 ;  /* 0x0000000500007221 */ /* 0x000fe20000000000 */
[----:B------:R-:W-:Y:S06]  /*2f90*/  @!P0 BRA `(.L_x_44) ;  /* 0x0000000000ac8947 */ /* 0x000fec0003800000 */
[----:B------:R-:W0:Y:S01]  /*2fa0*/  LDC R7, c[0x0][0x390] ;  /* 0x0000e400ff077b82 */ /* 0x000e220000000800 */
[----:B------:R-:W-:Y:S02]  /*2fb0*/  IADD3 R6, PT, PT, R20, -0x1000, RZ ;  /* 0xfffff00014067810 */ /* 0x000fe40007ffe0ff */
[----:B------:R-:W-:-:S07]  /*2fc0*/  MOV R11, 0x1000 ;  /* 0x00001000000b7802 */ /* 0x000fce0000000f00 */
.L_x_46:
[----:B------:R-:W-:-:S05]  /*2fd0*/  IMAD.WIDE R4, R11, 0x4, R2 ;  /* 0x000000040b047825 */ /* 0x000fca00078e0202 */
[----:B------:R-:W2:Y:S04]  /*2fe0*/  LDG.E.CONSTANT R20, desc[UR6][R4.64+0x400] ;  /* 0x0004000604147981 */ /* 0x000ea8000c1e9900 */
[----:B------:R-:W2:Y:S04]  /*2ff0*/  LDG.E.CONSTANT R21, desc[UR6][R4.64+0x800] ;  /* 0x0008000604157981 */ /* 0x000ea8000c1e9900 */
        /* <DEDUP_REMOVED lines=13> */
[----:B------:R1:W5:Y:S01]  /*30d0*/  LDG.E.CONSTANT R18, desc[UR6][R4.64+0x3c00] ;  /* 0x003c000604127981 */ /* 0x000362000c1e9900 */
[----:B--2---:R-:W-:Y:S01]  /*30e0*/  FADD R21, R20, R21 ;  /* 0x0000001514157221 */ /* 0x004fe20000000000 */
[----:B0-----:R-:W-:-:S05]  /*30f0*/  MOV R20, R7 ;  /* 0x0000000700147202 */ /* 0x001fca0000000f00 */
[----:B-1----:R-:W-:Y:S02]  /*3100*/  IMAD.IADD R4, R20, 0x1, -R11 ;  /* 0x0000000114047824 */ /* 0x002fe400078e0a0b */
[----:B---3--:R-:W-:-:S03]  /*3110*/  FADD R0, R19, R0 ;  /* 0x0000000013007221 */ /* 0x008fc60000000000 */
[----:B------:R-:W-:Y:S01]  /*3120*/  ISETP.GE.AND P0, PT, R4, 0x1000, PT ;  /* 0x000010000400780c */ /* 0x000fe20003f06270 */
[----:B----4-:R-:W-:Y:S01]  /*3130*/  FADD R22, R22, R23 ;  /* 0x0000001716167221 */ /* 0x010fe20000000000 */
[----:B------:R-:W-:Y:S01]  /*3140*/  FADD R0, R0, R21 ;  /* 0x0000001500007221 */ /* 0x000fe20000000000 */
[----:B-----5:R-:W-:-:S04]  /*3150*/  FADD R25, R24, R25 ;  /* 0x0000001918197221 */ /* 0x020fc80000000000 */
[----:B------:R-:W-:Y:S01]  /*3160*/  FADD R25, R22, R25 ;  /* 0x0000001916197221 */ /* 0x000fe20000000000 */
[----:B------:R-:W-:Y:S01]  /*3170*/  FADD R16, R16, R17 ;  /* 0x0000001110107221 */ /* 0x000fe20000000000 */
[----:B------:R-:W-:-:S04]  /*3180*/  FADD R15, R15, R10 ;  /* 0x0000000a0f0f7221 */ /* 0x000fc80000000000 */
[----:B------:R-:W-:Y:S01]  /*3190*/  FADD R15, R16, R15 ;  /* 0x0000000f100f7221 */ /* 0x000fe20000000000 */
[----:B------:R-:W-:Y:S01]  /*31a0*/  FADD R9, R14, R9 ;  /* 0x000000090e097221 */ /* 0x000fe20000000000 */
[----:B------:R-:W-:-:S04]  /*31b0*/  FADD R12, R13, R12 ;  /* 0x0000000c0d0c7221 */ /* 0x000fc80000000000 */
[----:B------:R-:W-:Y:S01]  /*31c0*/  FADD R12, R9, R12 ;  /* 0x0000000c090c7221 */ /* 0x000fe20000000000 */
[----:B------:R-:W-:-:S03]  /*31d0*/  FADD R0, R0, R25 ;  /* 0x0000001900007221 */ /* 0x000fc60000000000 */
[----:B------:R-:W-:-:S04]  /*31e0*/  FADD R15, R15, R12 ;  /* 0x0000000c0f0f7221 */ /* 0x000fc80000000000 */
[----:B------:R-:W-:-:S04]  /*31f0*/  FADD R15, R0, R15 ;  /* 0x0000000f000f7221 */ /* 0x000fc80000000000 */
[----:B------:R-:W-:Y:S01]  /*3200*/  FADD R0, R18, R15 ;  /* 0x0000000f12007221 */ /* 0x000fe20000000000 */
[----:B------:R-:W-:Y:S06]  /*3210*/  @!P0 BRA `(.L_x_45) ;  /* 0x0000000800308947 */ /* 0x000fec0003800000 */
[----:B------:R-:W-:-:S04]  /*3220*/  IADD3 R11, PT, PT, R11, 0x1000, RZ ;  /* 0x000010000b0b7810 */ /* 0x000fc80007ffe0ff */
[----:B------:R-:W-:-:S13]  /*3230*/  ISETP.GT.AND P0, PT, R11, R6, PT ;  /* 0x000000060b00720c */ /* 0x000fda0003f04270 */
[----:B------:R-:W-:Y:S05]  /*3240*/  @!P0 BRA `(.L_x_46) ;  /* 0xfffffffc00608947 */ /* 0x000fea000383ffff */
.L_x_44:
[----:B------:R-:W-:-:S13]  /*3250*/  ISETP.GE.AND P0, PT, R11, R20, PT ;  /* 0x000000140b00720c */ /* 0x000fda0003f06270 */
[----:B------:R-:W-:Y:S05]  /*3260*/  @P0 BRA `(.L_x_45) ;  /* 0x00000008001c0947 */ /* 0x000fea0003800000 */
[----:B------:R-:W-:Y:S01]  /*3270*/  IADD3 R9, PT, PT, -R11, R20, RZ ;  /* 0x000000140b097210 */ /* 0x000fe20007ffe1ff */
[----:B------:R-:W-:Y:S03]  /*3280*/  BSSY.RECONVERGENT B1, `(.L_x_45) ;  /* 0x0000085000017945 */ /* 0x000fe60003800200 */
        /* <DEDUP_REMOVED lines=16> */
.L_x_50:
        /* <DEDUP_REMOVED lines=8> */
.L_x_49:
[----:B------:R-:W-:Y:S05]  /*3410*/  BSYNC.RECONVERGENT B2 ;  /* 0x0000000000027941 */ /* 0x000fea0003800200 */
.L_x_48:
[----:B------:R-:W-:Y:S05]  /*3420*/  @!P1 BRA `(.L_x_47) ;  /* 0x0000000400a89947 */ /* 0x000fea0003800000 */
[----:B------:R-:W0:Y:S01]  /*3430*/  LDCU.64 UR4, c[0x0][0x380] ;  /* 0x00007000ff0477ac */ /* 0x000e220008000a00 */
[----:B------:R-:W-:Y:S01]  /*3440*/  IADD3 R5, PT, PT, R9, -R10, RZ ;  /* 0x8000000a09057210 */ /* 0x000fe20007ffe0ff */
[----:B------:R-:W-:Y:S01]  /*3450*/  BSSY.RECONVERGENT B2, `(.L_x_51) ;  /* 0x000003b000027945 */ /* 0x000fe20003800200 */
[CC--:B------:R-:W-:Y:S02]  /*3460*/  IADD3 R3, P0, PT, R10.reuse, R11.reuse, RZ ;  /* 0x0000000b0a037210 */ /* 0x0c0fe40007f1e0ff */
[----:B------:R-:W-:Y:S02]  /*3470*/  ISETP.GT.AND P1, PT, R5, 0xc00, PT ;  /* 0x00000c000500780c */ /* 0x000fe40003f24270 */
[----:B------:R-:W-:Y:S01]  /*3480*/  IADD3 R11, PT, PT, R10, R11, RZ ;  /* 0x0000000b0a0b7210 */ /* 0x000fe20007ffe0ff */
[----:B------:R-:W-:Y:S01]  /*3490*/  IMAD.X R4, RZ, RZ, RZ, P0 ;  /* 0x000000ffff047224 */ /* 0x000fe200000e06ff */
[----:B0-----:R-:W-:-:S04]  /*34a0*/  LEA R2, P0, R3, UR4, 0x2 ;  /* 0x0000000403027c11 */ /* 0x001fc8000f8010ff */
[----:B------:R-:W-:Y:S02]  /*34b0*/  LEA.HI.X R3, R3, UR5, R4, 0x2, P0 ;  /* 0x0000000503037c11 */ /* 0x000fe400080f1404 */
[----:B------:R-:W-:-:S04]  /*34c0*/  IADD3 R2, P0, PT, R2, 0x800, RZ ;  /* 0x0000080002027810 */ /* 0x000fc80007f1e0ff */
[----:B------:R-:W-:Y:S02]  /*34d0*/  IADD3.X R3, PT, PT, RZ, R3, RZ, P0, !PT ;  /* 0x00000003ff037210 */ /* 0x000fe400007fe4ff */
[----:B------:R-:W-:Y:S01]  /*34e0*/  PLOP3.LUT P0, PT, PT, PT, PT, 0x80, 0x8 ;  /* 0x000000000008781c */ /* 0x000fe20003f0f070 */
[----:B------:R-:W-:-:S12]  /*34f0*/  @!P1 BRA `(.L_x_52) ;  /* 0x0000000000c09947 */ /* 0x000fd80003800000 */
[----:B------:R-:W-:Y:S02]  /*3500*/  PLOP3.LUT P0, PT, PT, PT, PT, 0x8, 0x80 ;  /* 0x000000000080781c */ /* 0x000fe40003f0e170 */
[----:B------:R-:W-:-:S11]  /*3510*/  IADD3 R13, PT, PT, R9, -0xc00, RZ ;  /* 0xfffff400090d7810 */ /* 0x000fd60007ffe0ff */
.L_x_53:
[----:B------:R-:W0:Y:S01]  /*3520*/  LDC.64 R4, c[0x0][0x380] ;  /* 0x0000e000ff047b82 */ /* 0x000e220000000a00 */
[----:B------:R-:W2:Y:S01]  /*3530*/  LDG.E.CONSTANT R12, desc[UR6][R2.64+-0x400] ;  /* 0xfffc0006020c7981 */ /* 0x000ea2000c1e9900 */
[----:B------:R-:W-:-:S03]  /*3540*/  IADD3 R25, PT, PT, R11, 0x400, RZ ;  /* 0x000004000b197810 */ /* 0x000fc60007ffe0ff */
[----:B------:R-:W3:Y:S04]  /*3550*/  LDG.E.CONSTANT R20, desc[UR6][R2.64] ;  /* 0x0000000602147981 */ /* 0x000ee8000c1e9900 */
[----:B------:R-:W4:Y:S01]  /*3560*/  LDG.E.CONSTANT R19, desc[UR6][R2.64+0x400] ;  /* 0x0004000602137981 */ /* 0x000f22000c1e9900 */
[----:B------:R-:W-:-:S03]  /*3570*/  IADD3 R7, PT, PT, R11, 0x800, RZ ;  /* 0x000008000b077810 */ /* 0x000fc60007ffe0ff */
[----:B------:R-:W5:Y:S04]  /*3580*/  LDG.E.CONSTANT R17, desc[UR6][R2.64+0xc00] ;  /* 0x000c000602117981 */ /* 0x000f68000c1e9900 */
[----:B------:R-:W5:Y:S01]  /*3590*/  LDG.E.CONSTANT R16, desc[UR6][R2.64+0x1000] ;  /* 0x0010000602107981 */ /* 0x000f62000c1e9900 */
[----:B------:R-:W-:-:S03]  /*35a0*/  IADD3 R23, PT, PT, R11, 0xc00, RZ ;  /* 0x00000c000b177810 */ /* 0x000fc60007ffe0ff */
[----:B------:R-:W5:Y:S01]  /*35b0*/  LDG.E.CONSTANT R22, desc[UR6][R2.64+0x1c00] ;  /* 0x001c000602167981 */ /* 0x000f62000c1e9900 */
[----:B0-----:R-:W-:-:S03]  /*35c0*/  IMAD.WIDE.U32 R14, R11, 0x4, R4 ;  /* 0x000000040b0e7825 */ /* 0x001fc600078e0004 */
[----:B------:R-:W5:Y:S04]  /*35d0*/  LDG.E.CONSTANT R21, desc[UR6][R2.64+0x2000] ;  /* 0x0020000602157981 */ /* 0x000f68000c1e9900 */
[----:B------:R-:W5:Y:S04]  /*35e0*/  LDG.E.CONSTANT R26, desc[UR6][R2.64+0x3000] ;  /* 0x00300006021a7981 */ /* 0x000f68000c1e9900 */
[----:B------:R-:W2:Y:S01]  /*35f0*/  LDG.E.CONSTANT R15, desc[UR6][R14.64] ;  /* 0x000000060e0f7981 */ /* 0x000ea2000c1e9900 */
[----:B------:R-:W-:-:S05]  /*3600*/  IMAD.WIDE.U32 R24, R25, 0x4, R4 ;  /* 0x0000000419187825 */ /* 0x000fca00078e0004 */
[----:B------:R-:W5:Y:S01]  /*3610*/  LDG.E.CONSTANT R18, desc[UR6][R24.64] ;  /* 0x0000000618127981 */ /* 0x000f62000c1e9900 */
[----:B------:R-:W-:-:S03]  /*3620*/  IMAD.WIDE.U32 R6, R7, 0x4, R4 ;  /* 0x0000000407067825 */ /* 0x000fc600078e0004 */
        /* <DEDUP_REMOVED lines=8> */
[----:B------:R-:W-:Y:S01]  /*36b0*/  ISETP.GE.AND P1, PT, R10, R13, PT ;  /* 0x0000000d0a00720c */ /* 0x000fe20003f26270 */
[----:B------:R-:W-:Y:S01]  /*36c0*/  VIADD R11, R11, 0x1000 ;  /* 0x000010000b0b7836 */ /* 0x000fe20000000000 */
[----:B0-----:R-:W-:-:S04]  /*36d0*/  IADD3 R2, P2, PT, R2, 0x4000, RZ ;  /* 0x0000400002027810 */ /* 0x001fc80007f5e0ff */
        /* <DEDUP_REMOVED lines=18> */
.L_x_52:
[----:B------:R-:W-:Y:S05]  /*3800*/  BSYNC.RECONVERGENT B2 ;  /* 0x0000000000027941 */ /* 0x000fea0003800200 */
.L_x_51:
[----:B------:R-:W-:Y:S01]  /*3810*/  IADD3 R4, PT, PT, R9, -R10, RZ ;  /* 0x8000000a09047210 */ /* 0x000fe20007ffe0ff */
[----:B------:R-:W-:Y:S03]  /*3820*/  BSSY.RECONVERGENT B2, `(.L_x_54) ;  /* 0x000001e000027945 */ /* 0x000fe60003800200 */
[----:B------:R-:W-:-:S13]  /*3830*/  ISETP.GT.AND P1, PT, R4, 0x400, PT ;  /* 0x000004000400780c */ /* 0x000fda0003f24270 */
[----:B------:R-:W-:Y:S05]  /*3840*/  @!P1 BRA `(.L_x_55) ;  /* 0x00000000006c9947 */ /* 0x000fea0003800000 */
[----:B------:R-:W0:Y:S01]  /*3850*/  LDC.64 R6, c[0x0][0x380] ;  /* 0x0000e000ff067b82 */ /* 0x000e220000000a00 */
[----:B------:R-:W2:Y:S01]  /*3860*/  LDG.E.CONSTANT R13, desc[UR6][R2.64+-0x400] ;  /* 0xfffc0006020d7981 */ /* 0x000ea2000c1e9900 */
[----:B------:R-:W-:-:S03]  /*3870*/  IADD3 R17, PT, PT, R11, 0x400, RZ ;  /* 0x000004000b117810 */ /* 0x000fc60007ffe0ff */
[----:B------:R-:W3:Y:S04]  /*3880*/  LDG.E.CONSTANT R15, desc[UR6][R2.64] ;  /* 0x00000006020f7981 */ /* 0x000ee8000c1e9900 */
[----:B------:R-:W4:Y:S04]  /*3890*/  LDG.E.CONSTANT R19, desc[UR6][R2.64+0xc00] ;  /* 0x000c000602137981 */ /* 0x000f28000c1e9900 */
[----:B------:R-:W5:Y:S04]  /*38a0*/  LDG.E.CONSTANT R21, desc[UR6][R2.64+0x1000] ;  /* 0x0010000602157981 */ /* 0x000f68000c1e9900 */
[----:B------:R-:W5:Y:S01]  /*38b0*/  LDG.E.CONSTANT R23, desc[UR6][R2.64+0x1400] ;  /* 0x0014000602177981 */ /* 0x000f62000c1e9900 */
[----:B0-----:R-:W-:-:S06]  /*38c0*/  IMAD.WIDE.U32 R4, R11, 0x4, R6 ;  /* 0x000000040b047825 */ /* 0x001fcc00078e0006 */
[----:B------:R0:W2:Y:S01]  /*38d0*/  LDG.E.CONSTANT R5, desc[UR6][R4.64] ;  /* 0x0000000604057981 */ /* 0x0000a2000c1e9900 */
[----:B------:R-:W-:-:S03]  /*38e0*/  IMAD.WIDE.U32 R6, R17, 0x4, R6 ;  /* 0x0000000411067825 */ /* 0x000fc600078e0006 */
[----:B------:R1:W4:Y:S04]  /*38f0*/  LDG.E.CONSTANT R17, desc[UR6][R2.64+0x400] ;  /* 0x0004000602117981 */ /* 0x000328000c1e9900 */
[----:B------:R-:W5:Y:S01]  /*3900*/  LDG.E.CONSTANT R7, desc[UR6][R6.64] ;  /* 0x0000000606077981 */ /* 0x000f62000c1e9900 */
[----:B0-----:R-:W-:Y:S02]  /*3910*/  IADD3 R4, P1, PT, R2, 0x2000, RZ ;  /* 0x0000200002047810 */ /* 0x001fe40007f3e0ff */
[----:B------:R-:W-:Y:S02]  /*3920*/  PLOP3.LUT P0, PT, PT, PT, PT, 0x8, 0x80 ;  /* 0x000000000080781c */ /* 0x000fe40003f0e170 */
[----:B------:R-:W-:Y:S02]  /*3930*/  IADD3 R10, PT, PT, R10, 0x800, RZ ;  /* 0x000008000a0a7810 */ /* 0x000fe40007ffe0ff */
[----:B------:R-:W-:-:S02]  /*3940*/  IADD3 R11, PT, PT, R11, 0x800, RZ ;  /* 0x000008000b0b7810 */ /* 0x000fc40007ffe0ff */
[----:B-1----:R-:W-:Y:S01]  /*3950*/  MOV R2, R4 ;  /* 0x0000000400027202 */ /* 0x002fe20000000f00 */
[----:B--2---:R-:W-:-:S04]  /*3960*/  FADD R0, R0, R5 ;  /* 0x0000000500007221 */ /* 0x004fc80000000000 */
[----:B------:R-:W-:-:S04]  /*3970*/  FADD R0, R0, R13 ;  /* 0x0000000d00007221 */ /* 0x000fc80000000000 */
[----:B---3--:R-:W-:-:S04]  /*3980*/  FADD R0, R0, R15 ;  /* 0x0000000f00007221 */ /* 0x008fc80000000000 */
[----:B----4-:R-:W-:-:S04]  /*3990*/  FADD R0, R0, R17 ;  /* 0x0000001100007221 */ /* 0x010fc80000000000 */
[----:B-----5:R-:W-:-:S04]  /*39a0*/  FADD R0, R0, R7 ;  /* 0x0000000700007221 */ /* 0x020fc80000000000 */
[----:B------:R-:W-:Y:S01]  /*39b0*/  FADD R0, R0, R19 ;  /* 0x0000001300007221 */ /* 0x000fe20000000000 */
[----:B------:R-:W-:-:S03]  /*39c0*/  IADD3.X R5, PT, PT, RZ, R3, RZ, P1, !PT ;  /* 0x00000003ff057210 */ /* 0x000fc60000ffe4ff */
[----:B------:R-:W-:Y:S01]  /*39d0*/  FADD R0, R0, R21 ;  /* 0x0000001500007221 */ /* 0x000fe20000000000 */
[----:B------:R-:W-:-:S03]  /*39e0*/  MOV R3, R5 ;  /* 0x0000000500037202 */ /* 0x000fc60000000f00 */
[----:B------:R-:W-:-:S07]  /*39f0*/  FADD R0, R0, R23 ;  /* 0x0000001700007221 */ /* 0x000fce0000000000 */
.L_x_55:
[----:B------:R-:W-:Y:S05]  /*3a00*/  BSYNC.RECONVERGENT B2 ;  /* 0x0000000000027941 */ /* 0x000fea0003800200 */
.L_x_54:
[----:B------:R-:W-:-:S13]  /*3a10*/  ISETP.LT.OR P0, PT, R10, R9, P0 ;  /* 0x000000090a00720c */ /* 0x000fda0000701670 */
[----:B------:R-:W-:Y:S05]  /*3a20*/  @!P0 BRA `(.L_x_47) ;  /* 0x0000000000288947 */ /* 0x000fea0003800000 */
[----:B------:R-:W0:Y:S01]  /*3a30*/  LDC.64 R4, c[0x0][0x380] ;  /* 0x0000e000ff047b82 */ /* 0x000e220000000a00 */
[----:B------:R-:W2:Y:S04]  /*3a40*/  LDG.E.CONSTANT R7, desc[UR6][R2.64+-0x400] ;  /* 0xfffc000602077981 */ /* 0x000ea8000c1e9900 */
[----:B------:R-:W3:Y:S01]  /*3a50*/  LDG.E.CONSTANT R9, desc[UR6][R2.64] ;  /* 0x0000000602097981 */ /* 0x000ee2000c1e9900 */
[----:B0-----:R-:W-:-:S03]  /*3a60*/  IMAD.WIDE.U32 R4, R11, 0x4, R4 ;  /* 0x000000040b047825 */ /* 0x001fc600078e0004 */
[----:B------:R-:W4:Y:S04]  /*3a70*/  LDG.E.CONSTANT R11, desc[UR6][R2.64+0x400] ;  /* 0x00040006020b7981 */ /* 0x000f28000c1e9900 */
[----:B------:R-:W5:Y:S02]  /*3a80*/  LDG.E.CONSTANT R5, desc[UR6][R4.64] ;  /* 0x0000000604057981 */ /* 0x000f64000c1e9900 */
[----:B-----5:R-:W-:-:S04]  /*3a90*/  FADD R0, R0, R5 ;  /* 0x0000000500007221 */ /* 0x020fc80000000000 */
[----:B--2---:R-:W-:-:S04]  /*3aa0*/  FADD R0, R0, R7 ;  /* 0x0000000700007221 */ /* 0x004fc80000000000 */
[----:B---3--:R-:W-:-:S04]  /*3ab0*/  FADD R0, R0, R9 ;  /* 0x0000000900007221 */ /* 0x008fc80000000000 */
[----:B----4-:R-:W-:-:S07]  /*3ac0*/  FADD R0, R0, R11 ;  /* 0x0000000b00007221 */ /* 0x010fce0000000000 */
.L_x_47:
[----:B------:R-:W-:Y:S05]  /*3ad0*/  BSYNC.RECONVERGENT B1 ;  /* 0x0000000000017941 */ /* 0x000fea0003800200 */
.L_x_45:
[----:B------:R-:W0:Y:S01]  /*3ae0*/  S2R R6, SR_LANEID ;  /* 0x0000000000067919 */ /* 0x000e220000000000 */
[----:B------:R-:W-:-:S05]  /*3af0*/  MOV R3, R0 ;  /* 0x0000000000037202 */ /* 0x000fca0000000f00 */
        /* <DEDUP_REMOVED lines=30> */
[----:B------:R-:W1:Y:S04]  /*3ce0*/  LDS R3, [UR4+0xc] ;  /* 0x00000c04ff037984 */ /* 0x000e680008000800 */
[----:B0-----:R-:W0:Y:S04]  /*3cf0*/  LDS.128 R4, [UR4+0x10] ;  /* 0x00001004ff047984 */ /* 0x001e280008000c00 */
[----:B------:R-:W2:Y:S01]  /*3d00*/  LDS.64 R8, [UR4+0x20] ;  /* 0x00002004ff087984 */ /* 0x000ea20008000a00 */
[----:B-1----:R-:W-:-:S04]  /*3d10*/  FADD R3, R0, R3 ;  /* 0x0000000300037221 */ /* 0x002fc80000000000 */
[----:B0-----:R-:W-:-:S04]  /*3d20*/  FADD R4, R3, R4 ;  /* 0x0000000403047221 */ /* 0x001fc80000000000 */
[----:B------:R-:W-:-:S04]  /*3d30*/  FADD R5, R4, R5 ;  /* 0x0000000504057221 */ /* 0x000fc80000000000 */
[----:B------:R-:W-:-:S04]  /*3d40*/  FADD R6, R5, R6 ;  /* 0x0000000605067221 */ /* 0x000fc80000000000 */
[----:B------:R-:W-:-:S04]  /*3d50*/  FADD R7, R6, R7 ;  /* 0x0000000706077221 */ /* 0x000fc80000000000 */
[----:B--2---:R-:W-:-:S04]  /*3d60*/  FADD R8, R7, R8 ;  /* 0x0000000807087221 */ /* 0x004fc80000000000 */
[----:B------:R-:W-:-:S07]  /*3d70*/  FADD R0, R8, R9 ;  /* 0x0000000908007221 */ /* 0x000fce0000000000 */
.L_x_17:
[----:B------:R-:W-:Y:S05]  /*3d80*/  BSYNC.RECONVERGENT B0 ;  /* 0x0000000000007941 */ /* 0x000fea0003800200 */
.L_x_1:
[----:B------:R-:W-:Y:S05]  /*3d90*/  @P0 EXIT ;  /* 0x000000000000094d */ /* 0x000fea0003800000 */
[----:B01234-:R-:W0:Y:S01]  /*3da0*/  LDC.64 R2, c[0x0][0x388] ;  /* 0x0000e200ff027b82 */ /* 0x01fe220000000a00 */
[----:B------:R-:W1:Y:S02]  /*3db0*/  LDCU UR4, c[0x0][0x398] ;  /* 0x00007300ff0477ac */ /* 0x000e640008000800 */
[----:B-1----:R-:W-:-:S05]  /*3dc0*/  FADD R5, R0, UR4 ;  /* 0x0000000400057e21 */ /* 0x002fca0008000000 */
[----:B0-----:R-:W-:Y:S01]  /*3dd0*/  STG.E desc[UR6][R2.64], R5 ;  /* 0x0000000502007986 */ /* 0x001fe2000c101906 */
[----:B------:R-:W-:Y:S05]  /*3de0*/  EXIT ;  /* 0x000000000000794d */ /* 0x000fea0003800000 */
.L_x_56:
[----:B------:R-:W-:-:S00]  /*3df0*/  BRA `(.L_x_56) ;  /* 0xfffffffc00fc7947 */ /* 0x000fc0000383ffff */
[----:B------:R-:W-:-:S00]  /*3e00*/  NOP ;  /* 0x0000000000007918 */ /* 0x000fc00000000000 */
[----:B------:R-:W-:-:S00]  /*3e10*/  NOP ;  /* 0x0000000000007918 */ /* 0x000fc00000000000 */
[----:B------:R-:W-:-:S00]  /*3e20*/  NOP ;  /* 0x0000000000007918 */ /* 0x000fc00000000000 */
[----:B------:R-:W-:-:S00]  /*3e30*/  NOP ;  /* 0x0000000000007918 */ /* 0x000fc00000000000 */
[----:B------:R-:W-:-:S00]  /*3e40*/  NOP ;  /* 0x0000000000007918 */ /* 0x000fc00000000000 */
[----:B------:R-:W-:-:S00]  /*3e50*/  NOP ;  /* 0x0000000000007918 */ /* 0x000fc00000000000 */
[----:B------:R-:W-:-:S00]  /*3e60*/  NOP ;  /* 0x0000000000007918 */ /* 0x000fc00000000000 */
[----:B------:R-:W-:-:S00]  /*3e70*/  NOP ;  /* 0x0000000000007918 */ /* 0x000fc00000000000 */
.L_x_417:


//--------------------- .text._ZN3cub18CUB_300001_SM_10006detail6reduce18DeviceReduceKernelINS2_10policy_hubIfyN4cuda3std3__44plusIfEEE10Policy1000EN6thrust24THRUST_300001_SM_1000_NS6detail15normal_iteratorINSD_10device_ptrIfEEEEyS9_f6squareIfEEEvT0_PT3_T1_NS0_13GridEvenShareISO_EET2_T4_ --------------------------
	.section	.text._ZN3cub18CUB_300001_SM_10006detail6reduce18DeviceReduceKernelINS2_10policy_hubIfyN4cuda3std3__44plusIfEEE10Policy1000EN6thrust24THRUST_300001_SM_1000_NS6detail15normal_iteratorINSD_10device_ptrIfEEEEyS9_f6squareIfEEEvT0_PT3_T1_NS0_13GridEvenShareISO_EET2_T4_,"ax",@progbits
	.align	128
        .global         _ZN3cub18CUB_300001_SM_10006detail6reduce18DeviceReduceKernelINS2_10policy_hubIfyN4cuda3std3__44plusIfEEE10Policy1000EN6thrust24THRUST_300001_SM_1000_NS6detail15normal_iteratorINSD_10device_ptrIfEEEEyS9_f6squareIfEEEvT0_PT3_T1_NS0_13GridEvenShareISO_EET2_T4_
        .type           _ZN3cub18CUB_300001_SM_10006detail6reduce18DeviceReduceKernelINS2_10policy_hubIfyN4cuda3std3__44plusIfEEE10Policy1000EN6thrust24THRUST_300001_SM_1000_NS6detail15normal_iteratorINSD_10device_ptrIfEEEEyS9_f6squareIfEEEvT0_PT3_T1_NS0_13GridEvenShareISO_EET2_T4_,@function
        .size           _ZN3cub18CUB_300001_SM_10006detail6reduce18DeviceReduceKernelINS2_10policy_hubIfyN4cuda3std3__44plusIfEEE10Policy1000EN6thrust24THRUST_300001_SM_1000_NS6detail15normal_iteratorINSD_10device_ptrIfEEEEyS9_f6squareIfEEEvT0_PT3_T1_NS0_13GridEvenShareISO_EET2_T4_,(.L_x_418 - _ZN3cub18CUB_300001_SM_10006detail6reduce18DeviceReduceKernelINS2_10policy_hubIfyN4cuda3std3__44plusIfEEE10Policy1000EN6thrust24THRUST_300001_SM_1000_NS6detail15normal_iteratorINSD_10device_ptrIfEEEEyS9_f6squareIfEEEvT0_PT3_T1_NS0_13GridEvenShareISO_EET2_T4_)
        .other          _ZN3cub18CUB_300001_SM_10006detail6reduce18DeviceReduceKernelINS2_10policy_hubIfyN4cuda3std3__44plusIfEEE10Policy1000EN6thrust24THRUST_300001_SM_1000_NS6detail15normal_iteratorINSD_10device_ptrIfEEEEyS9_f6squareIfEEEvT0_PT3_T1_NS0_13GridEvenShareISO_EET2_T4_,@"STO_CUDA_ENTRY STV_DEFAULT"
_ZN3cub18CUB_300001_SM_10006detail6reduce18DeviceReduceKernelINS2_10policy_hubIfyN4cuda3std3__44plusIfEEE10Policy1000EN6thrust24THRUST_300001_SM_1000_NS6detail15normal_iteratorINSD_10device_ptrIfEEEEyS9_f6squareIfEEEvT0_PT3_T1_NS0_13GridEvenShareISO_EET2_T4_:
.text._ZN3cub18CUB_300001_SM_10006detail6reduce18DeviceReduceKernelINS2_10policy_hubIfyN4cuda3std3__44plusIfEEE10Policy1000EN6thrust24THRUST_300001_SM_1000_NS6detail15normal_iteratorINSD_10device_ptrIfEEEEyS9_f6squareIfEEEvT0_PT3_T1_NS0_13GridEvenShareISO_EET2_T4_:
[----:B------:R-:W-:Y:S08]  /*0000*/  LDC R1, c[0x0][0x37c] ;  /* 0x0000df00ff017b82 */ /* 0x000ff00000000800 */
[----:B------:R-:W0:Y:S01]  /*0010*/  S2UR UR16, SR_CTAID.X ;  /* 0x00000000001079c3 */ /* 0x000e220000002500 */
[----:B------:R-:W1:Y:S01]  /*0020*/  LDCU.64 UR8, c[0x0][0x3b8] ;  /* 0x00007700ff0877ac */ /* 0x000e620008000a00 */
[----:B------:R-:W-:Y:S01]  /*0030*/  BSSY.RECONVERGENT B0, `(.L_x_57) ;  /* 0x0000234000007945 */ /* 0x000fe20003800200 */
[----:B------:R-:W2:Y:S01]  /*0040*/  LDCU UR5, c[0x0][0x3c0] ;  /* 0x00007800ff0577ac */ /* 0x000ea20008000800 */
[----:B------:R-:W3:Y:S01]  /*0050*/  LDCU.64 UR14, c[0x0][0x358] ;  /* 0x00006b00ff0e77ac */ /* 0x000ee20008000a00 */
[----:B-1----:R-:W-:Y:S01]  /*0060*/  MOV R0, UR8 ;  /* 0x0000000800007c02 */ /* 0x002fe20008000f00 */
[----:B------:R-:W-:Y:S01]  /*0070*/  IMAD.U32 R3, RZ, RZ, UR9 ;  /* 0x00000009ff037e24 */ /* 0x000fe2000f8e00ff */
[----:B--2---:R-:W-:-:S02]  /*0080*/  USHF.L.U32 UR5, UR5, 0xc, URZ ;  /* 0x0000000c05057899 */ /* 0x004fc400080006ff */
[----:B0-----:R-:W-:Y:S02]  /*0090*/  USHF.L.U32 UR6, UR16, 0xc, URZ ;  /* 0x0000000c10067899 */ /* 0x001fe400080006ff */
[----:B------:R-:W-:-:S04]  /*00a0*/  USHF.R.S32.HI UR4, URZ, 0x1f, UR5 ;  /* 0x0000001fff047899 */ /* 0x000fc80008011405 */
[----:B------:R-:W-:-:S04]  /*00b0*/  IADD3 R17, P1, PT, R0, -UR6, RZ ;  /* 0x8000000600117c10 */ /* 0x000fc8000ff3e0ff */
[----:B------:R-:W-:Y:S02]  /*00c0*/  ISETP.GT.U32.AND P0, PT, R17, 0xfff, PT ;  /* 0x00000fff1100780c */ /* 0x000fe40003f04070 */
[----:B------:R-:W-:-:S04]  /*00d0*/  IADD3.X R23, PT, PT, R3, -0x1, RZ, P1, !PT ;  /* 0xffffffff03177810 */ /* 0x000fc80000ffe4ff */
[----:B------:R-:W-:-:S13]  /*00e0*/  ISETP.GT.U32.AND.EX P0, PT, R23, RZ, PT, P0 ;  /* 0x000000ff1700720c */ /* 0x000fda0003f04100 */
[----:B---3--:R-:W-:Y:S05]  /*00f0*/  @P0 BRA `(.L_x_58) ;  /* 0x0000000c00c40947 */ /* 0x008fea0003800000 */
[----:B------:R-:W0:Y:S01]  /*0100*/  S2R R4, SR_TID.X ;  /* 0x0000000000047919 */ /* 0x000e220000002100 */
[----:B------:R-:W-:Y:S01]  /*0110*/  IADD3 R5, PT, PT, R0, -UR6, RZ ;  /* 0x8000000600057c10 */ /* 0x000fe2000fffe0ff */
[----:B------:R-:W-:Y:S01]  /*0120*/  BSSY.RECONVERGENT B1, `(.L_x_59) ;  /* 0x000000b000017945 */ /* 0x000fe20003800200 */
[----:B------:R-:W-:Y:S02]  /*0130*/  IMAD.MOV.U32 R7, RZ, RZ, RZ ;  /* 0x000000ffff077224 */ /* 0x000fe400078e00ff */
[----:B0-----:R-:W-:Y:S02]  /*0140*/  ISETP.GE.AND P0, PT, R4, R5, PT ;  /* 0x000000050400720c */ /* 0x001fe40003f06270 */
[----:B------:R-:W-:-:S11]  /*0150*/  MOV R6, R4 ;  /* 0x0000000400067202 */ /* 0x000fd60000000f00 */
[----:B------:R-:W-:Y:S05]  /*0160*/  @P0 BRA `(.L_x_60) ;  /* 0x0000000000180947 */ /* 0x000fea0003800000 */
[----:B------:R-:W0:Y:S01]  /*0170*/  LDC.64 R2, c[0x0][0x380] ;  /* 0x0000e000ff027b82 */ /* 0x000e220000000a00 */
[----:B------:R-:W-:-:S04]  /*0180*/  VIADD R7, R4, UR6 ;  /* 0x0000000604077c36 */ /* 0x000fc80008000000 */
[----:B0-----:R-:W-:-:S06]  /*0190*/  IMAD.WIDE.U32 R2, R7, 0x4, R2 ;  /* 0x0000000407027825 */ /* 0x001fcc00078e0002 */
[----:B------:R-:W2:Y:S01]  /*01a0*/  LDG.E R2, desc[UR14][R2.64] ;  /* 0x0000000e02027981 */ /* 0x000ea2000c1e1900 */
[----:B------:R-:W-:Y:S01]  /*01b0*/  IADD3 R6, PT, PT, R4, 0x100, RZ ;  /* 0x0000010004067810 */ /* 0x000fe20007ffe0ff */
[----:B--2---:R-:W-:-:S07]  /*01c0*/  FMUL R7, R2, R2 ;  /* 0x0000000202077220 */ /* 0x004fce0000400000 */
.L_x_60:
[----:B------:R-:W-:Y:S05]  /*01d0*/  BSYNC.RECONVERGENT B1 ;  /* 0x0000000000017941 */ /* 0x000fea0003800200 */
.L_x_59:
[----:B------:R-:W-:Y:S01]  /*01e0*/  ISETP.GE.AND P0, PT, R6, R5, PT ;  /* 0x000000050600720c */ /* 0x000fe20003f06270 */
[----:B------:R-:W-:-:S12]  /*01f0*/  BSSY.RECONVERGENT B1, `(.L_x_61) ;  /* 0x0000079000017945 */ /* 0x000fd80003800200 */
[----:B------:R-:W-:Y:S05]  /*0200*/  @P0 BRA `(.L_x_62) ;  /* 0x0000000400dc0947 */ /* 0x000fea0003800000 */
[----:B------:R-:W-:Y:S01]  /*0210*/  LOP3.LUT R3, RZ, R6, RZ, 0x33, !PT ;  /* 0x00000006ff037212 */ /* 0x000fe200078e33ff */
[----:B------:R-:W-:Y:S03]  /*0220*/  BSSY.RECONVERGENT B2, `(.L_x_63) ;  /* 0x0000037000027945 */ /* 0x000fe60003800200 */
[----:B------:R-:W-:-:S04]  /*0230*/  IADD3 R3, PT, PT, R0, -UR6, R3 ;  /* 0x8000000600037c10 */ /* 0x000fc8000fffe003 */
[C---:B------:R-:W-:Y:S02]  /*0240*/  ISETP.GE.U32.AND P1, PT, R3.reuse, 0xf00, PT ;  /* 0x00000f000300780c */ /* 0x040fe40003f26070 */
[----:B------:R-:W-:-:S04]  /*0250*/  LEA.HI R0, R3, 0x1, RZ, 0x18 ;  /* 0x0000000103007811 */ /* 0x000fc800078fc0ff */
[----:B------:R-:W-:-:S04]  /*0260*/  LOP3.LUT R21, R0, 0xf, RZ, 0xc0, !PT ;  /* 0x0000000f00157812 */ /* 0x000fc800078ec0ff */
[----:B------:R-:W-:-:S03]  /*0270*/  ISETP.NE.AND P0, PT, R21, RZ, PT ;  /* 0x000000ff1500720c */ /* 0x000fc60003f05270 */
[----:B------:R-:W-:Y:S10]  /*0280*/  @!P1 BRA `(.L_x_64) ;  /* 0x0000000000c09947 */ /* 0x000ff40003800000 */
[----:B------:R-:W0:Y:S01]  /*0290*/  LDCU.64 UR8, c[0x0][0x380] ;  /* 0x00007000ff0877ac */ /* 0x000e220008000a00 */
[----:B------:R-:W-:Y:S01]  /*02a0*/  IMAD.WIDE.U32 R2, R6, 0x4, RZ ;  /* 0x0000000406027825 */ /* 0x000fe200078e00ff */
[----:B------:R-:W-:Y:S01]  /*02b0*/  LOP3.LUT R9, R0, 0x1fffff0, RZ, 0xc0, !PT ;  /* 0x01fffff000097812 */ /* 0x000fe200078ec0ff */
[----:B------:R-:W-:-:S04]  /*02c0*/  UIMAD.WIDE.U32 UR4, UR16, 0x4000, URZ ;  /* 0x00004000100478a5 */ /* 0x000fc8000f8e00ff */
[----:B------:R-:W-:Y:S02]  /*02d0*/  IMAD.MOV R9, RZ, RZ, -R9 ;  /* 0x000000ffff097224 */ /* 0x000fe400078e0a09 */
[----:B------:R-:W-:Y:S02]  /*02e0*/  LOP3.LUT R2, R2, UR4, RZ, 0xfc, !PT ;  /* 0x0000000402027c12 */ /* 0x000fe4000f8efcff */
[----:B------:R-:W-:Y:S02]  /*02f0*/  LOP3.LUT R3, R3, UR5, RZ, 0xfc, !PT ;  /* 0x0000000503037c12 */ /* 0x000fe4000f8efcff */
[----:B0-----:R-:W-:-:S04]  /*0300*/  IADD3 R2, P1, PT, R2, UR8, RZ ;  /* 0x0000000802027c10 */ /* 0x001fc8000ff3e0ff */
[----:B------:R-:W-:-:S04]  /*0310*/  IADD3 R2, P2, PT, R2, 0x2000, RZ ;  /* 0x0000200002027810 */ /* 0x000fc80007f5e0ff */
[----:B------:R-:W-:-:S09]  /*0320*/  IADD3.X R3, PT, PT, RZ, UR9, R3, P2, P1 ;  /* 0x00000009ff037c10 */ /* 0x000fd200097e2403 */
.L_x_65:
[----:B------:R-:W2:Y:S04]  /*0330*/  LDG.E R20, desc[UR14][R2.64+-0x2000] ;  /* 0xffe0000e02147981 */ /* 0x000ea8000c1e1900 */
[----:B------:R-:W3:Y:S04]  /*0340*/  LDG.E R22, desc[UR14][R2.64+-0x1c00] ;  /* 0xffe4000e02167981 */ /* 0x000ee8000c1e1900 */
[----:B------:R-:W4:Y:S04]  /*0350*/  LDG.E R24, desc[UR14][R2.64+-0x1800] ;  /* 0xffe8000e02187981 */ /* 0x000f28000c1e1900 */
[----:B------:R-:W5:Y:S04]  /*0360*/  LDG.E R26, desc[UR14][R2.64+-0x1400] ;  /* 0xffec000e021a7981 */ /* 0x000f68000c1e1900 */
        /* <DEDUP_REMOVED lines=11> */
[----:B------:R0:W5:Y:S01]  /*0420*/  LDG.E R10, desc[UR14][R2.64+0x1c00] ;  /* 0x001c000e020a7981 */ /* 0x000162000c1e1900 */
[----:B------:R-:W-:-:S02]  /*0430*/  IADD3 R9, PT, PT, R9, 0x10, RZ ;  /* 0x0000001009097810 */ /* 0x000fc40007ffe0ff */
[----:B------:R-:W-:Y:S02]  /*0440*/  IADD3 R6, PT, PT, R6, 0x1000, RZ ;  /* 0x0000100006067810 */ /* 0x000fe40007ffe0ff */
[----:B------:R-:W-:Y:S02]  /*0450*/  ISETP.NE.AND P1, PT, R9, RZ, PT ;  /* 0x000000ff0900720c */ /* 0x000fe40003f25270 */
[----:B0-----:R-:W-:-:S05]  /*0460*/  IADD3 R2, P2, PT, R2, 0x4000, RZ ;  /* 0x0000400002027810 */ /* 0x001fca0007f5e0ff */
[----:B------:R-:W-:Y:S02]  /*0470*/  IMAD.X R3, RZ, RZ, R3, P2 ;  /* 0x000000ffff037224 */ /* 0x000fe400010e0603 */
[----:B--2---:R-:W-:-:S04]  /*0480*/  FFMA R7, R20, R20, R7 ;  /* 0x0000001414077223 */ /* 0x004fc80000000007 */
[----:B---3--:R-:W-:-:S04]  /*0490*/  FFMA R7, R22, R22, R7 ;  /* 0x0000001616077223 */ /* 0x008fc80000000007 */
[----:B----4-:R-:W-:-:S04]  /*04a0*/  FFMA R7, R24, R24, R7 ;  /* 0x0000001818077223 */ /* 0x010fc80000000007 */
[----:B-----5:R-:W-:-:S04]  /*04b0*/  FFMA R7, R26, R26, R7 ;  /* 0x0000001a1a077223 */ /* 0x020fc80000000007 */
[----:B------:R-:W-:-:S04]  /*04c0*/  FFMA R28, R28, R28, R7 ;  /* 0x0000001c1c1c7223 */ /* 0x000fc80000000007 */
        /* <DEDUP_REMOVED lines=10> */
[----:B------:R-:W-:Y:S01]  /*0570*/  FFMA R7, R10, R10, R11 ;  /* 0x0000000a0a077223 */ /* 0x000fe2000000000b */
[----:B------:R-:W-:Y:S06]  /*0580*/  @P1 BRA `(.L_x_65) ;  /* 0xfffffffc00681947 */ /* 0x000fec000383ffff */
.L_x_64:
[----:B------:R-:W-:Y:S05]  /*0590*/  BSYNC.RECONVERGENT B2 ;  /* 0x0000000000027941 */ /* 0x000fea0003800200 */
.L_x_63:
[----:B------:R-:W-:Y:S05]  /*05a0*/  @!P0 BRA `(.L_x_62) ;  /* 0x0000000000f48947 */ /* 0x000fea0003800000 */
[----:B------:R-:W-:Y:S01]  /*05b0*/  ISETP.GE.U32.AND P0, PT, R21, 0x8, PT ;  /* 0x000000081500780c */ /* 0x000fe20003f06070 */
[----:B------:R-:W-:Y:S01]  /*05c0*/  BSSY.RECONVERGENT B2, `(.L_x_66) ;  /* 0x000001a000027945 */ /* 0x000fe20003800200 */
[----:B------:R-:W-:-:S04]  /*05d0*/  LOP3.LUT R9, R0, 0x7, RZ, 0xc0, !PT ;  /* 0x0000000700097812 */ /* 0x000fc800078ec0ff */
[----:B------:R-:W-:-:S07]  /*05e0*/  ISETP.NE.AND P1, PT, R9, RZ, PT ;  /* 0x000000ff0900720c */ /* 0x000fce0003f25270 */
[----:B------:R-:W-:Y:S06]  /*05f0*/  @!P0 BRA `(.L_x_67) ;  /* 0x0000000000588947 */ /* 0x000fec0003800000 */
[----:B------:R-:W0:Y:S01]  /*0600*/  LDCU.64 UR4, c[0x0][0x380] ;  /* 0x00007000ff0477ac */ /* 0x000e220008000a00 */
[----:B------:R-:W-:-:S04]  /*0610*/  IADD3 R3, P0, PT, R6, UR6, RZ ;  /* 0x0000000606037c10 */ /* 0x000fc8000ff1e0ff */
[----:B------:R-:W-:Y:S02]  /*0620*/  LEA.HI.X.SX32 R8, R6, RZ, 0x1, P0 ;  /* 0x000000ff06087211 */ /* 0x000fe400000f0eff */
[----:B0-----:R-:W-:-:S04]  /*0630*/  LEA R2, P0, R3, UR4, 0x2 ;  /* 0x0000000403027c11 */ /* 0x001fc8000f8010ff */
[----:B------:R-:W-:-:S05]  /*0640*/  LEA.HI.X R3, R3, UR5, R8, 0x2, P0 ;  /* 0x0000000503037c11 */ /* 0x000fca00080f1408 */
[----:B------:R-:W2:Y:S04]  /*0650*/  LDG.E R8, desc[UR14][R2.64] ;  /* 0x0000000e02087981 */ /* 0x000ea8000c1e1900 */
[----:B------:R-:W3:Y:S04]  /*0660*/  LDG.E R10, desc[UR14][R2.64+0x400] ;  /* 0x0004000e020a7981 */ /* 0x000ee8000c1e1900 */
[----:B------:R-:W4:Y:S04]  /*0670*/  LDG.E R12, desc[UR14][R2.64+0x800] ;  /* 0x0008000e020c7981 */ /* 0x000f28000c1e1900 */
[----:B------:R-:W5:Y:S04]  /*0680*/  LDG.E R14, desc[UR14][R2.64+0xc00] ;  /* 0x000c000e020e7981 */ /* 0x000f68000c1e1900 */
[----:B------:R-:W5:Y:S04]  /*0690*/  LDG.E R16, desc[UR14][R2.64+0x1000] ;  /* 0x0010000e02107981 */ /* 0x000f68000c1e1900 */
[----:B------:R-:W5:Y:S04]  /*06a0*/  LDG.E R18, desc[UR14][R2.64+0x1400] ;  /* 0x0014000e02127981 */ /* 0x000f68000c1e1900 */
[----:B------:R-:W5:Y:S04]  /*06b0*/  LDG.E R20, desc[UR14][R2.64+0x1800] ;  /* 0x0018000e02147981 */ /* 0x000f68000c1e1900 */
[----:B------:R-:W5:Y:S01]  /*06c0*/  LDG.E R22, desc[UR14][R2.64+0x1c00] ;  /* 0x001c000e02167981 */ /* 0x000f62000c1e1900 */
[----:B------:R-:W-:-:S02]  /*06d0*/  VIADD R6, R6, 0x800 ;  /* 0x0000080006067836 */ /* 0x000fc40000000000 */
[----:B--2---:R-:W-:-:S04]  /*06e0*/  FFMA R7, R8, R8, R7 ;  /* 0x0000000808077223 */ /* 0x004fc80000000007 */
[----:B---3--:R-:W-:-:S04]  /*06f0*/  FFMA R7, R10, R10, R7 ;  /* 0x0000000a0a077223 */ /* 0x008fc80000000007 */
[----:B----4-:R-:W-:-:S04]  /*0700*/  FFMA R7, R12, R12, R7 ;  /* 0x0000000c0c077223 */ /* 0x010fc80000000007 */
[----:B-----5:R-:W-:-:S04]  /*0710*/  FFMA R7, R14, R14, R7 ;  /* 0x0000000e0e077223 */ /* 0x020fc80000000007 */
[----:B------:R-:W-:-:S04]  /*0720*/  FFMA R7, R16, R16, R7 ;  /* 0x0000001010077223 */ /* 0x000fc80000000007 */
[----:B------:R-:W-:-:S04]  /*0730*/  FFMA R7, R18, R18, R7 ;  /* 0x0000001212077223 */ /* 0x000fc80000000007 */
[----:B------:R-:W-:-:S04]  /*0740*/  FFMA R7, R20, R20, R7 ;  /* 0x0000001414077223 */ /* 0x000fc80000000007 */
[----:B------:R-:W-:-:S07]  /*0750*/  FFMA R7, R22, R22, R7 ;  /* 0x0000001616077223 */ /* 0x000fce0000000007 */
.L_x_67:
[----:B------:R-:W-:Y:S05]  /*0760*/  BSYNC.RECONVERGENT B2 ;  /* 0x0000000000027941 */ /* 0x000fea0003800200 */
.L_x_66:
        /* <DEDUP_REMOVED lines=14> */
[----:B------:R-:W5:Y:S01]  /*0850*/  LDG.E R14, desc[UR14][R2.64+0xc00] ;  /* 0x000c000e020e7981 */ /* 0x000f62000c1e1900 */
[----:B------:R-:W-:Y:S01]  /*0860*/  IADD3 R6, PT, PT, R6, 0x400, RZ ;  /* 0x0000040006067810 */ /* 0x000fe20007ffe0ff */
[----:B--2---:R-:W-:-:S04]  /*0870*/  FFMA R7, R8, R8, R7 ;  /* 0x0000000808077223 */ /* 0x004fc80000000007 */
[----:B---3--:R-:W-:-:S04]  /*0880*/  FFMA R7, R10, R10, R7 ;  /* 0x0000000a0a077223 */ /* 0x008fc80000000007 */
[----:B----4-:R-:W-:-:S04]  /*0890*/  FFMA R7, R12, R12, R7 ;  /* 0x0000000c0c077223 */ /* 0x010fc80000000007 */
[----:B-----5:R-:W-:-:S07]  /*08a0*/  FFMA R7, R14, R14, R7 ;  /* 0x0000000e0e077223 */ /* 0x020fce0000000007 */
.L_x_69:
[----:B------:R-:W-:Y:S05]  /*08b0*/  BSYNC.RECONVERGENT B2 ;  /* 0x0000000000027941 */ /* 0x000fea0003800200 */
.L_x_68:
[----:B------:R-:W-:Y:S05]  /*08c0*/  @!P1 BRA `(.L_x_62) ;  /* 0x00000000002c9947 */ /* 0x000fea0003800000 */
[----:B------:R-:W0:Y:S01]  /*08d0*/  LDC.64 R2, c[0x0][0x380] ;  /* 0x0000e000ff027b82 */ /* 0x000e220000000a00 */
[----:B------:R-:W-:Y:S01]  /*08e0*/  IMAD.U32 R9, RZ, RZ, UR16 ;  /* 0x00000010ff097e24 */ /* 0x000fe2000f8e00ff */
[----:B------:R-:W-:-:S03]  /*08f0*/  IADD3 R0, PT, PT, -R0, RZ, RZ ;  /* 0x000000ff00007210 */ /* 0x000fc60007ffe1ff */
[----:B0-----:R-:W-:-:S07]  /*0900*/  IMAD.WIDE.U32 R2, R9, 0x4000, R2 ;  /* 0x0000400009027825 */ /* 0x001fce00078e0002 */
.L_x_70:
[----:B------:R-:W-:-:S06]  /*0910*/  IMAD.WIDE R8, R6, 0x4, R2 ;  /* 0x0000000406087825 */ /* 0x000fcc00078e0202 */
[----:B------:R-:W2:Y:S01]  /*0920*/  LDG.E R8, desc[UR14][R8.64] ;  /* 0x0000000e08087981 */ /* 0x000ea2000c1e1900 */
[----:B------:R-:W-:Y:S01]  /*0930*/  VIADD R0, R0, 0x1 ;  /* 0x0000000100007836 */ /* 0x000fe20000000000 */
[----:B------:R-:W-:-:S04]  /*0940*/  IADD3 R6, PT, PT, R6, 0x100, RZ ;  /* 0x0000010006067810 */ /* 0x000fc80007ffe0ff */
[----:B------:R-:W-:Y:S01]  /*0950*/  ISETP.NE.AND P0, PT, R0, RZ, PT ;  /* 0x000000ff0000720c */ /* 0x000fe20003f05270 */
[----:B--2---:R-:W-:-:S12]  /*0960*/  FFMA R7, R8, R8, R7 ;  /* 0x0000000808077223 */ /* 0x004fd80000000007 */
[----:B------:R-:W-:Y:S05]  /*0970*/  @P0 BRA `(.L_x_70) ;  /* 0xfffffffc00e40947 */ /* 0x000fea000383ffff */
.L_x_62:
[----:B------:R-:W-:Y:S05]  /*0980*/  BSYNC.RECONVERGENT B1 ;  /* 0x0000000000017941 */ /* 0x000fea0003800200 */
.L_x_61:
[----:B------:R-:W-:-:S13]  /*0990*/  ISETP.GE.AND P0, PT, R5, 0x100, PT ;  /* 0x000001000500780c */ /* 0x000fda0003f06270 */
[----:B------:R-:W-:Y:S05]  /*09a0*/  @!P0 BRA `(.L_x_71) ;  /* 0x0000000000ac8947 */ /* 0x000fea0003800000 */
[----:B------:R-:W0:Y:S01]  /*09b0*/  S2R R8, SR_LANEID ;  /* 0x0000000000087919 */ /* 0x000e220000000000 */
[----:B------:R-:W1:Y:S02]  /*09c0*/  SHFL.DOWN PT, R0, R7, 0x1, 0x1f ;  /* 0x08201f0007007f89 */ /* 0x000e6400000e0000 */
[----:B-1----:R-:W-:Y:S01]  /*09d0*/  FADD R0, R0, R7 ;  /* 0x0000000700007221 */ /* 0x002fe20000000000 */
[C---:B0-----:R-:W-:Y:S02]  /*09e0*/  ISETP.GT.AND P0, PT, R8.reuse, 0x1e, PT ;  /* 0x0000001e0800780c */ /* 0x041fe40003f04270 */
[C---:B------:R-:W-:Y:S02]  /*09f0*/  ISETP.NE.AND P1, PT, R8.reuse, RZ, PT ;  /* 0x000000ff0800720c */ /* 0x040fe40003f25270 */
[----:B------:R-:W-:Y:S02]  /*0a00*/  FSEL R0, R7, R0, P0 ;  /* 0x0000000007007208 */ /* 0x000fe40000000000 */
[----:B------:R-:W-:-:S03]  /*0a10*/  ISETP.GT.AND P0, PT, R8, 0x1d, PT ;  /* 0x0000001d0800780c */ /* 0x000fc60003f04270 */
[----:B------:R-:W0:Y:S06]  /*0a20*/  SHFL.DOWN PT, R3, R0, 0x2, 0x1f ;  /* 0x08401f0000037f89 */ /* 0x000e2c00000e0000 */
[----:B------:R-:W1:Y:S01]  /*0a30*/  @!P1 S2R R6, SR_CgaCtaId ;  /* 0x0000000000069919 */ /* 0x000e620000008800 */
[----:B------:R-:W-:Y:S02]  /*0a40*/  @!P1 MOV R5, 0x400 ;  /* 0x0000040000059802 */ /* 0x000fe40000000f00 */
[----:B------:R-:W-:-:S04]  /*0a50*/  @!P1 SHF.R.U32.HI R2, RZ, 0x3, R4 ;  /* 0x00000003ff029819 */ /* 0x000fc80000011604 */
[----:B------:R-:W-:Y:S01]  /*0a60*/  @!P1 LOP3.LUT R2, R2, 0x7c, RZ, 0xc0, !PT ;  /* 0x0000007c02029812 */ /* 0x000fe200078ec0ff */
[----:B0-----:R-:W-:Y:S01]  /*0a70*/  @!P0 FADD R0, R0, R3 ;  /* 0x0000000300008221 */ /* 0x001fe20000000000 */
[----:B------:R-:W-:-:S04]  /*0a80*/  ISETP.GT.AND P0, PT, R8, 0x1b, PT ;  /* 0x0000001b0800780c */ /* 0x000fc80003f04270 */
[----:B------:R-:W0:Y:S01]  /*0a90*/  SHFL.DOWN PT, R3, R0, 0x4, 0x1f ;  /* 0x08801f0000037f89 */ /* 0x000e2200000e0000 */
[----:B-1----:R-:W-:-:S05]  /*0aa0*/  @!P1 LEA R5, R6, R5, 0x18 ;  /* 0x0000000506059211 */ /* 0x002fca00078ec0ff */
[----:B------:R-:W-:-:S03]  /*0ab0*/  @!P1 IMAD.IADD R2, R2, 0x1, R5 ;  /* 0x0000000102029824 */ /* 0x000fc600078e0205 */
        /* <DEDUP_REMOVED lines=15> */
[----:B------:R-:W0:Y:S04]  /*0bb0*/  LDS R0, [UR4+0xc] ;  /* 0x00000c04ff007984 */ /* 0x000e280008000800 */
[----:B------:R-:W1:Y:S04]  /*0bc0*/  LDS.128 R4, [UR4+0x10] ;  /* 0x00001004ff047984 */ /* 0x000e680008000c00 */
[----:B--2---:R-:W2:Y:S01]  /*0bd0*/  LDS.64 R2, [UR4+0x20] ;  /* 0x00002004ff027984 */ /* 0x004ea20008000a00 */
        /* <DEDUP_REMOVED lines=8> */
.L_x_71:
[----:B------:R-:W0:Y:S01]  /*0c60*/  S2R R9, SR_LANEID ;  /* 0x0000000000097919 */ /* 0x000e220000000000 */
[----:B------:R-:W-:-:S04]  /*0c70*/  LOP3.LUT R0, R4, 0x3e0, RZ, 0xc0, !PT ;  /* 0x000003e004007812 */ /* 0x000fc800078ec0ff */
[----:B------:R-:W-:Y:S02]  /*0c80*/  IADD3 R2, PT, PT, R0, 0x20, RZ ;  /* 0x0000002000027810 */ /* 0x000fe40007ffe0ff */
[----:B------:R-:W-:Y:S02]  /*0c90*/  LOP3.LUT R0, RZ, R0, RZ, 0x33, !PT ;  /* 0x00000000ff007212 */ /* 0x000fe400078e33ff */
[----:B------:R-:W-:-:S03]  /*0ca0*/  ISETP.GT.AND P0, PT, R2, R5, PT ;  /* 0x000000050200720c */ /* 0x000fc60003f04270 */
[----:B------:R-:W-:-:S05]  /*0cb0*/  IMAD.IADD R0, R5, 0x1, R0 ;  /* 0x0000000105007824 */ /* 0x000fca00078e0200 */
[----:B------:R-:W-:-:S05]  /*0cc0*/  SEL R0, R0, 0x1f, P0 ;  /* 0x0000001f00007807 */ /* 0x000fca0000000000 */
[----:B------:R-:W1:Y:S01]  /*0cd0*/  SHFL.DOWN PT, R2, R7, 0x1, R0 ;  /* 0x0820000007027989 */ /* 0x000e6200000e0000 */
[C---:B0-----:R-:W-:Y:S02]  /*0ce0*/  ISETP.GE.AND P0, PT, R9.reuse, R0, PT ;  /* 0x000000000900720c */ /* 0x041fe40003f06270 */
[C---:B------:R-:W-:Y:S02]  /*0cf0*/  IADD3 R3, PT, PT, R9.reuse, 0x2, RZ ;  /* 0x0000000209037810 */ /* 0x040fe40007ffe0ff */
[----:B------:R-:W-:-:S09]  /*0d00*/  ISETP.NE.AND P1, PT, R9, RZ, PT ;  /* 0x000000ff0900720c */ /* 0x000fd20003f25270 */
[----:B-1----:R-:W-:Y:S01]  /*0d10*/  @!P0 FADD R7, R2, R7 ;  /* 0x0000000702078221 */ /* 0x002fe20000000000 */
[-C--:B------:R-:W-:Y:S01]  /*0d20*/  ISETP.GT.AND P0, PT, R3, R0.reuse, PT ;  /* 0x000000000300720c */ /* 0x080fe20003f04270 */
[----:B------:R-:W-:Y:S02]  /*0d30*/  VIADD R3, R9, 0x4 ;  /* 0x0000000409037836 */ /* 0x000fe40000000000 */
        /* <DEDUP_REMOVED lines=19> */
[----:B------:R-:W-:-:S03]  /*0e70*/  ISETP.NE.AND P0, PT, R4, RZ, PT ;  /* 0x000000ff0400720c */ /* 0x000fc60003f05270 */
[----:B------:R-:W-:-:S05]  /*0e80*/  IMAD.MOV.U32 R9, RZ, RZ, R7 ;  /* 0x000000ffff097224 */ /* 0x000fca00078e0007 */
        /* <DEDUP_REMOVED lines=10> */
[----:B------:R-:W1:Y:S04]  /*0f30*/  LDS R0, [UR4+0xc] ;  /* 0x00000c04ff007984 */ /* 0x000e680008000800 */
[----:B------:R-:W0:Y:S04]  /*0f40*/  LDS.128 R12, [UR4+0x10] ;  /* 0x00001004ff0c7984 */ /* 0x000e280008000c00 */
[----:B------:R-:W2:Y:S01]  /*0f50*/  LDS.64 R2, [UR4+0x20] ;  /* 0x00002004ff027984 */ /* 0x000ea20008000a00 */
[----:B-1----:R-:W-:Y:S01]  /*0f60*/  @P2 FADD R9, R9, R0 ;  /* 0x0000000009092221 */ /* 0x002fe20000000000 */
[----:B------:R-:W-:-:S03]  /*0f70*/  ISETP.GT.AND P2, PT, R5, 0xa0, PT ;  /* 0x000000a00500780c */ /* 0x000fc60003f44270 */
[----:B0-----:R-:W-:Y:S01]  /*0f80*/  @P4 FADD R9, R9, R12 ;  /* 0x0000000c09094221 */ /* 0x001fe20000000000 */
        /* <DEDUP_REMOVED lines=8> */
.L_x_58:
[----:B------:R-:W0:Y:S01]  /*1010*/  S2R R2, SR_TID.X ;  /* 0x0000000000027919 */ /* 0x000e220000002100 */
[----:B------:R-:W1:Y:S01]  /*1020*/  LDC.64 R4, c[0x0][0x380] ;  /* 0x0000e000ff047b82 */ /* 0x000e620000000a00 */
[----:B0-----:R-:W-:-:S05]  /*1030*/  IADD3 R7, PT, PT, R2, UR6, RZ ;  /* 0x0000000602077c10 */ /* 0x001fca000fffe0ff */
[----:B-1----:R-:W-:-:S05]  /*1040*/  IMAD.WIDE.U32 R4, R7, 0x4, R4 ;  /* 0x0000000407047825 */ /* 0x002fca00078e0004 */
        /* <DEDUP_REMOVED lines=16> */
[----:B------:R-:W-:-:S04]  /*1150*/  ISETP.GE.U32.AND P0, PT, R17, UR5, PT ;  /* 0x0000000511007c0c */ /* 0x000fc8000bf06070 */
[----:B------:R-:W-:Y:S01]  /*1160*/  ISETP.GE.U32.AND.EX P0, PT, R23, UR4, PT, P0 ;  /* 0x0000000417007c0c */ /* 0x000fe2000bf06100 */
[----:B--2---:R-:W-:Y:S01]  /*1170*/  FMUL R17, R16, R16 ;  /* 0x0000001010117220 */ /* 0x004fe20000400000 */
[----:B---3--:R-:W-:Y:S01]  /*1180*/  FMUL R19, R19, R19 ;  /* 0x0000001313137220 */ /* 0x008fe20000400000 */
[----:B----4-:R-:W-:Y:S01]  /*1190*/  FMUL R21, R21, R21 ;  /* 0x0000001515157220 */ /* 0x010fe20000400000 */
[----:B-----5:R-:W-:Y:S01]  /*11a0*/  FMUL R22, R22, R22 ;  /* 0x0000001616167220 */ /* 0x020fe20000400000 */
[----:B------:R-:W-:Y:S01]  /*11b0*/  FMUL R13, R13, R13 ;  /* 0x0000000d0d0d7220 */ /* 0x000fe20000400000 */
[----:B------:R-:W-:Y:S01]  /*11c0*/  FMUL R12, R12, R12 ;  /* 0x0000000c0c0c7220 */ /* 0x000fe20000400000 */
[----:B0-----:R-:W-:Y:S01]  /*11d0*/  FMUL R5, R10, R10 ;  /* 0x0000000a0a057220 */ /* 0x001fe20000400000 */
[----:B------:R-:W-:Y:S01]  /*11e0*/  FMUL R4, R9, R9 ;  /* 0x0000000909047220 */ /* 0x000fe20000400000 */
[----:B------:R-:W-:Y:S01]  /*11f0*/  FFMA R14, R14, R14, R17 ;  /* 0x0000000e0e0e7223 */ /* 0x000fe20000000011 */
[----:B------:R-:W-:Y:S01]  /*1200*/  FFMA R19, R18, R18, R19 ;  /* 0x0000001212137223 */ /* 0x000fe20000000013 */
[----:B------:R-:W-:Y:S01]  /*1210*/  FFMA R21, R20, R20, R21 ;  /* 0x0000001414157223 */ /* 0x000fe20000000015 */
[----:B------:R-:W-:Y:S01]  /*1220*/  FFMA R22, R15, R15, R22 ;  /* 0x0000000f0f167223 */ /* 0x000fe20000000016 */
[----:B------:R-:W-:Y:S01]  /*1230*/  FFMA R13, R8, R8, R13 ;  /* 0x00000008080d7223 */ /* 0x000fe2000000000d */
[----:B------:R-:W-:Y:S01]  /*1240*/  FFMA R12, R7, R7, R12 ;  /* 0x00000007070c7223 */ /* 0x000fe2000000000c */
[----:B------:R-:W-:Y:S01]  /*1250*/  FFMA R5, R6, R6, R5 ;  /* 0x0000000606057223 */ /* 0x000fe20000000005 */
[----:B------:R-:W-:Y:S01]  /*1260*/  FFMA R4, R11, R11, R4 ;  /* 0x0000000b0b047223 */ /* 0x000fe20000000004 */
[----:B------:R-:W-:Y:S01]  /*1270*/  FADD R14, R14, R19 ;  /* 0x000000130e0e7221 */ /* 0x000fe20000000000 */
[----:B------:R-:W-:Y:S01]  /*1280*/  FADD R21, R21, R22 ;  /* 0x0000001615157221 */ /* 0x000fe20000000000 */
[----:B------:R-:W-:Y:S01]  /*1290*/  FADD R12, R13, R12 ;  /* 0x0000000c0d0c7221 */ /* 0x000fe20000000000 */
[----:B------:R-:W-:-:S02]  /*12a0*/  FADD R5, R5, R4 ;  /* 0x0000000405057221 */ /* 0x000fc40000000000 */
[----:B------:R-:W-:Y:S02]  /*12b0*/  FADD R14, R14, R21 ;  /* 0x000000150e0e7221 */ /* 0x000fe40000000000 */
[----:B------:R-:W-:-:S04]  /*12c0*/  FADD R5, R12, R5 ;  /* 0x000000050c057221 */ /* 0x000fc80000000000 */
[----:B------:R-:W-:Y:S01]  /*12d0*/  FADD R7, R14, R5 ;  /* 0x000000050e077221 */ /* 0x000fe20000000000 */
[----:B------:R-:W-:Y:S06]  /*12e0*/  @!P0 BRA `(.L_x_73) ;  /* 0x0000000c00788947 */ /* 0x000fec0003800000 */
[----:B------:R-:W-:Y:S01]  /*12f0*/  UIADD3 UR8, UP0, UPT, UR5, UR6, URZ ;  /* 0x0000000605087290 */ /* 0x000fe2000ff1e0ff */
[----:B------:R-:W-:Y:S01]  /*1300*/  IADD3 R24, P2, PT, R0, -0x1000, RZ ;  /* 0xfffff00000187810 */ /* 0x000fe20007f5e0ff */
[----:B------:R-:W0:Y:S01]  /*1310*/  LDCU.64 UR12, c[0x0][0x380] ;  /* 0x00007000ff0c77ac */ /* 0x000e220008000a00 */
[----:B------:R-:W-:Y:S02]  /*1320*/  LOP3.LUT R5, RZ, R2, RZ, 0x33, !PT ;  /* 0x00000002ff057212 */ /* 0x000fe400078e33ff */
[----:B------:R-:W-:Y:S01]  /*1330*/  IADD3.X R10, PT, PT, R3, -0x1, RZ, P2, !PT ;  /* 0xffffffff030a7810 */ /* 0x000fe200017fe4ff */
[----:B------:R-:W-:Y:S01]  /*1340*/  UIADD3.X UR9, UPT, UPT, URZ, UR4, URZ, UP0, !UPT ;  /* 0x00000004ff097290 */ /* 0x000fe200087fe4ff */
[----:B------:R-:W-:Y:S01]  /*1350*/  ISETP.LT.U32.AND P0, PT, R24, UR8, PT ;  /* 0x0000000818007c0c */ /* 0x000fe2000bf01070 */
[----:B------:R-:W-:Y:S01]  /*1360*/  UMOV UR10, UR8 ;  /* 0x00000008000a7c82 */ /* 0x000fe20008000000 */
[----:B------:R-:W-:Y:S01]  /*1370*/  IADD3 R9, P1, PT, R2, UR8, RZ ;  /* 0x0000000802097c10 */ /* 0x000fe2000ff3e0ff */
[----:B------:R-:W-:Y:S01]  /*1380*/  UMOV UR4, URZ ;  /* 0x000000ff00047c82 */ /* 0x000fe20008000000 */
[----:B------:R-:W-:Y:S01]  /*1390*/  IADD3 R5, PT, PT, R0, -UR5, R5 ;  /* 0x8000000500057c10 */ /* 0x000fe2000fffe005 */
[----:B------:R-:W-:Y:S01]  /*13a0*/  IMAD.U32 R11, RZ, RZ, UR9 ;  /* 0x00000009ff0b7e24 */ /* 0x000fe2000f8e00ff */
[----:B------:R-:W-:Y:S01]  /*13b0*/  IADD3.X R2, PT, PT, RZ, UR9, RZ, P1, !PT ;  /* 0x00000009ff027c10 */ /* 0x000fe20008ffe4ff */
[----:B------:R-:W-:-:S02]  /*13c0*/  UMOV UR7, UR9 ;  /* 0x0000000900077c82 */ /* 0x000fc40008000000 */
[----:B------:R-:W-:Y:S01]  /*13d0*/  VIADD R6, R5, -UR6 ;  /* 0x8000000605067c36 */ /* 0x000fe20008000000 */
[----:B------:R-:W-:Y:S02]  /*13e0*/  ISETP.GT.U32.AND.EX P0, PT, R11, R10, PT, P0 ;  /* 0x0000000a0b00720c */ /* 0x000fe40003f04100 */
[----:B0-----:R-:W-:-:S04]  /*13f0*/  LEA R8, P2, R9, UR12, 0x2 ;  /* 0x0000000c09087c11 */ /* 0x001fc8000f8410ff */
[----:B------:R-:W-:Y:S02]  /*1400*/  IADD3 R8, P1, PT, R8, 0x2000, RZ ;  /* 0x0000200008087810 */ /* 0x000fe40007f3e0ff */
[----:B------:R-:W-:-:S04]  /*1410*/  LEA.HI.X R9, R9, UR13, R2, 0x2, P2 ;  /* 0x0000000d09097c11 */ /* 0x000fc800090f1402 */
[----:B------:R-:W-:Y:S01]  /*1420*/  IADD3.X R9, PT, PT, RZ, R9, RZ, P1, !PT ;  /* 0x00000009ff097210 */ /* 0x000fe20000ffe4ff */
[----:B------:R-:W-:Y:S06]  /*1430*/  @P0 BRA `(.L_x_74) ;  /* 0x0000000400180947 */ /* 0x000fec0003800000 */
[----:B------:R-:W0:Y:S01]  /*1440*/  LDC.64 R2, c[0x0][0x3b8] ;  /* 0x0000ee00ff027b82 */ /* 0x000e220000000a00 */
[----:B------:R-:W1:Y:S01]  /*1450*/  LDCU.64 UR12, c[0x0][0x380] ;  /* 0x00007000ff0c77ac */ /* 0x000e620008000a00 */
[----:B------:R-:W-:Y:S01]  /*1460*/  NOP ;  /* 0x0000000000007918 */ /* 0x000fe20000000000 */
.L_x_75:
[----:B------:R-:W2:Y:S02]  /*1470*/  S2R R0, SR_TID.X ;  /* 0x0000000000007919 */ /* 0x000ea40000002100 */
[----:B--2---:R-:W-:-:S04]  /*1480*/  IADD3 R0, P0, PT, R0, UR8, RZ ;  /* 0x0000000800007c10 */ /* 0x004fc8000ff1e0ff */
[----:B------:R-:W-:Y:S02]  /*1490*/  IADD3.X R5, PT, PT, RZ, UR9, RZ, P0, !PT ;  /* 0x00000009ff057c10 */ /* 0x000fe400087fe4ff */
[----:B-1----:R-:W-:-:S04]  /*14a0*/  LEA R4, P0, R0, UR12, 0x2 ;  /* 0x0000000c00047c11 */ /* 0x002fc8000f8010ff */
        /* <DEDUP_REMOVED lines=17> */
[----:B------:R-:W-:-:S02]  /*15c0*/  USHF.R.S32.HI UR11, URZ, 0x1f, UR5 ;  /* 0x0000001fff0b7899 */ /* 0x000fc40008011405 */
[----:B------:R-:W-:Y:S01]  /*15d0*/  MOV R27, UR5 ;  /* 0x00000005001b7c02 */ /* 0x000fe20008000f00 */
[----:B------:R-:W-:-:S03]  /*15e0*/  UIADD3 UR6, UP0, UPT, UR5, UR10, URZ ;  /* 0x0000000a05067290 */ /* 0x000fc6000ff1e0ff */
[----:B------:R-:W-:Y:S01]  /*15f0*/  LEA R8, P2, R27, R8, 0x2 ;  /* 0x000000081b087211 */ /* 0x000fe200078410ff */
[----:B------:R-:W-:Y:S01]  /*1600*/  UIADD3.X UR7, UPT, UPT, UR11, UR7, URZ, UP0, !UPT ;  /* 0x000000070b077290 */ /* 0x000fe200087fe4ff */
[----:B--2---:R-:W-:Y:S01]  /*1610*/  FMUL R26, R26, R26 ;  /* 0x0000001a1a1a7220 */ /* 0x004fe20000400000 */
[----:B---3--:R-:W-:Y:S01]  /*1620*/  FFMA R7, R0, R0, R7 ;  /* 0x0000000000077223 */ /* 0x008fe20000000007 */
[----:B0-----:R-:W-:Y:S02]  /*1630*/  IMAD.MOV.U32 R0, RZ, RZ, R2 ;  /* 0x000000ffff007224 */ /* 0x001fe400078e0002 */
[----:B----4-:R-:W-:-:S03]  /*1640*/  FFMA R26, R25, R25, R26 ;  /* 0x00000019191a7223 */ /* 0x010fc6000000001a */
[----:B------:R-:W-:Y:S01]  /*1650*/  IADD3 R25, P1, PT, R0, -UR8, RZ ;  /* 0x8000000800197c10 */ /* 0x000fe2000ff3e0ff */
[----:B-----5:R-:W-:Y:S01]  /*1660*/  FMUL R16, R16, R16 ;  /* 0x0000001010107220 */ /* 0x020fe20000400000 */
[----:B------:R-:W-:Y:S02]  /*1670*/  FADD R7, R7, R26 ;  /* 0x0000001a07077221 */ /* 0x000fe40000000000 */
[----:B------:R-:W-:Y:S01]  /*1680*/  ISETP.GE.U32.AND P0, PT, R25, UR5, PT ;  /* 0x0000000519007c0c */ /* 0x000fe2000bf06070 */
[----:B------:R-:W-:Y:S01]  /*1690*/  FMUL R23, R23, R23 ;  /* 0x0000001717177220 */ /* 0x000fe20000400000 */
[----:B------:R-:W-:Y:S01]  /*16a0*/  FMUL R21, R21, R21 ;  /* 0x0000001515157220 */ /* 0x000fe20000400000 */
[----:B-1----:R-:W-:Y:S01]  /*16b0*/  FMUL R4, R19, R19 ;  /* 0x0000001313047220 */ /* 0x002fe20000400000 */
[----:B------:R-:W-:Y:S01]  /*16c0*/  FMUL R26, R13, R13 ;  /* 0x0000000d0d1a7220 */ /* 0x000fe20000400000 */
[----:B------:R-:W-:Y:S01]  /*16d0*/  FMUL R5, R18, R18 ;  /* 0x0000001212057220 */ /* 0x000fe20000400000 */
[----:B------:R-:W-:Y:S01]  /*16e0*/  FFMA R16, R11, R11, R16 ;  /* 0x0000000b0b107223 */ /* 0x000fe20000000010 */
[----:B------:R-:W-:Y:S01]  /*16f0*/  IADD3.X R11, PT, PT, R3, ~UR9, RZ, P1, !PT ;  /* 0x80000009030b7c10 */ /* 0x000fe20008ffe4ff */
[----:B------:R-:W-:-:S03]  /*1700*/  FFMA R22, R22, R22, R23 ;  /* 0x0000001616167223 */ /* 0x000fc60000000017 */
[----:B------:R-:W-:Y:S01]  /*1710*/  ISETP.GE.U32.AND.EX P0, PT, R11, UR11, PT, P0 ;  /* 0x0000000b0b007c0c */ /* 0x000fe2000bf06100 */
[----:B------:R-:W-:Y:S01]  /*1720*/  FFMA R21, R14, R14, R21 ;  /* 0x0000000e0e157223 */ /* 0x000fe20000000015 */
[----:B------:R-:W-:Y:S01]  /*1730*/  FFMA R4, R15, R15, R4 ;  /* 0x0000000f0f047223 */ /* 0x000fe20000000004 */
[----:B------:R-:W-:Y:S01]  /*1740*/  FFMA R17, R17, R17, R26 ;  /* 0x0000001111117223 */ /* 0x000fe2000000001a */
[----:B------:R-:W-:Y:S01]  /*1750*/  FFMA R5, R12, R12, R5 ;  /* 0x0000000c0c057223 */ /* 0x000fe20000000005 */
[----:B------:R-:W-:Y:S02]  /*1760*/  FADD R22, R22, R21 ;  /* 0x0000001516167221 */ /* 0x000fe40000000000 */
[----:B------:R-:W-:Y:S01]  /*1770*/  FADD R4, R4, R17 ;  /* 0x0000001104047221 */ /* 0x000fe20000000000 */
[----:B------:R-:W-:Y:S01]  /*1780*/  FADD R5, R16, R5 ;  /* 0x0000000510057221 */ /* 0x000fe20000000000 */
[----:B------:R-:W-:-:S03]  /*1790*/  FADD R7, R7, R22 ;  /* 0x0000001607077221 */ /* 0x000fc60000000000 */
[----:B------:R-:W-:Y:S01]  /*17a0*/  FADD R4, R4, R5 ;  /* 0x0000000504047221 */ /* 0x000fe20000000000 */
[----:B------:R-:W-:Y:S01]  /*17b0*/  IMAD.U32 R12, RZ, RZ, UR11 ;  /* 0x0000000bff0c7e24 */ /* 0x000fe2000f8e00ff */
[----:B------:R-:W-:Y:S02]  /*17c0*/  MOV R5, UR5 ;  /* 0x0000000500057c02 */ /* 0x000fe40008000f00 */
[----:B------:R-:W-:Y:S02]  /*17d0*/  FADD R7, R7, R4 ;  /* 0x0000000407077221 */ /* 0x000fe40000000000 */
[----:B------:R-:W-:Y:S02]  /*17e0*/  LEA.HI.X R9, R5, R9, R12, 0x2, P2 ;  /* 0x0000000905097211 */ /* 0x000fe400010f140c */
[----:B------:R-:W-:Y:S01]  /*17f0*/  FFMA R7, R20, R20, R7 ;  /* 0x0000001414077223 */ /* 0x000fe20000000007 */
[----:B------:R-:W-:Y:S06]  /*1800*/  @!P0 BRA `(.L_x_73) ;  /* 0x0000000800308947 */ /* 0x000fec0003800000 */
[----:B------:R-:W-:Y:S02]  /*1810*/  UIADD3 UR8, UP0, UPT, UR5, UR8, URZ ;  /* 0x0000000805087290 */ /* 0x000fe4000ff1e0ff */
[----:B------:R-:W-:Y:S01]  /*1820*/  IADD3 R6, PT, PT, R6, -UR5, RZ ;  /* 0x8000000506067c10 */ /* 0x000fe2000fffe0ff */
[----:B------:R-:W-:Y:S02]  /*1830*/  UIADD3 UR4, UPT, UPT, UR4, 0x1, URZ ;  /* 0x0000000104047890 */ /* 0x000fe4000fffe0ff */
[----:B------:R-:W-:Y:S01]  /*1840*/  UIADD3.X UR9, UPT, UPT, UR11, UR9, URZ, UP0, !UPT ;  /* 0x000000090b097290 */ /* 0x000fe200087fe4ff */
[----:B------:R-:W-:Y:S01]  /*1850*/  ISETP.LT.U32.AND P0, PT, R24, UR8, PT ;  /* 0x0000000818007c0c */ /* 0x000fe2000bf01070 */
[----:B------:R-:W-:-:S04]  /*1860*/  UMOV UR10, UR6 ;  /* 0x00000006000a7c82 */ /* 0x000fc80008000000 */
[----:B------:R-:W-:-:S04]  /*1870*/  MOV R5, UR9 ;  /* 0x0000000900057c02 */ /* 0x000fc80008000f00 */
[----:B------:R-:W-:-:S13]  /*1880*/  ISETP.GT.U32.AND.EX P0, PT, R5, R10, PT, P0 ;  /* 0x0000000a0500720c */ /* 0x000fda0003f04100 */
[----:B------:R-:W-:Y:S05]  /*1890*/  @!P0 BRA `(.L_x_75) ;  /* 0xfffffff800f48947 */ /* 0x000fea000383ffff */
.L_x_74:
[----:B------:R-:W0:Y:S01]  /*18a0*/  S2R R5, SR_TID.X ;  /* 0x0000000000057919 */ /* 0x000e220000002100 */
[C---:B------:R-:W-:Y:S01]  /*18b0*/  VIADD R2, R0.reuse, -UR8 ;  /* 0x8000000800027c36 */ /* 0x040fe20008000000 */
[----:B------:R-:W-:Y:S01]  /*18c0*/  ISETP.LE.U32.AND P1, PT, R0, UR8, PT ;  /* 0x0000000800007c0c */ /* 0x000fe2000bf23070 */
[----:B------:R-:W-:Y:S01]  /*18d0*/  BSSY.RECONVERGENT B1, `(.L_x_73) ;  /* 0x000007f000017945 */ /* 0x000fe20003800200 */
[----:B------:R-:W-:Y:S02]  /*18e0*/  MOV R4, UR9 ;  /* 0x0000000900047c02 */ /* 0x000fe40008000f00 */
[----:B0-----:R-:W-:-:S04]  /*18f0*/  ISETP.GE.AND P0, PT, R5, R2, PT ;  /* 0x000000020500720c */ /* 0x001fc80003f06270 */
[----:B------:R-:W-:-:S13]  /*1900*/  ISETP.GE.U32.OR.EX P0, PT, R4, R3, P0, P1 ;  /* 0x000000030400720c */ /* 0x000fda0000706510 */
[----:B------:R-:W-:Y:S05]  /*1910*/  @P0 BRA `(.L_x_76) ;  /* 0x0000000400e80947 */ /* 0x000fea0003800000 */
[----:B------:R-:W0:Y:S01]  /*1920*/  LDC R2, c[0x0][0x3c0] ;  /* 0x0000f000ff027b82 */ /* 0x000e220000000800 */
[----:B------:R-:W-:Y:S01]  /*1930*/  USHF.L.U32 UR6, UR16, 0xc, URZ ;  /* 0x0000000c10067899 */ /* 0x000fe200080006ff */
[----:B------:R-:W-:Y:S01]  /*1940*/  LOP3.LUT R3, RZ, R5, RZ, 0x33, !PT ;  /* 0x00000005ff037212 */ /* 0x000fe200078e33ff */
[----:B------:R-:W-:Y:S02]  /*1950*/  BSSY.RECONVERGENT B2, `(.L_x_77) ;  /* 0x0000035000027945 */ /* 0x000fe40003800200 */
[----:B------:R-:W-:-:S06]  /*1960*/  UIADD3 UR6, UPT, UPT, UR5, UR6, URZ ;  /* 0x0000000605067290 */ /* 0x000fcc000fffe0ff */
[----:B------:R-:W-:Y:S01]  /*1970*/  IADD3 R0, PT, PT, R0, -UR6, R3 ;  /* 0x8000000600007c10 */ /* 0x000fe2000fffe003 */
[----:B0-----:R-:W-:-:S04]  /*1980*/  IMAD R3, R2, UR4, RZ ;  /* 0x0000000402037c24 */ /* 0x001fc8000f8e02ff */
[----:B------:R-:W-:-:S05]  /*1990*/  IMAD R0, R3, -0x1000, R0 ;  /* 0xfffff00003007824 */ /* 0x000fca00078e0200 */
[C---:B------:R-:W-:Y:S02]  /*19a0*/  ISETP.GE.U32.AND P0, PT, R0.reuse, 0xf00, PT ;  /* 0x00000f000000780c */ /* 0x040fe40003f06070 */
[----:B------:R-:W-:Y:S02]  /*19b0*/  LEA.HI R17, R0, 0x1, RZ, 0x18 ;  /* 0x0000000100117811 */ /* 0x000fe400078fc0ff */
[----:B------:R-:W-:Y:S02]  /*19c0*/  MOV R0, R5 ;  /* 0x0000000500007202 */ /* 0x000fe40000000f00 */
[----:B------:R-:W-:-:S04]  /*19d0*/  LOP3.LUT R19, R17, 0xf, RZ, 0xc0, !PT ;  /* 0x0000000f11137812 */ /* 0x000fc800078ec0ff */
[----:B------:R-:W-:-:S03]  /*19e0*/  ISETP.NE.AND P1, PT, R19, RZ, PT ;  /* 0x000000ff1300720c */ /* 0x000fc60003f25270 */
[----:B------:R-:W-:Y:S10]  /*19f0*/  @!P0 BRA `(.L_x_78) ;  /* 0x0000000000a88947 */ /* 0x000ff40003800000 */
[----:B------:R-:W-:-:S04]  /*1a00*/  LEA.HI R0, R6, 0x1, RZ, 0x18 ;  /* 0x0000000106007811 */ /* 0x000fc800078fc0ff */
[----:B------:R-:W-:Y:S01]  /*1a10*/  LOP3.LUT R2, R0, 0x1fffff0, RZ, 0xc0, !PT ;  /* 0x01fffff000027812 */ /* 0x000fe200078ec0ff */
[----:B------:R-:W-:-:S03]  /*1a20*/  IMAD.MOV.U32 R0, RZ, RZ, R5 ;  /* 0x000000ffff007224 */ /* 0x000fc600078e0005 */
[----:B------:R-:W-:-:S07]  /*1a30*/  IADD3 R2, PT, PT, -R2, RZ, RZ ;  /* 0x000000ff02027210 */ /* 0x000fce0007ffe1ff */
.L_x_79:
        /* <DEDUP_REMOVED lines=38> */
.L_x_78:
[----:B------:R-:W-:Y:S05]  /*1ca0*/  BSYNC.RECONVERGENT B2 ;  /* 0x0000000000027941 */ /* 0x000fea0003800200 */
.L_x_77:
[----:B------:R-:W-:Y:S05]  /*1cb0*/  @!P1 BRA `(.L_x_76) ;  /* 0x0000000400009947 */ /* 0x000fea0003800000 */
[----:B------:R-:W-:Y:S01]  /*1cc0*/  ISETP.GE.U32.AND P0, PT, R19, 0x8, PT ;  /* 0x000000081300780c */ /* 0x000fe20003f06070 */
[----:B------:R-:W-:Y:S01]  /*1cd0*/  BSSY.RECONVERGENT B2, `(.L_x_80) ;  /* 0x0000019000027945 */ /* 0x000fe20003800200 */
[----:B------:R-:W-:-:S04]  /*1ce0*/  LOP3.LUT R8, R17, 0x7, RZ, 0xc0, !PT ;  /* 0x0000000711087812 */ /* 0x000fc800078ec0ff */
[----:B------:R-:W-:-:S07]  /*1cf0*/  ISETP.NE.AND P1, PT, R8, RZ, PT ;  /* 0x000000ff0800720c */ /* 0x000fce0003f25270 */
[----:B------:R-:W-:Y:S06]  /*1d00*/  @!P0 BRA `(.L_x_81) ;  /* 0x0000000000548947 */ /* 0x000fec0003800000 */
[----:B------:R-:W-:-:S04]  /*1d10*/  IADD3 R3, P0, PT, R0, UR8, RZ ;  /* 0x0000000800037c10 */ /* 0x000fc8000ff1e0ff */
[----:B------:R-:W-:Y:S02]  /*1d20*/  IADD3.X R4, PT, PT, RZ, UR9, RZ, P0, !PT ;  /* 0x00000009ff047c10 */ /* 0x000fe400087fe4ff */
[----:B------:R-:W-:-:S04]  /*1d30*/  LEA R2, P0, R3, UR12, 0x2 ;  /* 0x0000000c03027c11 */ /* 0x000fc8000f8010ff */
        /* <DEDUP_REMOVED lines=18> */
.L_x_81:
[----:B------:R-:W-:Y:S05]  /*1e60*/  BSYNC.RECONVERGENT B2 ;  /* 0x0000000000027941 */ /* 0x000fea0003800200 */
.L_x_80:
[----:B------:R-:W-:Y:S05]  /*1e70*/  @!P1 BRA `(.L_x_76) ;  /* 0x0000000000909947 */ /* 0x000fea0003800000 */
[----:B------:R-:W-:Y:S01]  /*1e80*/  ISETP.GE.U32.AND P0, PT, R8, 0x4, PT ;  /* 0x000000040800780c */ /* 0x000fe20003f06070 */
[----:B------:R-:W-:Y:S01]  /*1e90*/  BSSY.RECONVERGENT B2, `(.L_x_82) ;  /* 0x0000010000027945 */ /* 0x000fe20003800200 */
[----:B------:R-:W-:-:S11]  /*1ea0*/  LOP3.LUT P1, RZ, R17, 0x3, RZ, 0xc0, !PT ;  /* 0x0000000311ff7812 */ /* 0x000fd6000782c0ff */
[----:B------:R-:W-:Y:S05]  /*1eb0*/  @!P0 BRA `(.L_x_83) ;  /* 0x0000000000348947 */ /* 0x000fea0003800000 */
[----:B------:R-:W-:-:S04]  /*1ec0*/  IADD3 R3, P0, PT, R0, UR8, RZ ;  /* 0x0000000800037c10 */ /* 0x000fc8000ff1e0ff */
[----:B------:R-:W-:Y:S02]  /*1ed0*/  IADD3.X R4, PT, PT, RZ, UR9, RZ, P0, !PT ;  /* 0x00000009ff047c10 */ /* 0x000fe400087fe4ff */
[----:B------:R-:W-:-:S04]  /*1ee0*/  LEA R2, P0, R3, UR12, 0x2 ;  /* 0x0000000c03027c11 */ /* 0x000fc8000f8010ff */
        /* <DEDUP_REMOVED lines=10> */
.L_x_83:
[----:B------:R-:W-:Y:S05]  /*1f90*/  BSYNC.RECONVERGENT B2 ;  /* 0x0000000000027941 */ /* 0x000fea0003800200 */
.L_x_82:
[----:B------:R-:W-:Y:S05]  /*1fa0*/  @!P1 BRA `(.L_x_76) ;  /* 0x0000000000449947 */ /* 0x000fea0003800000 */
[----:B------:R-:W-:Y:S02]  /*1fb0*/  LOP3.LUT R6, R6, 0xffff, RZ, 0xc0, !PT ;  /* 0x0000ffff06067812 */ /* 0x000fe400078ec0ff */
[----:B------:R-:W-:Y:S02]  /*1fc0*/  IADD3 R5, P0, PT, R0, UR10, RZ ;  /* 0x0000000a00057c10 */ /* 0x000fe4000ff1e0ff */
[----:B------:R-:W-:Y:S02]  /*1fd0*/  LEA.HI R0, R6, 0x1, RZ, 0x18 ;  /* 0x0000000106007811 */ /* 0x000fe400078fc0ff */
[----:B------:R-:W-:Y:S01]  /*1fe0*/  LEA R4, P1, R5, UR12, 0x2 ;  /* 0x0000000c05047c11 */ /* 0x000fe2000f8210ff */
[----:B------:R-:W-:Y:S01]  /*1ff0*/  IMAD.X R2, RZ, RZ, UR7, P0 ;  /* 0x00000007ff027e24 */ /* 0x000fe200080e06ff */
[----:B------:R-:W-:-:S04]  /*2000*/  LOP3.LUT R0, R0, 0x3, RZ, 0xc0, !PT ;  /* 0x0000000300007812 */ /* 0x000fc800078ec0ff */
[----:B------:R-:W-:Y:S02]  /*2010*/  LEA.HI.X R5, R5, UR13, R2, 0x2, P1 ;  /* 0x0000000d05057c11 */ /* 0x000fe400088f1402 */
[----:B------:R-:W-:-:S07]  /*2020*/  IADD3 R0, PT, PT, -R0, RZ, RZ ;  /* 0x000000ff00007210 */ /* 0x000fce0007ffe1ff */
.L_x_84:
[----:B------:R-:W-:Y:S01]  /*2030*/  MOV R2, R4 ;  /* 0x0000000400027202 */ /* 0x000fe20000000f00 */
[----:B------:R-:W-:-:S05]  /*2040*/  IMAD.MOV.U32 R3, RZ, RZ, R5 ;  /* 0x000000ffff037224 */ /* 0x000fca00078e0005 */
[----:B------:R-:W2:Y:S01]  /*2050*/  LDG.E R2, desc[UR14][R2.64] ;  /* 0x0000000e02027981 */ /* 0x000ea2000c1e1900 */
[----:B------:R-:W-:Y:S02]  /*2060*/  IADD3 R0, PT, PT, R0, 0x1, RZ ;  /* 0x0000000100007810 */ /* 0x000fe40007ffe0ff */
[----:B------:R-:W-:Y:S02]  /*2070*/  IADD3 R4, P1, PT, R4, 0x400, RZ ;  /* 0x0000040004047810 */ /* 0x000fe40007f3e0ff */
[----:B------:R-:W-:Y:S02]  /*2080*/  ISETP.NE.AND P0, PT, R0, RZ, PT ;  /* 0x000000ff0000720c */ /* 0x000fe40003f05270 */
[----:B------:R-:W-:Y:S01]  /*2090*/  IADD3.X R5, PT, PT, RZ, R5, RZ, P1, !PT ;  /* 0x00000005ff057210 */ /* 0x000fe20000ffe4ff */
[----:B--2---:R-:W-:-:S10]  /*20a0*/  FFMA R7, R2, R2, R7 ;  /* 0x0000000202077223 */ /* 0x004fd40000000007 */
[----:B------:R-:W-:Y:S05]  /*20b0*/  @P0 BRA `(.L_x_84) ;  /* 0xfffffffc00dc0947 */ /* 0x000fea000383ffff */
.L_x_76:
[----:B------:R-:W-:Y:S05]  /*20c0*/  BSYNC.RECONVERGENT B1 ;  /* 0x0000000000017941 */ /* 0x000fea0003800200 */
.L_x_73:
[----:B------:R-:W0:Y:S01]  /*20d0*/  S2R R6, SR_LANEID ;  /* 0x0000000000067919 */ /* 0x000e220000000000 */
[----:B------:R-:W1:Y:S01]  /*20e0*/  SHFL.DOWN PT, R0, R7, 0x1, 0x1f ;  /* 0x08201f0007007f89 */ /* 0x000e6200000e0000 */
[----:B------:R-:W2:Y:S01]  /*20f0*/  S2R R5, SR_TID.X ;  /* 0x0000000000057919 */ /* 0x000ea20000002100 */
[C---:B0-----:R-:W-:Y:S02]  /*2100*/  ISETP.GT.AND P0, PT, R6.reuse, 0x1e, PT ;  /* 0x0000001e0600780c */ /* 0x041fe40003f04270 */
[----:B------:R-:W-:-:S11]  /*2110*/  ISETP.NE.AND P1, PT, R6, RZ, PT ;  /* 0x000000ff0600720c */ /* 0x000fd60003f25270 */
[----:B-1----:R-:W-:Y:S01]  /*2120*/  @!P0 FADD R7, R0, R7 ;  /* 0x0000000700078221 */ /* 0x002fe20000000000 */
[----:B------:R-:W-:Y:S01]  /*2130*/  ISETP.GT.AND P0, PT, R6, 0x1d, PT ;  /* 0x0000001d0600780c */ /* 0x000fe20003f04270 */
[----:B------:R-:W0:Y:S01]  /*2140*/  @!P1 S2R R4, SR_CgaCtaId ;  /* 0x0000000000049919 */ /* 0x000e220000008800 */
[----:B------:R-:W-:Y:S02]  /*2150*/  @!P1 MOV R3, 0x400 ;  /* 0x0000040000039802 */ /* 0x000fe40000000f00 */
[----:B--2---:R-:W-:Y:S01]  /*2160*/  @!P1 SHF.R.U32.HI R2, RZ, 0x3, R5 ;  /* 0x00000003ff029819 */ /* 0x004fe20000011605 */
[----:B------:R-:W1:Y:S03]  /*2170*/  SHFL.DOWN PT, R0, R7, 0x2, 0x1f ;  /* 0x08401f0007007f89 */ /* 0x000e6600000e0000 */
[----:B------:R-:W-:-:S05]  /*2180*/  @!P1 LOP3.LUT R2, R2, 0x7c, RZ, 0xc0, !PT ;  /* 0x0000007c02029812 */ /* 0x000fca00078ec0ff */
[----:B-1----:R-:W-:Y:S01]  /*2190*/  @!P0 FADD R7, R7, R0 ;  /* 0x0000000007078221 */ /* 0x002fe20000000000 */
[----:B------:R-:W-:Y:S02]  /*21a0*/  ISETP.GT.AND P0, PT, R6, 0x1b, PT ;  /* 0x0000001b0600780c */ /* 0x000fe40003f04270 */
[----:B0-----:R-:W-:Y:S02]  /*21b0*/  @!P1 LEA R3, R4, R3, 0x18 ;  /* 0x0000000304039211 */ /* 0x001fe400078ec0ff */
[----:B------:R-:W0:Y:S03]  /*21c0*/  SHFL.DOWN PT, R0, R7, 0x4, 0x1f ;  /* 0x08801f0007007f89 */ /* 0x000e2600000e0000 */
[----:B------:R-:W-:-:S06]  /*21d0*/  @!P1 IMAD.IADD R3, R2, 0x1, R3 ;  /* 0x0000000102039824 */ /* 0x000fcc00078e0203 */
        /* <DEDUP_REMOVED lines=24> */
[----:B------:R-:W-:-:S07]  /*2360*/  FADD R9, R2, R3 ;  /* 0x0000000302097221 */ /* 0x000fce0000000000 */
.L_x_72:
[----:B------:R-:W-:Y:S05]  /*2370*/  BSYNC.RECONVERGENT B0 ;  /* 0x0000000000007941 */ /* 0x000fea0003800200 */
.L_x_57:
[----:B------:R-:W-:Y:S05]  /*2380*/  @P0 EXIT ;  /* 0x000000000000094d */ /* 0x000fea0003800000 */
[----:B------:R-:W3:Y:S02]  /*2390*/  LDCU.64 UR4, c[0x0][0x388] ;  /* 0x00007100ff0477ac */ /* 0x000ee40008000a00 */
[----:B---3--:R-:W-:-:S06]  /*23a0*/  UIMAD.WIDE.U32 UR4, UR16, 0x4, UR4 ;  /* 0x00000004100478a5 */ /* 0x008fcc000f8e0004 */
[----:B--2---:R-:W-:Y:S02]  /*23b0*/  MOV R2, UR4 ;  /* 0x0000000400027c02 */ /* 0x004fe40008000f00 */
[----:B0-----:R-:W-:-:S05]  /*23c0*/  MOV R3, UR5 ;  /* 0x0000000500037c02 */ /* 0x001fca0008000f00 */
[----:B------:R-:W-:Y:S01]  /*23d0*/  STG.E desc[UR14][R2.64], R9 ;  /* 0x0000000902007986 */ /* 0x000fe2000c10190e */
[----:B------:R-:W-:Y:S05]  /*23e0*/  EXIT ;  /* 0x000000000000794d */ /* 0x000fea0003800000 */
.L_x_85:
        /* <DEDUP_REMOVED lines=9> */
.L_x_418:


//--------------------- .text._ZN3cub18CUB_300001_SM_10006detail6reduce28DeviceReduceSingleTileKernelINS2_10policy_hubIfyN4cuda3std3__44plusIfEEE10Policy1000EN6thrust24THRUST_300001_SM_1000_NS6detail15normal_iteratorINSD_10device_ptrIfEEEEPfyS9_ff6squareIfEEEvT0_T1_T2_T3_T4_T6_ --------------------------
	.section	.text._ZN3cub18CUB_300001_SM_10006detail6reduce28DeviceReduceSingleTileKernelINS2_10policy_hubIfyN4cuda3std3__44plusIfEEE10Policy1000EN6thrust24THRUST_300001_SM_1000_NS6detail15normal_iteratorINSD_10device_ptrIfEEEEPfyS9_ff6squareIfEEEvT0_T1_T2_T3_T4_T6_,"ax",@progbits
	.align	128
        .global         _ZN3cub18CUB_300001_SM_10006detail6reduce28DeviceReduceSingleTileKernelINS2_10policy_hubIfyN4cuda3std3__44plusIfEEE10Policy1000EN6thrust24THRUST_300001_SM_1000_NS6detail15normal_iteratorINSD_10device_ptrIfEEEEPfyS9_ff6squareIfEEEvT0_T1_T2_T3_T4_T6_
        .type           _ZN3cub18CUB_300001_SM_10006detail6reduce28DeviceReduceSingleTileKernelINS2_10policy_hubIfyN4cuda3std3__44plusIfEEE10Policy1000EN6thrust24THRUST_300001_SM_1000_NS6detail15normal_iteratorINSD_10device_ptrIfEEEEPfyS9_ff6squareIfEEEvT0_T1_T2_T3_T4_T6_,@function
        .size           _ZN3cub18CUB_300001_SM_10006detail6reduce28DeviceReduceSingleTileKernelINS2_10policy_hubIfyN4cuda3std3__44plusIfEEE10Policy1000EN6thrust24THRUST_300001_SM_1000_NS6detail15normal_iteratorINSD_10device_ptrIfEEEEPfyS9_ff6squareIfEEEvT0_T1_T2_T3_T4_T6_,(.L_x_419 - _ZN3cub18CUB_300001_SM_10006detail6reduce28DeviceReduceSingleTileKernelINS2_10policy_hubIfyN4cuda3std3__44plusIfEEE10Policy1000EN6thrust24THRUST_300001_SM_1000_NS6detail15normal_iteratorINSD_10device_ptrIfEEEEPfyS9_ff6squareIfEEEvT0_T1_T2_T3_T4_T6_)
        .other          _ZN3cub18CUB_300001_SM_10006detail6reduce28DeviceReduceSingleTileKernelINS2_10policy_hubIfyN4cuda3std3__44plusIfEEE10Policy1000EN6thrust24THRUST_300001_SM_1000_NS6detail15normal_iteratorINSD_10device_ptrIfEEEEPfyS9_ff6squareIfEEEvT0_T1_T2_T3_T4_T6_,@"STO_CUDA_ENTRY STV_DEFAULT"
_ZN3cub18CUB_300001_SM_10006detail6reduce28DeviceReduceSingleTileKernelINS2_10policy_hubIfyN4cuda3std3__44plusIfEEE10Policy1000EN6thrust24THRUST_300001_SM_1000_NS6detail15normal_iteratorINSD_10device_ptrIfEEEEPfyS9_ff6squareIfEEEvT0_T1_T2_T3_T4_T6_:
.text._ZN3cub18CUB_300001_SM_10006detail6reduce28DeviceReduceSingleTileKernelINS2_10policy_hubIfyN4cuda3std3__44plusIfEEE10Policy1000EN6thrust24THRUST_300001_SM_1000_NS6detail15normal_iteratorINSD_10device_ptrIfEEEEPfyS9_ff6squareIfEEEvT0_T1_T2_T3_T4_T6_:
[----:B------:R-:W-:Y:S01]  /*0000*/  LDC R1, c[0x0][0x37c] ;  /* 0x0000df00ff017b82 */ /* 0x000fe20000000800 */
[----:B------:R-:W0:Y:S01]  /*0010*/  LDCU.64 UR4, c[0x0][0x390] ;  /* 0x00007200ff0477ac */ /* 0x000e220008000a00 */
[----:B------:R-:W1:Y:S01]  /*0020*/  LDCU.64 UR6, c[0x0][0x358] ;  /* 0x00006b00ff0677ac */ /* 0x000e620008000a00 */
[----:B0-----:R-:W-:Y:S02]  /*0030*/  MOV R0, UR4 ;  /* 0x0000000400007c02 */ /* 0x001fe40008000f00 */
[----:B------:R-:W-:Y:S02]  /*0040*/  MOV R4, UR5 ;  /* 0x0000000500047c02 */ /* 0x000fe40008000f00 */
[----:B------:R-:W-:-:S04]  /*0050*/  ISETP.NE.U32.AND P0, PT, R0, RZ, PT ;  /* 0x000000ff0000720c */ /* 0x000fc80003f05070 */
[----:B------:R-:W-:-:S13]  /*0060*/  ISETP.NE.AND.EX P0, PT, R4, RZ, PT, P0 ;  /* 0x000000ff0400720c */ /* 0x000fda0003f05300 */
        /* <DEDUP_REMOVED lines=8> */
.L_x_86:
[----:B------:R-:W-:Y:S01]  /*00f0*/  ISETP.GT.U32.AND P0, PT, R0, 0xfff, PT ;  /* 0x00000fff0000780c */ /* 0x000fe20003f04070 */
[----:B------:R-:W-:Y:S03]  /*0100*/  BSSY.RECONVERGENT B0, `(.L_x_87) ;  /* 0x0000204000007945 */ /* 0x000fe60003800200 */
[----:B------:R-:W-:-:S13]  /*0110*/  ISETP.GT.U32.AND.EX P0, PT, R4, RZ, PT, P0 ;  /* 0x000000ff0400720c */ /* 0x000fda0003f04100 */
[----:B------:R-:W-:Y:S05]  /*0120*/  @P0 BRA `(.L_x_88) ;  /* 0x0000000c00b00947 */ /* 0x000fea0003800000 */
[----:B------:R-:W0:Y:S01]  /*0130*/  S2R R5, SR_TID.X ;  /* 0x0000000000057919 */ /* 0x000e220000002100 */
[----:B------:R-:W-:Y:S01]  /*0140*/  BSSY.RECONVERGENT B1, `(.L_x_89) ;  /* 0x000000a000017945 */ /* 0x000fe20003800200 */
[----:B------:R-:W-:Y:S01]  /*0150*/  IMAD.MOV.U32 R6, RZ, RZ, RZ ;  /* 0x000000ffff067224 */ /* 0x000fe200078e00ff */
[----:B0-----:R-:W-:Y:S02]  /*0160*/  ISETP.GE.U32.AND P0, PT, R5, R0, PT ;  /* 0x000000000500720c */ /* 0x001fe40003f06070 */
[----:B------:R-:W-:-:S11]  /*0170*/  MOV R7, R5 ;  /* 0x0000000500077202 */ /* 0x000fd60000000f00 */
[----:B------:R-:W-:Y:S05]  /*0180*/  @P0 BRA `(.L_x_90) ;  /* 0x0000000000140947 */ /* 0x000fea0003800000 */
[----:B------:R-:W0:Y:S02]  /*0190*/  LDC.64 R2, c[0x0][0x380] ;  /* 0x0000e000ff027b82 */ /* 0x000e240000000a00 */
[----:B0-----:R-:W-:-:S06]  /*01a0*/  IMAD.WIDE.U32 R2, R5, 0x4, R2 ;  /* 0x0000000405027825 */ /* 0x001fcc00078e0002 */
[----:B------:R-:W2:Y:S01]  /*01b0*/  LDG.E R2, desc[UR6][R2.64] ;  /* 0x0000000602027981 */ /* 0x000ea2000c1e1900 */
[----:B------:R-:W-:Y:S01]  /*01c0*/  IADD3 R7, PT, PT, R5, 0x100, RZ ;  /* 0x0000010005077810 */ /* 0x000fe20007ffe0ff */
[----:B--2---:R-:W-:-:S07]  /*01d0*/  FMUL R6, R2, R2 ;  /* 0x0000000202067220 */ /* 0x004fce0000400000 */
.L_x_90:
[----:B------:R-:W-:Y:S05]  /*01e0*/  BSYNC.RECONVERGENT B1 ;  /* 0x0000000000017941 */ /* 0x000fea0003800200 */
.L_x_89:
[----:B------:R-:W-:Y:S01]  /*01f0*/  ISETP.GE.U32.AND P0, PT, R7, R0, PT ;  /* 0x000000000700720c */ /* 0x000fe20003f06070 */
[----:B------:R-:W-:-:S12]  /*0200*/  BSSY.RECONVERGENT B1, `(.L_x_91) ;  /* 0x000006d000017945 */ /* 0x000fd80003800200 */
[----:B------:R-:W-:Y:S05]  /*0210*/  @P0 BRA `(.L_x_92) ;  /* 0x0000000400ac0947 */ /* 0x000fea0003800000 */
[----:B------:R-:W-:Y:S01]  /*0220*/  LOP3.LUT R3, RZ, R7, RZ, 0x33, !PT ;  /* 0x00000007ff037212 */ /* 0x000fe200078e33ff */
[----:B------:R-:W-:Y:S04]  /*0230*/  BSSY.RECONVERGENT B2, `(.L_x_93) ;  /* 0x0000033000027945 */ /* 0x000fe80003800200 */
[----:B------:R-:W-:-:S05]  /*0240*/  IMAD.IADD R3, R3, 0x1, R0 ;  /* 0x0000000103037824 */ /* 0x000fca00078e0200 */
[C---:B------:R-:W-:Y:S02]  /*0250*/  ISETP.GE.U32.AND P0, PT, R3.reuse, 0xf00, PT ;  /* 0x00000f000300780c */ /* 0x040fe40003f06070 */
[----:B------:R-:W-:-:S04]  /*0260*/  LEA.HI R8, R3, 0x1, RZ, 0x18 ;  /* 0x0000000103087811 */ /* 0x000fc800078fc0ff */
[----:B------:R-:W-:-:S04]  /*0270*/  LOP3.LUT R22, R8, 0xf, RZ, 0xc0, !PT ;  /* 0x0000000f08167812 */ /* 0x000fc800078ec0ff */
[----:B------:R-:W-:-:S03]  /*0280*/  ISETP.NE.AND P1, PT, R22, RZ, PT ;  /* 0x000000ff1600720c */ /* 0x000fc60003f25270 */
[----:B------:R-:W-:Y:S10]  /*0290*/  @!P0 BRA `(.L_x_94) ;  /* 0x0000000000b08947 */ /* 0x000ff40003800000 */
[----:B------:R-:W0:Y:S01]  /*02a0*/  LDC.64 R2, c[0x0][0x380] ;  /* 0x0000e000ff027b82 */ /* 0x000e220000000a00 */
[----:B------:R-:W-:-:S04]  /*02b0*/  LOP3.LUT R9, R8, 0x1fffff0, RZ, 0xc0, !PT ;  /* 0x01fffff008097812 */ /* 0x000fc800078ec0ff */
[----:B------:R-:W-:Y:S01]  /*02c0*/  IADD3 R9, PT, PT, -R9, RZ, RZ ;  /* 0x000000ff09097210 */ /* 0x000fe20007ffe1ff */
[----:B0-----:R-:W-:-:S03]  /*02d0*/  IMAD.WIDE.U32 R2, R7, 0x4, R2 ;  /* 0x0000000407027825 */ /* 0x001fc600078e0002 */
[----:B------:R-:W-:-:S04]  /*02e0*/  IADD3 R2, P0, PT, R2, 0x2000, RZ ;  /* 0x0000200002027810 */ /* 0x000fc80007f1e0ff */
[----:B------:R-:W-:-:S09]  /*02f0*/  IADD3.X R3, PT, PT, RZ, R3, RZ, P0, !PT ;  /* 0x00000003ff037210 */ /* 0x000fd200007fe4ff */
.L_x_95:
        /* <DEDUP_REMOVED lines=16> */
[----:B------:R-:W-:Y:S01]  /*0400*/  VIADD R9, R9, 0x10 ;  /* 0x0000001009097836 */ /* 0x000fe20000000000 */
[----:B------:R-:W-:-:S04]  /*0410*/  IADD3 R7, PT, PT, R7, 0x1000, RZ ;  /* 0x0000100007077810 */ /* 0x000fc80007ffe0ff */
[----:B------:R-:W-:Y:S02]  /*0420*/  ISETP.NE.AND P0, PT, R9, RZ, PT ;  /* 0x000000ff0900720c */ /* 0x000fe40003f05270 */
[----:B0-----:R-:W-:-:S04]  /*0430*/  IADD3 R2, P2, PT, R2, 0x4000, RZ ;  /* 0x0000400002027810 */ /* 0x001fc80007f5e0ff */
[----:B------:R-:W-:Y:S01]  /*0440*/  IADD3.X R3, PT, PT, RZ, R3, RZ, P2, !PT ;  /* 0x00000003ff037210 */ /* 0x000fe200017fe4ff */
        /* <DEDUP_REMOVED lines=17> */
.L_x_94:
[----:B------:R-:W-:Y:S05]  /*0560*/  BSYNC.RECONVERGENT B2 ;  /* 0x0000000000027941 */ /* 0x000fea0003800200 */
.L_x_93:
[----:B------:R-:W-:Y:S05]  /*0570*/  @!P1 BRA `(.L_x_92) ;  /* 0x0000000000d49947 */ /* 0x000fea0003800000 */
[----:B------:R-:W-:Y:S01]  /*0580*/  ISETP.GE.U32.AND P0, PT, R22, 0x8, PT ;  /* 0x000000081600780c */ /* 0x000fe20003f06070 */
[----:B------:R-:W-:Y:S01]  /*0590*/  BSSY.RECONVERGENT B2, `(.L_x_96) ;  /* 0x0000017000027945 */ /* 0x000fe20003800200 */
[----:B------:R-:W-:-:S04]  /*05a0*/  LOP3.LUT R12, R8, 0x7, RZ, 0xc0, !PT ;  /* 0x00000007080c7812 */ /* 0x000fc800078ec0ff */
[----:B------:R-:W-:-:S07]  /*05b0*/  ISETP.NE.AND P1, PT, R12, RZ, PT ;  /* 0x000000ff0c00720c */ /* 0x000fce0003f25270 */
[----:B------:R-:W-:Y:S06]  /*05c0*/  @!P0 BRA `(.L_x_97) ;  /* 0x00000000004c8947 */ /* 0x000fec0003800000 */
[----:B------:R-:W0:Y:S02]  /*05d0*/  LDC.64 R2, c[0x0][0x380] ;  /* 0x0000e000ff027b82 */ /* 0x000e240000000a00 */
[----:B0-----:R-:W-:-:S05]  /*05e0*/  IMAD.WIDE R2, R7, 0x4, R2 ;  /* 0x0000000407027825 */ /* 0x001fca00078e0202 */
        /* <DEDUP_REMOVED lines=17> */
.L_x_97:
[----:B------:R-:W-:Y:S05]  /*0700*/  BSYNC.RECONVERGENT B2 ;  /* 0x0000000000027941 */ /* 0x000fea0003800200 */
.L_x_96:
        /* <DEDUP_REMOVED lines=17> */
.L_x_99:
[----:B------:R-:W-:Y:S05]  /*0820*/  BSYNC.RECONVERGENT B2 ;  /* 0x0000000000027941 */ /* 0x000fea0003800200 */
.L_x_98:
[----:B------:R-:W-:Y:S05]  /*0830*/  @!P1 BRA `(.L_x_92) ;  /* 0x0000000000249947 */ /* 0x000fea0003800000 */
[----:B------:R-:W0:Y:S01]  /*0840*/  LDC.64 R8, c[0x0][0x380] ;  /* 0x0000e000ff087b82 */ /* 0x000e220000000a00 */
[----:B------:R-:W-:-:S07]  /*0850*/  IADD3 R10, PT, PT, -R10, RZ, RZ ;  /* 0x000000ff0a0a7210 */ /* 0x000fce0007ffe1ff */
.L_x_100:
[----:B0-----:R-:W-:-:S06]  /*0860*/  IMAD.WIDE R2, R7, 0x4, R8 ;  /* 0x0000000407027825 */ /* 0x001fcc00078e0208 */
[----:B------:R-:W2:Y:S01]  /*0870*/  LDG.E R3, desc[UR6][R2.64] ;  /* 0x0000000602037981 */ /* 0x000ea2000c1e1900 */
[----:B------:R-:W-:Y:S01]  /*0880*/  VIADD R10, R10, 0x1 ;  /* 0x000000010a0a7836 */ /* 0x000fe20000000000 */
[----:B------:R-:W-:-:S04]  /*0890*/  IADD3 R7, PT, PT, R7, 0x100, RZ ;  /* 0x0000010007077810 */ /* 0x000fc80007ffe0ff */
[----:B------:R-:W-:Y:S01]  /*08a0*/  ISETP.NE.AND P0, PT, R10, RZ, PT ;  /* 0x000000ff0a00720c */ /* 0x000fe20003f05270 */
[----:B--2---:R-:W-:-:S12]  /*08b0*/  FFMA R6, R3, R3, R6 ;  /* 0x0000000303067223 */ /* 0x004fd80000000006 */
[----:B------:R-:W-:Y:S05]  /*08c0*/  @P0 BRA `(.L_x_100) ;  /* 0xfffffffc00e40947 */ /* 0x000fea000383ffff */
.L_x_92:
[----:B------:R-:W-:Y:S05]  /*08d0*/  BSYNC.RECONVERGENT B1 ;  /* 0x0000000000017941 */ /* 0x000fea0003800200 */
.L_x_91:
[----:B------:R-:W-:Y:S02]  /*08e0*/  ISETP.GE.U32.AND P0, PT, R0, 0x100, PT ;  /* 0x000001000000780c */ /* 0x000fe40003f06070 */
[----:B------:R-:W-:Y:S02]  /*08f0*/  MOV R9, R6 ;  /* 0x0000000600097202 */ /* 0x000fe40000000f00 */
[----:B------:R-:W-:-:S13]  /*0900*/  ISETP.GE.U32.AND.EX P0, PT, R4, RZ, PT, P0 ;  /* 0x000000ff0400720c */ /* 0x000fda0003f06100 */
[----:B------:R-:W-:Y:S05]  /*0910*/  @!P0 BRA `(.L_x_101) ;  /* 0x0000000000ac8947 */ /* 0x000fea0003800000 */
[----:B------:R-:W0:Y:S01]  /*0920*/  S2R R6, SR_LANEID ;  /* 0x0000000000067919 */ /* 0x000e220000000000 */
[----:B------:R-:W-:Y:S01]  /*0930*/  ISETP.NE.AND P5, PT, R5, RZ, PT ;  /* 0x000000ff0500720c */ /* 0x000fe20003fa5270 */
        /* <DEDUP_REMOVED lines=20> */
[----:B------:R-:W-:-:S04]  /*0a80*/  ISETP.GT.AND P0, PT, R6, 0xf, PT ;  /* 0x0000000f0600780c */ /* 0x000fc80003f04270 */
[----:B------:R-:W0:Y:S02]  /*0a90*/  SHFL.DOWN PT, R3, R0, 0x10, 0x1f ;  /* 0x0a001f0000037f89 */ /* 0x000e2400000e0000 */
[----:B0-----:R-:W-:-:S05]  /*0aa0*/  FADD R3, R0, R3 ;  /* 0x0000000300037221 */ /* 0x001fca0000000000 */
[----:B------:R1:W-:Y:S01]  /*0ab0*/  @!P1 STS [R2+0x8], R3 ;  /* 0x0000080302009388 */ /* 0x0003e20000000800 */
[----:B------:R-:W-:Y:S01]  /*0ac0*/  FSEL R8, R0, R3, P0 ;  /* 0x0000000300087208 */ /* 0x000fe20000000000 */
[----:B------:R-:W-:Y:S06]  /*0ad0*/  BAR.SYNC.DEFER_BLOCKING 0x0 ;  /* 0x0000000000007b1d */ /* 0x000fec0000010000 */
[----:B------:R-:W-:Y:S05]  /*0ae0*/  @P5 BRA `(.L_x_102) ;  /* 0x0000001400945947 */ /* 0x000fea0003800000 */
[----:B------:R-:W0:Y:S01]  /*0af0*/  S2UR UR5, SR_CgaCtaId ;  /* 0x00000000000579c3 */ /* 0x000e220000008800 */
[----:B------:R-:W-:Y:S02]  /*0b00*/  UMOV UR4, 0x400 ;  /* 0x0000040000047882 */ /* 0x000fe40000000000 */
[----:B0-----:R-:W-:-:S09]  /*0b10*/  ULEA UR4, UR5, UR4, 0x18 ;  /* 0x0000000405047291 */ /* 0x001fd2000f8ec0ff */
[----:B-1----:R-:W0:Y:S04]  /*0b20*/  LDS R3, [UR4+0xc] ;  /* 0x00000c04ff037984 */ /* 0x002e280008000800 */
        /* <DEDUP_REMOVED lines=10> */
.L_x_101:
[----:B------:R-:W0:Y:S01]  /*0bd0*/  S2R R8, SR_LANEID ;  /* 0x0000000000087919 */ /* 0x000e220000000000 */
[C---:B------:R-:W-:Y:S02]  /*0be0*/  LOP3.LUT R2, R5.reuse, 0x3e0, RZ, 0xc0, !PT ;  /* 0x000003e005027812 */ /* 0x040fe400078ec0ff */
[----:B------:R-:W-:Y:S02]  /*0bf0*/  ISETP.NE.AND P5, PT, R5, RZ, PT ;  /* 0x000000ff0500720c */ /* 0x000fe40003fa5270 */
[----:B------:R-:W-:Y:S02]  /*0c00*/  IADD3 R3, PT, PT, R2, 0x20, RZ ;  /* 0x0000002002037810 */ /* 0x000fe40007ffe0ff */
[----:B------:R-:W-:Y:S02]  /*0c10*/  LOP3.LUT R7, RZ, R2, RZ, 0x33, !PT ;  /* 0x00000002ff077212 */ /* 0x000fe400078e33ff */
[-C--:B------:R-:W-:Y:S02]  /*0c20*/  ISETP.GT.U32.AND P0, PT, R3, R0.reuse, PT ;  /* 0x000000000300720c */ /* 0x080fe40003f04070 */
[----:B------:R-:W-:-:S04]  /*0c30*/  IADD3 R7, PT, PT, R7, R0, RZ ;  /* 0x0000000007077210 */ /* 0x000fc80007ffe0ff */
[----:B------:R-:W-:-:S05]  /*0c40*/  SEL R7, R7, 0x1f, P0 ;  /* 0x0000001f07077807 */ /* 0x000fca0000000000 */
[----:B------:R-:W1:Y:S01]  /*0c50*/  SHFL.DOWN PT, R2, R9, 0x1, R7 ;  /* 0x0820000009027989 */ /* 0x000e6200000e0007 */
[C---:B0-----:R-:W-:Y:S01]  /*0c60*/  ISETP.GE.AND P0, PT, R8.reuse, R7, PT ;  /* 0x000000070800720c */ /* 0x041fe20003f06270 */
[C---:B------:R-:W-:Y:S01]  /*0c70*/  VIADD R6, R8.reuse, 0x2 ;  /* 0x0000000208067836 */ /* 0x040fe20000000000 */
[----:B------:R-:W-:-:S11]  /*0c80*/  ISETP.NE.AND P1, PT, R8, RZ, PT ;  /* 0x000000ff0800720c */ /* 0x000fd60003f25270 */
[----:B-1----:R-:W-:Y:S01]  /*0c90*/  @!P0 FADD R9, R2, R9 ;  /* 0x0000000902098221 */ /* 0x002fe20000000000 */
[----:B------:R-:W-:Y:S01]  /*0ca0*/  ISETP.GT.AND P0, PT, R6, R7, PT ;  /* 0x000000070600720c */ /* 0x000fe20003f04270 */
[----:B------:R-:W0:Y:S01]  /*0cb0*/  @!P1 S2R R11, SR_CgaCtaId ;  /* 0x00000000000b9919 */ /* 0x000e220000008800 */
[----:B------:R-:W-:Y:S02]  /*0cc0*/  IADD3 R6, PT, PT, R8, 0x4, RZ ;  /* 0x0000000408067810 */ /* 0x000fe40007ffe0ff */
[----:B------:R-:W-:Y:S01]  /*0cd0*/  @!P1 SHF.R.U32.HI R3, RZ, 0x3, R5 ;  /* 0x00000003ff039819 */ /* 0x000fe20000011605 */
[----:B------:R-:W1:Y:S03]  /*0ce0*/  SHFL.DOWN PT, R2, R9, 0x2, R7 ;  /* 0x0840000009027989 */ /* 0x000e6600000e0007 */
[----:B------:R-:W-:-:S05]  /*0cf0*/  @!P1 LOP3.LUT R3, R3, 0x7c, RZ, 0xc0, !PT ;  /* 0x0000007c03039812 */ /* 0x000fca00078ec0ff */
[----:B-1----:R-:W-:Y:S01]  /*0d00*/  @!P0 FADD R9, R9, R2 ;  /* 0x0000000209098221 */ /* 0x002fe20000000000 */
[-C--:B------:R-:W-:Y:S02]  /*0d10*/  ISETP.GT.AND P0, PT, R6, R7.reuse, PT ;  /* 0x000000070600720c */ /* 0x080fe40003f04270 */
[----:B------:R-:W-:Y:S02]  /*0d20*/  IADD3 R6, PT, PT, R8, 0x8, RZ ;  /* 0x0000000808067810 */ /* 0x000fe40007ffe0ff */
[----:B------:R-:W1:Y:S09]  /*0d30*/  SHFL.DOWN PT, R2, R9, 0x4, R7 ;  /* 0x0880000009027989 */ /* 0x000e7200000e0007 */
[----:B-1----:R-:W-:Y:S01]  /*0d40*/  @!P0 FADD R9, R9, R2 ;  /* 0x0000000209098221 */ /* 0x002fe20000000000 */
[----:B------:R-:W-:Y:S01]  /*0d50*/  ISETP.GT.AND P0, PT, R6, R7, PT ;  /* 0x000000070600720c */ /* 0x000fe20003f04270 */
[----:B------:R-:W-:-:S03]  /*0d60*/  VIADD R6, R8, 0x10 ;  /* 0x0000001008067836 */ /* 0x000fc60000000000 */
[----:B------:R-:W1:Y:S09]  /*0d70*/  SHFL.DOWN PT, R2, R9, 0x8, R7 ;  /* 0x0900000009027989 */ /* 0x000e7200000e0007 */
[----:B-1----:R-:W-:Y:S01]  /*0d80*/  @!P0 FADD R9, R9, R2 ;  /* 0x0000000209098221 */ /* 0x002fe20000000000 */
[----:B------:R-:W-:-:S02]  /*0d90*/  ISETP.GT.AND P0, PT, R6, R7, PT ;  /* 0x000000070600720c */ /* 0x000fc40003f04270 */
[----:B------:R-:W-:Y:S02]  /*0da0*/  @!P1 MOV R6, 0x400 ;  /* 0x0000040000069802 */ /* 0x000fe40000000f00 */
[----:B------:R-:W1:Y:S02]  /*0db0*/  SHFL.DOWN PT, R2, R9, 0x10, R7 ;  /* 0x0a00000009027989 */ /* 0x000e6400000e0007 */
[----:B0-----:R-:W-:-:S04]  /*0dc0*/  @!P1 LEA R6, R11, R6, 0x18 ;  /* 0x000000060b069211 */ /* 0x001fc800078ec0ff */
[----:B------:R-:W-:-:S03]  /*0dd0*/  @!P1 IADD3 R3, PT, PT, R3, R6, RZ ;  /* 0x0000000603039210 */ /* 0x000fc60007ffe0ff */
[----:B-1----:R-:W-:-:S05]  /*0de0*/  @!P0 FADD R9, R9, R2 ;  /* 0x0000000209098221 */ /* 0x002fca0000000000 */
[----:B------:R-:W-:-:S05]  /*0df0*/  MOV R8, R9 ;  /* 0x0000000900087202 */ /* 0x000fca0000000f00 */
[----:B------:R0:W-:Y:S01]  /*0e00*/  @!P1 STS [R3+0x8], R8 ;  /* 0x0000080803009388 */ /* 0x0001e20000000800 */
[----:B------:R-:W-:Y:S06]  /*0e10*/  BAR.SYNC.DEFER_BLOCKING 0x0 ;  /* 0x0000000000007b1d */ /* 0x000fec0000010000 */
[----:B------:R-:W-:Y:S05]  /*0e20*/  @P5 BRA `(.L_x_102) ;  /* 0x0000001000c45947 */ /* 0x000fea0003800000 */
[----:B------:R-:W1:Y:S01]  /*0e30*/  S2UR UR5, SR_CgaCtaId ;  /* 0x00000000000579c3 */ /* 0x000e620000008800 */
[----:B------:R-:W-:Y:S01]  /*0e40*/  UMOV UR4, 0x400 ;  /* 0x0000040000047882 */ /* 0x000fe20000000000 */
[C---:B------:R-:W-:Y:S02]  /*0e50*/  ISETP.GT.U32.AND P3, PT, R0.reuse, 0x20, PT ;  /* 0x000000200000780c */ /* 0x040fe40003f64070 */
[----:B------:R-:W-:Y:S02]  /*0e60*/  ISETP.GT.U32.AND P1, PT, R0, 0x40, PT ;  /* 0x000000400000780c */ /* 0x000fe40003f24070 */
[----:B------:R-:W-:Y:S02]  /*0e70*/  ISETP.GT.U32.AND.EX P3, PT, R4, RZ, PT, P3 ;  /* 0x000000ff0400720c */ /* 0x000fe40003f64130 */
[----:B------:R-:W-:Y:S02]  /*0e80*/  ISETP.GT.U32.AND P0, PT, R0, 0x60, PT ;  /* 0x000000600000780c */ /* 0x000fe40003f04070 */
[----:B------:R-:W-:-:S02]  /*0e90*/  ISETP.GT.U32.AND.EX P1, PT, R4, RZ, PT, P1 ;  /* 0x000000ff0400720c */ /* 0x000fc40003f24110 */
[----:B------:R-:W-:Y:S02]  /*0ea0*/  ISETP.GT.U32.AND P2, PT, R0, 0x80, PT ;  /* 0x000000800000780c */ /* 0x000fe40003f44070 */
[----:B------:R-:W-:Y:S02]  /*0eb0*/  ISETP.GT.U32.AND.EX P0, PT, R4, RZ, PT, P0 ;  /* 0x000000ff0400720c */ /* 0x000fe40003f04100 */
[----:B------:R-:W-:Y:S02]  /*0ec0*/  ISETP.GT.U32.AND P4, PT, R0, 0xa0, PT ;  /* 0x000000a00000780c */ /* 0x000fe40003f84070 */
[C---:B------:R-:W-:Y:S02]  /*0ed0*/  ISETP.GT.U32.AND.EX P2, PT, R4.reuse, RZ, PT, P2 ;  /* 0x000000ff0400720c */ /* 0x040fe40003f44120 */
[----:B------:R-:W-:Y:S01]  /*0ee0*/  ISETP.GT.U32.AND.EX P4, PT, R4, RZ, PT, P4 ;  /* 0x000000ff0400720c */ /* 0x000fe20003f84140 */
[----:B-1----:R-:W-:-:S09]  /*0ef0*/  ULEA UR4, UR5, UR4, 0x18 ;  /* 0x0000000405047291 */ /* 0x002fd2000f8ec0ff */
[----:B0-----:R-:W0:Y:S04]  /*0f00*/  LDS R3, [UR4+0xc] ;  /* 0x00000c04ff037984 */ /* 0x001e280008000800 */
[----:B------:R-:W1:Y:S04]  /*0f10*/  LDS.128 R12, [UR4+0x10] ;  /* 0x00001004ff0c7984 */ /* 0x000e680008000c00 */
[----:B------:R-:W2:Y:S01]  /*0f20*/  LDS.64 R6, [UR4+0x20] ;  /* 0x00002004ff067984 */ /* 0x000ea20008000a00 */
[----:B0-----:R-:W-:Y:S01]  /*0f30*/  @P3 FADD R8, R8, R3 ;  /* 0x0000000308083221 */ /* 0x001fe20000000000 */
[----:B------:R-:W-:-:S03]  /*0f40*/  ISETP.GT.U32.AND P3, PT, R0, 0xc0, PT ;  /* 0x000000c00000780c */ /* 0x000fc60003f64070 */
[----:B-1----:R-:W-:Y:S01]  /*0f50*/  @P1 FADD R8, R8, R12 ;  /* 0x0000000c08081221 */ /* 0x002fe20000000000 */
[----:B------:R-:W-:Y:S02]  /*0f60*/  ISETP.GT.U32.AND P1, PT, R0, 0xe0, PT ;  /* 0x000000e00000780c */ /* 0x000fe40003f24070 */
[----:B------:R-:W-:Y:S01]  /*0f70*/  ISETP.GT.U32.AND.EX P3, PT, R4, RZ, PT, P3 ;  /* 0x000000ff0400720c */ /* 0x000fe20003f64130 */
[----:B------:R-:W-:Y:S01]  /*0f80*/  @P0 FADD R8, R8, R13 ;  /* 0x0000000d08080221 */ /* 0x000fe20000000000 */
[----:B------:R-:W-:-:S03]  /*0f90*/  ISETP.GT.U32.AND.EX P1, PT, R4, RZ, PT, P1 ;  /* 0x000000ff0400720c */ /* 0x000fc60003f24110 */
[----:B------:R-:W-:-:S04]  /*0fa0*/  @P2 FADD R8, R8, R14 ;  /* 0x0000000e08082221 */ /* 0x000fc80000000000 */
[----:B------:R-:W-:-:S04]  /*0fb0*/  @P4 FADD R8, R8, R15 ;  /* 0x0000000f08084221 */ /* 0x000fc80000000000 */
[----:B--2---:R-:W-:-:S04]  /*0fc0*/  @P3 FADD R8, R8, R6 ;  /* 0x0000000608083221 */ /* 0x004fc80000000000 */
[----:B------:R-:W-:Y:S01]  /*0fd0*/  @P1 FADD R8, R8, R7 ;  /* 0x0000000708081221 */ /* 0x000fe20000000000 */
[----:B------:R-:W-:Y:S06]  /*0fe0*/  BRA `(.L_x_102) ;  /* 0x0000001000547947 */ /* 0x000fec0003800000 */
.L_x_88:
[----:B------:R-:W0:Y:S01]  /*0ff0*/  S2R R5, SR_TID.X ;  /* 0x0000000000057919 */ /* 0x000e220000002100 */
[----:B------:R-:W0:Y:S02]  /*1000*/  LDC.64 R2, c[0x0][0x380] ;  /* 0x0000e000ff027b82 */ /* 0x000e240000000a00 */
[----:B0-----:R-:W-:-:S05]  /*1010*/  IMAD.WIDE.U32 R2, R5, 0x4, R2 ;  /* 0x0000000405027825 */ /* 0x001fca00078e0002 */
        /* <DEDUP_REMOVED lines=15> */
[----:B------:R-:W5:Y:S01]  /*1110*/  LDG.E R7, desc[UR6][R2.64+0x3800] ;  /* 0x0038000602077981 */ /* 0x000f62000c1e1900 */
[----:B--2---:R-:W-:Y:S01]  /*1120*/  FMUL R14, R14, R14 ;  /* 0x0000000e0e0e7220 */ /* 0x004fe20000400000 */
[----:B---3--:R-:W-:-:S03]  /*1130*/  FMUL R16, R16, R16 ;  /* 0x0000001010107220 */ /* 0x008fc60000400000 */
[----:B----4-:R-:W-:Y:S01]  /*1140*/  FFMA R13, R13, R13, R14 ;  /* 0x0000000d0d0d7223 */ /* 0x010fe2000000000e */
[----:B-----5:R-:W-:Y:S01]  /*1150*/  FMUL R14, R21, R21 ;  /* 0x00000015150e7220 */ /* 0x020fe20000400000 */
[----:B------:R-:W-:-:S03]  /*1160*/  FFMA R16, R15, R15, R16 ;  /* 0x0000000f0f107223 */ /* 0x000fc60000000010 */
[----:B------:R-:W-:Y:S01]  /*1170*/  FFMA R14, R11, R11, R14 ;  /* 0x0000000b0b0e7223 */ /* 0x000fe2000000000e */
[----:B------:R-:W-:Y:S01]  /*1180*/  IADD3 R11, P1, PT, R0, -0x1000, RZ ;  /* 0xfffff000000b7810 */ /* 0x000fe20007f3e0ff */
[----:B------:R-:W-:Y:S01]  /*1190*/  FADD R16, R13, R16 ;  /* 0x000000100d107221 */ /* 0x000fe20000000000 */
[----:B------:R-:W-:Y:S02]  /*11a0*/  FMUL R13, R12, R12 ;  /* 0x0000000c0c0d7220 */ /* 0x000fe40000400000 */
[----:B------:R-:W-:Y:S02]  /*11b0*/  ISETP.GE.U32.AND P0, PT, R11, 0x1000, PT ;  /* 0x000010000b00780c */ /* 0x000fe40003f06070 */
[----:B------:R-:W-:Y:S01]  /*11c0*/  IADD3.X R12, PT, PT, R4, -0x1, RZ, P1, !PT ;  /* 0xffffffff040c7810 */ /* 0x000fe20000ffe4ff */
[----:B------:R-:W-:-:S03]  /*11d0*/  FMUL R15, R10, R10 ;  /* 0x0000000a0a0f7220 */ /* 0x000fc60000400000 */
[----:B------:R-:W-:Y:S01]  /*11e0*/  ISETP.GE.U32.AND.EX P0, PT, R12, RZ, PT, P0 ;  /* 0x000000ff0c00720c */ /* 0x000fe20003f06100 */
[----:B------:R-:W-:Y:S01]  /*11f0*/  FMUL R18, R18, R18 ;  /* 0x0000001212127220 */ /* 0x000fe20000400000 */
[----:B------:R-:W-:Y:S01]  /*1200*/  FMUL R20, R20, R20 ;  /* 0x0000001414147220 */ /* 0x000fe20000400000 */
[----:B------:R-:W-:Y:S02]  /*1210*/  FMUL R10, R9, R9 ;  /* 0x00000009090a7220 */ /* 0x000fe40000400000 */
[----:B------:R-:W-:Y:S01]  /*1220*/  FFMA R18, R17, R17, R18 ;  /* 0x0000001111127223 */ /* 0x000fe20000000012 */
[----:B------:R-:W-:Y:S01]  /*1230*/  FFMA R19, R19, R19, R20 ;  /* 0x0000001313137223 */ /* 0x000fe20000000014 */
[----:B------:R-:W-:Y:S01]  /*1240*/  FFMA R13, R8, R8, R13 ;  /* 0x00000008080d7223 */ /* 0x000fe2000000000d */
[----:B------:R-:W-:Y:S01]  /*1250*/  FFMA R15, R6, R6, R15 ;  /* 0x00000006060f7223 */ /* 0x000fe2000000000f */
[----:B------:R-:W-:Y:S01]  /*1260*/  FFMA R10, R7, R7, R10 ;  /* 0x00000007070a7223 */ /* 0x000fe2000000000a */
[----:B------:R-:W-:Y:S01]  /*1270*/  FADD R19, R18, R19 ;  /* 0x0000001312137221 */ /* 0x000fe20000000000 */
[----:B------:R-:W-:-:S02]  /*1280*/  FADD R13, R14, R13 ;  /* 0x0000000d0e0d7221 */ /* 0x000fc40000000000 */
[----:B------:R-:W-:Y:S01]  /*1290*/  FADD R10, R15, R10 ;  /* 0x0000000a0f0a7221 */ /* 0x000fe20000000000 */
[----:B------:R-:W-:Y:S01]  /*12a0*/  FADD R16, R16, R19 ;  /* 0x0000001310107221 */ /* 0x000fe20000000000 */
[----:B------:R-:W-:Y:S02]  /*12b0*/  HFMA2 R15, -RZ, RZ, 0, 0 ;  /* 0x00000000ff0f7431 */ /* 0x000fe400000001ff */
[----:B------:R-:W-:Y:S01]  /*12c0*/  FADD R7, R13, R10 ;  /* 0x0000000a0d077221 */ /* 0x000fe20000000000 */
[----:B------:R-:W-:-:S03]  /*12d0*/  IMAD.MOV.U32 R13, RZ, RZ, 0x1000 ;  /* 0x00001000ff0d7424 */ /* 0x000fc600078e00ff */
[----:B------:R-:W-:Y:S01]  /*12e0*/  FADD R10, R16, R7 ;  /* 0x00000007100a7221 */ /* 0x000fe20000000000 */
[----:B------:R-:W-:Y:S06]  /*12f0*/  @!P0 BRA `(.L_x_103) ;  /* 0x0000000000e08947 */ /* 0x000fec0003800000 */
[----:B------:R-:W0:Y:S01]  /*1300*/  LDC.64 R6, c[0x0][0x390] ;  /* 0x0000e400ff067b82 */ /* 0x000e220000000a00 */
[----:B------:R-:W-:Y:S02]  /*1310*/  MOV R13, 0x1000 ;  /* 0x00001000000d7802 */ /* 0x000fe40000000f00 */
[----:B------:R-:W-:-:S07]  /*1320*/  MOV R15, RZ ;  /* 0x000000ff000f7202 */ /* 0x000fce0000000f00 */
.L_x_105:
[----:B------:R-:W-:-:S04]  /*1330*/  LEA R8, P0, R13, R2, 0x2 ;  /* 0x000000020d087211 */ /* 0x000fc800078010ff */
[----:B------:R-:W-:-:S05]  /*1340*/  LEA.HI.X R9, R13, R3, R15, 0x2, P0 ;  /* 0x000000030d097211 */ /* 0x000fca00000f140f */
        /* <DEDUP_REMOVED lines=15> */
[----:B------:R2:W5:Y:S02]  /*1440*/  LDG.E R18, desc[UR6][R8.64+0x3c00] ;  /* 0x003c000608127981 */ /* 0x000564000c1e1900 */
[----:B--2---:R-:W-:Y:S01]  /*1450*/  FMUL R9, R0, R0 ;  /* 0x0000000000097220 */ /* 0x004fe20000400000 */
[----:B0-----:R-:W-:-:S02]  /*1460*/  IMAD.MOV.U32 R0, RZ, RZ, R6 ;  /* 0x000000ffff007224 */ /* 0x001fc400078e0006 */
[----:B---3--:R-:W-:Y:S01]  /*1470*/  FMUL R19, R19, R19 ;  /* 0x0000001313137220 */ /* 0x008fe20000400000 */
[----:B----4-:R-:W-:Y:S01]  /*1480*/  FMUL R28, R28, R28 ;  /* 0x0000001c1c1c7220 */ /* 0x010fe20000400000 */
[----:B-----5:R-:W-:Y:S01]  /*1490*/  FFMA R9, R14, R14, R9 ;  /* 0x0000000e0e097223 */ /* 0x020fe20000000009 */
[----:B------:R-:W-:Y:S01]  /*14a0*/  IADD3 R14, P1, PT, -R13, R0, RZ ;  /* 0x000000000d0e7210 */ /* 0x000fe20007f3e1ff */
[----:B------:R-:W-:Y:S01]  /*14b0*/  FFMA R8, R4, R4, R19 ;  /* 0x0000000404087223 */ /* 0x000fe20000000013 */
[----:B------:R-:W-:Y:S02]  /*14c0*/  MOV R4, R7 ;  /* 0x0000000700047202 */ /* 0x000fe40000000f00 */
[----:B------:R-:W-:Y:S01]  /*14d0*/  ISETP.GE.U32.AND P0, PT, R14, 0x1000, PT ;  /* 0x000010000e00780c */ /* 0x000fe20003f06070 */
[----:B------:R-:W-:Y:S01]  /*14e0*/  FFMA R28, R23, R23, R28 ;  /* 0x00000017171c7223 */ /* 0x000fe2000000001c */
[----:B------:R-:W-:Y:S01]  /*14f0*/  IADD3.X R14, PT, PT, ~R15, R4, RZ, P1, !PT ;  /* 0x000000040f0e7210 */ /* 0x000fe20000ffe5ff */
[----:B------:R-:W-:Y:S01]  /*1500*/  FMUL R27, R27, R27 ;  /* 0x0000001b1b1b7220 */ /* 0x000fe20000400000 */
[----:B------:R-:W-:Y:S01]  /*1510*/  FMUL R29, R26, R26 ;  /* 0x0000001a1a1d7220 */ /* 0x000fe20000400000 */
[----:B------:R-:W-:Y:S01]  /*1520*/  FMUL R23, R21, R21 ;  /* 0x0000001515177220 */ /* 0x000fe20000400000 */
[----:B------:R-:W-:Y:S01]  /*1530*/  FMUL R17, R17, R17 ;  /* 0x0000001111117220 */ /* 0x000fe20000400000 */
[----:B------:R-:W-:Y:S01]  /*1540*/  ISETP.GE.U32.AND.EX P0, PT, R14, RZ, PT, P0 ;  /* 0x000000ff0e00720c */ /* 0x000fe20003f06100 */
        /* <DEDUP_REMOVED lines=11> */
[----:B------:R-:W-:-:S04]  /*1600*/  FADD R9, R10, R9 ;  /* 0x000000090a097221 */ /* 0x000fc80000000000 */
[----:B------:R-:W-:Y:S01]  /*1610*/  FFMA R10, R18, R18, R9 ;  /* 0x00000012120a7223 */ /* 0x000fe20000000009 */
[----:B------:R-:W-:Y:S06]  /*1620*/  @!P0 BRA `(.L_x_104) ;  /* 0x00000008001c8947 */ /* 0x000fec0003800000 */
[----:B------:R-:W-:-:S04]  /*1630*/  IADD3 R13, P0, PT, R13, 0x1000, RZ ;  /* 0x000010000d0d7810 */ /* 0x000fc80007f1e0ff */
[----:B------:R-:W-:Y:S02]  /*1640*/  IADD3.X R15, PT, PT, RZ, R15, RZ, P0, !PT ;  /* 0x0000000fff0f7210 */ /* 0x000fe400007fe4ff */
[----:B------:R-:W-:-:S04]  /*1650*/  ISETP.GT.U32.AND P0, PT, R13, R11, PT ;  /* 0x0000000b0d00720c */ /* 0x000fc80003f04070 */
[----:B------:R-:W-:-:S13]  /*1660*/  ISETP.GT.U32.AND.EX P0, PT, R15, R12, PT, P0 ;  /* 0x0000000c0f00720c */ /* 0x000fda0003f04100 */
[----:B------:R-:W-:Y:S05]  /*1670*/  @!P0 BRA `(.L_x_105) ;  /* 0xfffffffc002c8947 */ /* 0x000fea000383ffff */
.L_x_103:
[----:B------:R-:W-:Y:S01]  /*1680*/  IMAD.IADD R2, R0, 0x1, -R13 ;  /* 0x0000000100027824 */ /* 0x000fe200078e0a0d */
[----:B------:R-:W-:Y:S01]  /*1690*/  ISETP.GE.U32.AND P1, PT, R13, R0, PT ;  /* 0x000000000d00720c */ /* 0x000fe20003f26070 */
[----:B------:R-:W-:Y:S03]  /*16a0*/  BSSY.RECONVERGENT B1, `(.L_x_104) ;  /* 0x000007f000017945 */ /* 0x000fe60003800200 */
[----:B------:R-:W-:-:S04]  /*16b0*/  ISETP.GE.AND P0, PT, R5, R2, PT ;  /* 0x000000020500720c */ /* 0x000fc80003f06270 */
[----:B------:R-:W-:-:S13]  /*16c0*/  ISETP.GE.U32.OR.EX P0, PT, R15, R4, P0, P1 ;  /* 0x000000040f00720c */ /* 0x000fda0000706510 */
[----:B------:R-:W-:Y:S05]  /*16d0*/  @P0 BRA `(.L_x_106) ;  /* 0x0000000400ec0947 */ /* 0x000fea0003800000 */
[-C--:B------:R-:W-:Y:S01]  /*16e0*/  LOP3.LUT R2, RZ, R5.reuse, RZ, 0x33, !PT ;  /* 0x00000005ff027212 */ /* 0x080fe200078e33ff */
[----:B------:R-:W-:Y:S03]  /*16f0*/  BSSY.RECONVERGENT B2, `(.L_x_107) ;  /* 0x0000038000027945 */ /* 0x000fe60003800200 */
[----:B------:R-:W-:Y:S02]  /*1700*/  IADD3 R2, PT, PT, -R13, R0, R2 ;  /* 0x000000000d027210 */ /* 0x000fe40007ffe102 */
[----:B------:R-:W-:Y:S02]  /*1710*/  MOV R0, R5 ;  /* 0x0000000500007202 */ /* 0x000fe40000000f00 */
[C---:B------:R-:W-:Y:S02]  /*1720*/  ISETP.GE.U32.AND P1, PT, R2.reuse, 0xf00, PT ;  /* 0x00000f000200780c */ /* 0x040fe40003f26070 */
[----:B------:R-:W-:-:S04]  /*1730*/  LEA.HI R4, R2, 0x1, RZ, 0x18 ;  /* 0x0000000102047811 */ /* 0x000fc800078fc0ff */
[----:B------:R-:W-:-:S04]  /*1740*/  LOP3.LUT R22, R4, 0xf, RZ, 0xc0, !PT ;  /* 0x0000000f04167812 */ /* 0x000fc800078ec0ff */
[----:B------:R-:W-:-:S03]  /*1750*/  ISETP.NE.AND P0, PT, R22, RZ, PT ;  /* 0x000000ff1600720c */ /* 0x000fc60003f05270 */
[----:B------:R-:W-:Y:S10]  /*1760*/  @!P1 BRA `(.L_x_108) ;  /* 0x0000000000c09947 */ /* 0x000ff40003800000 */
[----:B------:R-:W0:Y:S01]  /*1770*/  LDCU.64 UR4, c[0x0][0x380] ;  /* 0x00007000ff0477ac */ /* 0x000e220008000a00 */
[----:B------:R-:W-:Y:S02]  /*1780*/  IADD3 R3, P1, PT, R5, R13, RZ ;  /* 0x0000000d05037210 */ /* 0x000fe40007f3e0ff */
[----:B------:R-:W-:Y:S02]  /*1790*/  LOP3.LUT R7, R4, 0x1fffff0, RZ, 0xc0, !PT ;  /* 0x01fffff004077812 */ /* 0x000fe400078ec0ff */
[----:B------:R-:W-:-:S03]  /*17a0*/  IADD3.X R0, PT, PT, RZ, R15, RZ, P1, !PT ;  /* 0x0000000fff007210 */ /* 0x000fc60000ffe4ff */
[----:B------:R-:W-:Y:S01]  /*17b0*/  IMAD.MOV R7, RZ, RZ, -R7 ;  /* 0x000000ffff077224 */ /* 0x000fe200078e0a07 */
[----:B0-----:R-:W-:-:S04]  /*17c0*/  LEA R2, P2, R3, UR4, 0x2 ;  /* 0x0000000403027c11 */ /* 0x001fc8000f8410ff */
[----:B------:R-:W-:Y:S02]  /*17d0*/  IADD3 R2, P1, PT, R2, 0x2000, RZ ;  /* 0x0000200002027810 */ /* 0x000fe40007f3e0ff */
[----:B------:R-:W-:Y:S02]  /*17e0*/  LEA.HI.X R3, R3, UR5, R0, 0x2, P2 ;  /* 0x0000000503037c11 */ /* 0x000fe400090f1400 */
[----:B------:R-:W-:Y:S02]  /*17f0*/  MOV R0, R5 ;  /* 0x0000000500007202 */ /* 0x000fe40000000f00 */
[----:B------:R-:W-:-:S07]  /*1800*/  IADD3.X R3, PT, PT, RZ, R3, RZ, P1, !PT ;  /* 0x00000003ff037210 */ /* 0x000fce0000ffe4ff */
.L_x_109:
        /* <DEDUP_REMOVED lines=16> */
[----:B------:R-:W-:Y:S01]  /*1910*/  IADD3 R7, PT, PT, R7, 0x10, RZ ;  /* 0x0000001007077810 */ /* 0x000fe20007ffe0ff */
[----:B------:R-:W-:-:S03]  /*1920*/  VIADD R0, R0, 0x1000 ;  /* 0x0000100000007836 */ /* 0x000fc60000000000 */
        /* <DEDUP_REMOVED lines=20> */
.L_x_108:
[----:B------:R-:W-:Y:S05]  /*1a70*/  BSYNC.RECONVERGENT B2 ;  /* 0x0000000000027941 */ /* 0x000fea0003800200 */
.L_x_107:
[----:B------:R-:W-:Y:S05]  /*1a80*/  @!P0 BRA `(.L_x_106) ;  /* 0x0000000400008947 */ /* 0x000fea0003800000 */
[----:B------:R-:W-:Y:S01]  /*1a90*/  ISETP.GE.U32.AND P0, PT, R22, 0x8, PT ;  /* 0x000000081600780c */ /* 0x000fe20003f06070 */
[----:B------:R-:W-:Y:S01]  /*1aa0*/  BSSY.RECONVERGENT B2, `(.L_x_110) ;  /* 0x000001a000027945 */ /* 0x000fe20003800200 */
[----:B------:R-:W-:-:S04]  /*1ab0*/  LOP3.LUT R9, R4, 0x7, RZ, 0xc0, !PT ;  /* 0x0000000704097812 */ /* 0x000fc800078ec0ff */
[----:B------:R-:W-:-:S07]  /*1ac0*/  ISETP.NE.AND P1, PT, R9, RZ, PT ;  /* 0x000000ff0900720c */ /* 0x000fce0003f25270 */
[----:B------:R-:W-:Y:S06]  /*1ad0*/  @!P0 BRA `(.L_x_111) ;  /* 0x0000000000588947 */ /* 0x000fec0003800000 */
[----:B------:R-:W0:Y:S01]  /*1ae0*/  LDCU.64 UR4, c[0x0][0x380] ;  /* 0x00007000ff0477ac */ /* 0x000e220008000a00 */
[----:B------:R-:W-:-:S04]  /*1af0*/  IADD3 R3, P0, PT, R0, R13, RZ ;  /* 0x0000000d00037210 */ /* 0x000fc80007f1e0ff */
[----:B------:R-:W-:Y:S02]  /*1b00*/  IADD3.X R6, PT, PT, RZ, R15, RZ, P0, !PT ;  /* 0x0000000fff067210 */ /* 0x000fe400007fe4ff */
        /* <DEDUP_REMOVED lines=10> */
[----:B------:R-:W-:Y:S01]  /*1bb0*/  IADD3 R0, PT, PT, R0, 0x800, RZ ;  /* 0x0000080000007810 */ /* 0x000fe20007ffe0ff */
        /* <DEDUP_REMOVED lines=8> */
.L_x_111:
[----:B------:R-:W-:Y:S05]  /*1c40*/  BSYNC.RECONVERGENT B2 ;  /* 0x0000000000027941 */ /* 0x000fea0003800200 */
.L_x_110:
        /* <DEDUP_REMOVED lines=14> */
[----:B------:R-:W5:Y:S01]  /*1d30*/  LDG.E R12, desc[UR6][R2.64+0xc00] ;  /* 0x000c0006020c7981 */ /* 0x000f62000c1e1900 */
[----:B------:R-:W-:-:S02]  /*1d40*/  VIADD R0, R0, 0x400 ;  /* 0x0000040000007836 */ /* 0x000fc40000000000 */
[----:B--2---:R-:W-:-:S04]  /*1d50*/  FFMA R7, R7, R7, R10 ;  /* 0x0000000707077223 */ /* 0x004fc8000000000a */
[----:B---3--:R-:W-:-:S04]  /*1d60*/  FFMA R7, R4, R4, R7 ;  /* 0x0000000404077223 */ /* 0x008fc80000000007 */
[----:B----4-:R-:W-:-:S04]  /*1d70*/  FFMA R7, R8, R8, R7 ;  /* 0x0000000808077223 */ /* 0x010fc80000000007 */
[----:B-----5:R-:W-:-:S07]  /*1d80*/  FFMA R10, R12, R12, R7 ;  /* 0x0000000c0c0a7223 */ /* 0x020fce0000000007 */
.L_x_113:
[----:B------:R-:W-:Y:S05]  /*1d90*/  BSYNC.RECONVERGENT B2 ;  /* 0x0000000000027941 */ /* 0x000fea0003800200 */
.L_x_112:
[----:B------:R-:W-:Y:S05]  /*1da0*/  @!P1 BRA `(.L_x_106) ;  /* 0x0000000000389947 */ /* 0x000fea0003800000 */
[----:B------:R-:W0:Y:S01]  /*1db0*/  LDCU.64 UR4, c[0x0][0x380] ;  /* 0x00007000ff0477ac */ /* 0x000e220008000a00 */
[----:B------:R-:W-:Y:S02]  /*1dc0*/  IADD3 R7, P0, PT, R0, R13, RZ ;  /* 0x0000000d00077210 */ /* 0x000fe40007f1e0ff */
[----:B------:R-:W-:Y:S02]  /*1dd0*/  IADD3 R0, PT, PT, -R6, RZ, RZ ;  /* 0x000000ff06007210 */ /* 0x000fe40007ffe1ff */
[----:B------:R-:W-:Y:S02]  /*1de0*/  IADD3.X R4, PT, PT, RZ, R15, RZ, P0, !PT ;  /* 0x0000000fff047210 */ /* 0x000fe400007fe4ff */
[----:B0-----:R-:W-:-:S04]  /*1df0*/  LEA R2, P1, R7, UR4, 0x2 ;  /* 0x0000000407027c11 */ /* 0x001fc8000f8210ff */
[----:B------:R-:W-:-:S09]  /*1e00*/  LEA.HI.X R7, R7, UR5, R4, 0x2, P1 ;  /* 0x0000000507077c11 */ /* 0x000fd200088f1404 */
.L_x_114:
[----:B------:R-:W-:-:S06]  /*1e10*/  MOV R3, R7 ;  /* 0x0000000700037202 */ /* 0x000fcc0000000f00 */
[----:B------:R0:W2:Y:S01]  /*1e20*/  LDG.E R3, desc[UR6][R2.64] ;  /* 0x0000000602037981 */ /* 0x0000a2000c1e1900 */
[----:B------:R-:W-:-:S05]  /*1e30*/  VIADD R0, R0, 0x1 ;  /* 0x0000000100007836 */ /* 0x000fca0000000000 */
[----:B------:R-:W-:Y:S02]  /*1e40*/  ISETP.NE.AND P0, PT, R0, RZ, PT ;  /* 0x000000ff0000720c */ /* 0x000fe40003f05270 */
[----:B0-----:R-:W-:-:S04]  /*1e50*/  IADD3 R2, P1, PT, R2, 0x400, RZ ;  /* 0x0000040002027810 */ /* 0x001fc80007f3e0ff */
[----:B------:R-:W-:Y:S01]  /*1e60*/  IADD3.X R7, PT, PT, RZ, R7, RZ, P1, !PT ;  /* 0x00000007ff077210 */ /* 0x000fe20000ffe4ff */
[----:B--2---:R-:W-:-:S06]  /*1e70*/  FFMA R10, R3, R3, R10 ;  /* 0x00000003030a7223 */ /* 0x004fcc000000000a */
[----:B------:R-:W-:Y:S05]  /*1e80*/  @P0 BRA `(.L_x_114) ;  /* 0xfffffffc00e00947 */ /* 0x000fea000383ffff */
.L_x_106:
[----:B------:R-:W-:Y:S05]  /*1e90*/  BSYNC.RECONVERGENT B1 ;  /* 0x0000000000017941 */ /* 0x000fea0003800200 */
.L_x_104:
[----:B------:R-:W0:Y:S01]  /*1ea0*/  S2R R6, SR_LANEID ;  /* 0x0000000000067919 */ /* 0x000e220000000000 */
[----:B------:R-:W-:Y:S02]  /*1eb0*/  MOV R3, R10 ;  /* 0x0000000a00037202 */ /* 0x000fe40000000f00 */
[----:B------:R-:W-:-:S03]  /*1ec0*/  ISETP.NE.AND P5, PT, R5, RZ, PT ;  /* 0x000000ff0500720c */ /* 0x000fc60003fa5270 */
        /* <DEDUP_REMOVED lines=29> */
[----:B------:R-:W0:Y:S04]  /*20a0*/  LDS R3, [UR4+0xc] ;  /* 0x00000c04ff037984 */ /* 0x000e280008000800 */
[----:B--2---:R-:W1:Y:S04]  /*20b0*/  LDS.128 R4, [UR4+0x10] ;  /* 0x00001004ff047984 */ /* 0x004e680008000c00 */
        /* <DEDUP_REMOVED lines=8> */
.L_x_102:
[----:B------:R-:W-:Y:S05]  /*2140*/  BSYNC.RECONVERGENT B0 ;  /* 0x0000000000007941 */ /* 0x000fea0003800200 */
.L_x_87:
[----:B------:R-:W-:Y:S05]  /*2150*/  @P5 EXIT ;  /* 0x000000000000594d */ /* 0x000fea0003800000 */
[----:B01----:R-:W0:Y:S01]  /*2160*/  LDC.64 R2, c[0x0][0x388] ;  /* 0x0000e200ff027b82 */ /* 0x003e220000000a00 */
[----:B------:R-:W1:Y:S02]  /*2170*/  LDCU UR4, c[0x0][0x39c] ;  /* 0x00007380ff0477ac */ /* 0x000e640008000800 */
[----:B-1----:R-:W-:-:S05]  /*2180*/  FADD R5, R8, UR4 ;  /* 0x0000000408057e21 */ /* 0x002fca0008000000 */
[----:B0-----:R-:W-:Y:S01]  /*2190*/  STG.E desc[UR6][R2.64], R5 ;  /* 0x0000000502007986 */ /* 0x001fe2000c101906 */
[----:B------:R-:W-:Y:S05]  /*21a0*/  EXIT ;  /* 0x000000000000794d */ /* 0x000fea0003800000 */
.L_x_115:
        /* <DEDUP_REMOVED lines=13> */
.L_x_419:


//--------------------- .text._ZN3cub18CUB_300001_SM_10006detail6reduce28DeviceReduceSingleTileKernelINS2_10policy_hubIfjN4cuda3std3__44plusIfEEE10Policy1000EPfSC_iS9_ffNS7_10__identityEEEvT0_T1_T2_T3_T4_T6_ --------------------------
	.section	.text._ZN3cub18CUB_300001_SM_10006detail6reduce28DeviceReduceSingleTileKernelINS2_10policy_hubIfjN4cuda3std3__44plusIfEEE10Policy1000EPfSC_iS9_ffNS7_10__identityEEEvT0_T1_T2_T3_T4_T6_,"ax",@progbits
	.align	128
        .global         _ZN3cub18CUB_300001_SM_10006detail6reduce28DeviceReduceSingleTileKernelINS2_10policy_hubIfjN4cuda3std3__44plusIfEEE10Policy1000EPfSC_iS9_ffNS7_10__identityEEEvT0_T1_T2_T3_T4_T6_
        .type           _ZN3cub18CUB_300001_SM_10006detail6reduce28DeviceReduceSingleTileKernelINS2_10policy_hubIfjN4cuda3std3__44plusIfEEE10Policy1000EPfSC_iS9_ffNS7_10__identityEEEvT0_T1_T2_T3_T4_T6_,@function
        .size           _ZN3cub18CUB_300001_SM_10006detail6reduce28DeviceReduceSingleTileKernelINS2_10policy_hubIfjN4cuda3std3__44plusIfEEE10Policy1000EPfSC_iS9_ffNS7_10__identityEEEvT0_T1_T2_T3_T4_T6_,(.L_x_420 - _ZN3cub18CUB_300001_SM_10006detail6reduce28DeviceReduceSingleTileKernelINS2_10policy_hubIfjN4cuda3std3__44plusIfEEE10Policy1000EPfSC_iS9_ffNS7_10__identityEEEvT0_T1_T2_T3_T4_T6_)
        .other          _ZN3cub18CUB_300001_SM_10006detail6reduce28DeviceReduceSingleTileKernelINS2_10policy_hubIfjN4cuda3std3__44plusIfEEE10Policy1000EPfSC_iS9_ffNS7_10__identityEEEvT0_T1_T2_T3_T4_T6_,@"STO_CUDA_ENTRY STV_DEFAULT"
_ZN3cub18CUB_300001_SM_10006detail6reduce28DeviceReduceSingleTileKernelINS2_10policy_hubIfjN4cuda3std3__44plusIfEEE10Policy1000EPfSC_iS9_ffNS7_10__identityEEEvT0_T1_T2_T3_T4_T6_:
.text._ZN3cub18CUB_300001_SM_10006detail6reduce28DeviceReduceSingleTileKernelINS2_10policy_hubIfjN4cuda3std3__44plusIfEEE10Policy1000EPfSC_iS9_ffNS7_10__identityEEEvT0_T1_T2_T3_T4_T6_:
        /* <DEDUP_REMOVED lines=13> */
.L_x_116:
        /* <DEDUP_REMOVED lines=16> */
.L_x_121:
[----:B------:R-:W-:Y:S05]  /*01d0*/  BSYNC.RECONVERGENT B1 ;  /* 0x0000000000017941 */ /* 0x000fea0003800200 */
.L_x_120:
        /* <DEDUP_REMOVED lines=16> */
.L_x_126:
        /* <DEDUP_REMOVED lines=9> */
.L_x_125:
[----:B------:R-:W-:Y:S05]  /*0370*/  BSYNC.RECONVERGENT B2 ;  /* 0x0000000000027941 */ /* 0x000fea0003800200 */
.L_x_124:
        /* <DEDUP_REMOVED lines=8> */
.L_x_129:
        /* <DEDUP_REMOVED lines=43> */
.L_x_128:
[----:B------:R-:W-:Y:S05]  /*06b0*/  BSYNC.RECONVERGENT B2 ;  /* 0x0000000000027941 */ /* 0x000fea0003800200 */
.L_x_127:
        /* <DEDUP_REMOVED lines=26> */
.L_x_131:
[----:B------:R-:W-:Y:S05]  /*0860*/  BSYNC.RECONVERGENT B2 ;  /* 0x0000000000027941 */ /* 0x000fea0003800200 */
.L_x_130:
        /* <DEDUP_REMOVED lines=12> */
.L_x_123:
[----:B------:R-:W-:Y:S05]  /*0930*/  BSYNC.RECONVERGENT B1 ;  /* 0x0000000000017941 */ /* 0x000fea0003800200 */
.L_x_122:
        /* <DEDUP_REMOVED lines=10> */
[----:B------:R-:W1:Y:S06]  /*09e0*/  SHFL.DOWN PT, R3, R0, 0x2, 0x1f ;  /* 0x08401f0000037f89 */ /* 0x000e6c00000e0000 */
[----:B------:R-:W2:Y:S01]  /*09f0*/  @!P1 S2R R6, SR_CgaCtaId ;  /* 0x0000000000069919 */ /* 0x000ea20000008800 */
[----:B0-----:R-:W-:Y:S02]  /*0a00*/  @!P1 MOV R5, 0x400 ;  /* 0x0000040000059802 */ /* 0x001fe40000000f00 */
[----:B------:R-:W-:-:S04]  /*0a10*/  @!P1 SHF.R.U32.HI R4, RZ, 0x3, R2 ;  /* 0x00000003ff049819 */ /* 0x000fc80000011602 */
[----:B------:R-:W-:Y:S01]  /*0a20*/  @!P1 LOP3.LUT R4, R4, 0x7c, RZ, 0xc0, !PT ;  /* 0x0000007c04049812 */ /* 0x000fe200078ec0ff */
[----:B-1----:R-:W-:Y:S01]  /*0a30*/  @!P0 FADD R0, R0, R3 ;  /* 0x0000000300008221 */ /* 0x002fe20000000000 */
[----:B------:R-:W-:-:S04]  /*0a40*/  ISETP.GT.AND P0, PT, R8, 0x1b, PT ;  /* 0x0000001b0800780c */ /* 0x000fc80003f04270 */
[----:B------:R-:W0:Y:S01]  /*0a50*/  SHFL.DOWN PT, R3, R0, 0x4, 0x1f ;  /* 0x08801f0000037f89 */ /* 0x000e2200000e0000 */
[----:B--2---:R-:W-:-:S04]  /*0a60*/  @!P1 LEA R5, R6, R5, 0x18 ;  /* 0x0000000506059211 */ /* 0x004fc800078ec0ff */
        /* <DEDUP_REMOVED lines=16> */
[----:B0-----:R-:W0:Y:S04]  /*0b70*/  LDS.128 R4, [UR4+0x10] ;  /* 0x00001004ff047984 */ /* 0x001e280008000c00 */
[----:B------:R-:W1:Y:S04]  /*0b80*/  LDS.128 R12, [UR4+0x20] ;  /* 0x00002004ff0c7984 */ /* 0x000e680008000c00 */
[----:B------:R-:W2:Y:S04]  /*0b90*/  LDS.128 R8, [UR4+0x30] ;  /* 0x00003004ff087984 */ /* 0x000ea80008000c00 */
[----:B------:R-:W3:Y:S01]  /*0ba0*/  LDS.128 R16, [UR4+0x40] ;  /* 0x00004004ff107984 */ /* 0x000ee20008000c00 */
[----:B0-----:R-:W-:-:S04]  /*0bb0*/  FADD R5, R0, R5 ;  /* 0x0000000500057221 */ /* 0x001fc80000000000 */
[----:B------:R-:W-:-:S04]  /*0bc0*/  FADD R6, R5, R6 ;  /* 0x0000000605067221 */ /* 0x000fc80000000000 */
[----:B------:R-:W-:-:S04]  /*0bd0*/  FADD R7, R6, R7 ;  /* 0x0000000706077221 */ /* 0x000fc80000000000 */
[----:B-1----:R-:W-:-:S04]  /*0be0*/  FADD R12, R7, R12 ;  /* 0x0000000c070c7221 */ /* 0x002fc80000000000 */
[----:B------:R-:W-:-:S04]  /*0bf0*/  FADD R13, R12, R13 ;  /* 0x0000000d0c0d7221 */ /* 0x000fc80000000000 */
[----:B------:R-:W-:-:S04]  /*0c00*/  FADD R14, R13, R14 ;  /* 0x0000000e0d0e7221 */ /* 0x000fc80000000000 */
[----:B------:R-:W-:-:S04]  /*0c10*/  FADD R15, R14, R15 ;  /* 0x0000000f0e0f7221 */ /* 0x000fc80000000000 */
[----:B--2---:R-:W-:-:S04]  /*0c20*/  FADD R8, R15, R8 ;  /* 0x000000080f087221 */ /* 0x004fc80000000000 */
[----:B------:R-:W-:-:S04]  /*0c30*/  FADD R9, R8, R9 ;  /* 0x0000000908097221 */ /* 0x000fc80000000000 */
[----:B------:R-:W-:-:S04]  /*0c40*/  FADD R10, R9, R10 ;  /* 0x0000000a090a7221 */ /* 0x000fc80000000000 */
[----:B------:R-:W-:-:S04]  /*0c50*/  FADD R11, R10, R11 ;  /* 0x0000000b0a0b7221 */ /* 0x000fc80000000000 */
[----:B---3--:R-:W-:-:S04]  /*0c60*/  FADD R16, R11, R16 ;  /* 0x000000100b107221 */ /* 0x008fc80000000000 */
[----:B------:R-:W-:-:S04]  /*0c70*/  FADD R17, R16, R17 ;  /* 0x0000001110117221 */ /* 0x000fc80000000000 */
[----:B------:R-:W-:-:S04]  /*0c80*/  FADD R18, R17, R18 ;  /* 0x0000001211127221 */ /* 0x000fc80000000000 */
[----:B------:R-:W-:Y:S01]  /*0c90*/  FADD R0, R18, R19 ;  /* 0x0000001312007221 */ /* 0x000fe20000000000 */
[----:B------:R-:W-:Y:S06]  /*0ca0*/  BRA `(.L_x_133) ;  /* 0x0000003400707947 */ /* 0x000fec0003800000 */
.L_x_132:
        /* <DEDUP_REMOVED lines=23> */
[-C--:B------:R-:W-:Y:S02]  /*0e20*/  ISETP.GT.AND P0, PT, R5, R4.reuse, PT ;  /* 0x000000040500720c */ /* 0x080fe40003f04270 */
[----:B------:R-:W-:Y:S02]  /*0e30*/  IADD3 R5, PT, PT, R9, 0x10, RZ ;  /* 0x0000001009057810 */ /* 0x000fe40007ffe0ff */
        /* <DEDUP_REMOVED lines=20> */
[----:B------:R-:W0:Y:S04]  /*0f80*/  LDS.128 R16, [UR4+0x10] ;  /* 0x00001004ff107984 */ /* 0x000e280008000c00 */
[----:B----4-:R-:W1:Y:S04]  /*0f90*/  LDS.128 R4, [UR4+0x20] ;  /* 0x00002004ff047984 */ /* 0x010e680008000c00 */
[----:B------:R-:W2:Y:S04]  /*0fa0*/  LDS.128 R8, [UR4+0x30] ;  /* 0x00003004ff087984 */ /* 0x000ea80008000c00 */
[----:B------:R-:W3:Y:S01]  /*0fb0*/  LDS.128 R12, [UR4+0x40] ;  /* 0x00004004ff0c7984 */ /* 0x000ee20008000c00 */
[----:B0-----:R-:W-:Y:S01]  /*0fc0*/  @P2 FADD R0, R0, R17 ;  /* 0x0000001100002221 */ /* 0x001fe20000000000 */
[----:B------:R-:W-:-:S03]  /*0fd0*/  ISETP.GT.AND P2, PT, R3, 0x80, PT ;  /* 0x000000800300780c */ /* 0x000fc60003f44270 */
[----:B------:R-:W-:Y:S01]  /*0fe0*/  @P3 FADD R0, R0, R18 ;  /* 0x0000001200003221 */ /* 0x000fe20000000000 */
[----:B------:R-:W-:-:S03]  /*0ff0*/  ISETP.GT.AND P3, PT, R3, 0xa0, PT ;  /* 0x000000a00300780c */ /* 0x000fc60003f64270 */
[----:B------:R-:W-:Y:S01]  /*1000*/  @P1 FADD R0, R0, R19 ;  /* 0x0000001300001221 */ /* 0x000fe20000000000 */
[----:B------:R-:W-:-:S05]  /*1010*/  ISETP.GT.AND P1, PT, R3, 0xe0, PT ;  /* 0x000000e00300780c */ /* 0x000fca0003f24270 */
[----:B-1----:R-:W-:Y:S01]  /*1020*/  @P2 FADD R0, R0, R4 ;  /* 0x0000000400002221 */ /* 0x002fe20000000000 */
[----:B------:R-:W-:-:S03]  /*1030*/  ISETP.GT.AND P2, PT, R3, 0x100, PT ;  /* 0x000001000300780c */ /* 0x000fc60003f44270 */
[----:B------:R-:W-:Y:S01]  /*1040*/  @P3 FADD R0, R0, R5 ;  /* 0x0000000500003221 */ /* 0x000fe20000000000 */
[----:B------:R-:W-:-:S03]  /*1050*/  ISETP.GT.AND P3, PT, R3, 0x120, PT ;  /* 0x000001200300780c */ /* 0x000fc60003f64270 */
[----:B------:R-:W-:Y:S01]  /*1060*/  @P4 FADD R0, R0, R6 ;  /* 0x0000000600004221 */ /* 0x000fe20000000000 */
[----:B------:R-:W-:-:S03]  /*1070*/  ISETP.GT.AND P4, PT, R3, 0x140, PT ;  /* 0x000001400300780c */ /* 0x000fc60003f84270 */
[----:B------:R-:W-:Y:S01]  /*1080*/  @P1 FADD R0, R0, R7 ;  /* 0x0000000700001221 */ /* 0x000fe20000000000 */
[----:B------:R-:W-:-:S03]  /*1090*/  ISETP.GT.AND P1, PT, R3, 0x160, PT ;  /* 0x000001600300780c */ /* 0x000fc60003f24270 */
[----:B--2---:R-:W-:Y:S01]  /*10a0*/  @P2 FADD R0, R0, R8 ;  /* 0x0000000800002221 */ /* 0x004fe20000000000 */
[----:B------:R-:W-:-:S03]  /*10b0*/  ISETP.GT.AND P2, PT, R3, 0x180, PT ;  /* 0x000001800300780c */ /* 0x000fc60003f44270 */
[----:B------:R-:W-:Y:S01]  /*10c0*/  @P3 FADD R0, R0, R9 ;  /* 0x0000000900003221 */ /* 0x000fe20000000000 */
[----:B------:R-:W-:-:S03]  /*10d0*/  ISETP.GT.AND P3, PT, R3, 0x1a0, PT ;  /* 0x000001a00300780c */ /* 0x000fc60003f64270 */
[----:B------:R-:W-:Y:S01]  /*10e0*/  @P4 FADD R0, R0, R10 ;  /* 0x0000000a00004221 */ /* 0x000fe20000000000 */
[----:B------:R-:W-:-:S03]  /*10f0*/  ISETP.GT.AND P4, PT, R3, 0x1c0, PT ;  /* 0x000001c00300780c */ /* 0x000fc60003f84270 */
[----:B------:R-:W-:Y:S01]  /*1100*/  @P1 FADD R0, R0, R11 ;  /* 0x0000000b00001221 */ /* 0x000fe20000000000 */
[----:B------:R-:W-:-:S03]  /*1110*/  ISETP.GT.AND P1, PT, R3, 0x1e0, PT ;  /* 0x000001e00300780c */ /* 0x000fc60003f24270 */
[----:B---3--:R-:W-:-:S04]  /*1120*/  @P2 FADD R0, R0, R12 ;  /* 0x0000000c00002221 */ /* 0x008fc80000000000 */
[----:B------:R-:W-:-:S04]  /*1130*/  @P3 FADD R0, R0, R13 ;  /* 0x0000000d00003221 */ /* 0x000fc80000000000 */
[----:B------:R-:W-:-:S04]  /*1140*/  @P4 FADD R0, R0, R14 ;  /* 0x0000000e00004221 */ /* 0x000fc80000000000 */
[----:B------:R-:W-:Y:S01]  /*1150*/  @P1 FADD R0, R0, R15 ;  /* 0x0000000f00001221 */ /* 0x000fe20000000000 */
[----:B------:R-:W-:Y:S06]  /*1160*/  BRA `(.L_x_133) ;  /* 0x0000003000407947 */ /* 0x000fec0003800000 */
.L_x_119:
[----:B------:R-:W0:Y:S01]  /*1170*/  S2R R2, SR_TID.X ;  /* 0x0000000000027919 */ /* 0x000e220000002100 */
[----:B------:R-:W1:Y:S01]  /*1180*/  LDC.64 R4, c[0x0][0x380] ;  /* 0x0000e000ff047b82 */ /* 0x000e620000000a00 */
[----:B0-----:R-:W-:-:S05]  /*1190*/  SHF.L.U32 R7, R2, 0x1, RZ ;  /* 0x0000000102077819 */ /* 0x001fca00000006ff */
[----:B-1----:R-:W-:-:S05]  /*11a0*/  IMAD.WIDE.U32 R4, R7, 0x4, R4 ;  /* 0x0000000407047825 */ /* 0x002fca00078e0004 */
[----:B------:R-:W2:Y:S04]  /*11b0*/  LDG.E.64.CONSTANT R14, desc[UR6][R4.64] ;  /* 0x00000006040e7981 */ /* 0x000ea8000c1e9b00 */
[----:B------:R-:W3:Y:S04]  /*11c0*/  LDG.E.64.CONSTANT R16, desc[UR6][R4.64+0x1000] ;  /* 0x0010000604107981 */ /* 0x000ee8000c1e9b00 */
[----:B------:R-:W4:Y:S04]  /*11d0*/  LDG.E.64.CONSTANT R18, desc[UR6][R4.64+0x2000] ;  /* 0x0020000604127981 */ /* 0x000f28000c1e9b00 */
[----:B------:R-:W5:Y:S04]  /*11e0*/  LDG.E.64.CONSTANT R20, desc[UR6][R4.64+0x3000] ;  /* 0x0030000604147981 */ /* 0x000f68000c1e9b00 */
[----:B------:R-:W5:Y:S04]  /*11f0*/  LDG.E.64.CONSTANT R12, desc[UR6][R4.64+0x4000] ;  /* 0x00400006040c7981 */ /* 0x000f68000c1e9b00 */
[----:B------:R-:W5:Y:S04]  /*1200*/  LDG.E.64.CONSTANT R10, desc[UR6][R4.64+0x5000] ;  /* 0x00500006040a7981 */ /* 0x000f68000c1e9b00 */
[----:B------:R-:W5:Y:S04]  /*1210*/  LDG.E.64.CONSTANT R6, desc[UR6][R4.64+0x6000] ;  /* 0x0060000604067981 */ /* 0x000f68000c1e9b00 */
[----:B------:R-:W5:Y:S01]  /*1220*/  LDG.E.64.CONSTANT R8, desc[UR6][R4.64+0x7000] ;  /* 0x0070000604087981 */ /* 0x000f62000c1e9b00 */
[----:B------:R-:W-:Y:S01]  /*1230*/  ISETP.GE.U32.AND P0, PT, R3, 0x4000, PT ;  /* 0x000040000300780c */ /* 0x000fe20003f06070 */
[----:B--2---:R-:W-:Y:S01]  /*1240*/  FADD R14, R14, R15 ;  /* 0x0000000f0e0e7221 */ /* 0x004fe20000000000 */
[----:B---3--:R-:W-:Y:S01]  /*1250*/  FADD R17, R16, R17 ;  /* 0x0000001110117221 */ /* 0x008fe20000000000 */
[----:B----4-:R-:W-:-:S03]  /*1260*/  FADD R18, R18, R19 ;  /* 0x0000001312127221 */ /* 0x010fc60000000000 */
[----:B------:R-:W-:Y:S01]  /*1270*/  FADD R14, R14, R17 ;  /* 0x000000110e0e7221 */ /* 0x000fe20000000000 */
[----:B-----5:R-:W-:Y:S01]  /*1280*/  FADD R21, R20, R21 ;  /* 0x0000001514157221 */ /* 0x020fe20000000000 */
[----:B------:R-:W-:Y:S02]  /*1290*/  HFMA2 R20, -RZ, RZ, 0, 0.0078125 ;  /* 0x00002000ff147431 */ /* 0x000fe400000001ff */
[----:B------:R-:W-:Y:S01]  /*12a0*/  FADD R12, R12, R13 ;  /* 0x0000000d0c0c7221 */ /* 0x000fe20000000000 */
[----:B------:R-:W-:Y:S01]  /*12b0*/  FADD R21, R18, R21 ;  /* 0x0000001512157221 */ /* 0x000fe20000000000 */
[----:B------:R-:W-:-:S03]  /*12c0*/  FADD R11, R10, R11 ;  /* 0x0000000b0a0b7221 */ /* 0x000fc60000000000 */
[----:B------:R-:W-:Y:S01]  /*12d0*/  FADD R14, R14, R21 ;  /* 0x000000150e0e7221 */ /* 0x000fe20000000000 */
[----:B------:R-:W-:Y:S01]  /*12e0*/  FADD R6, R6, R7 ;  /* 0x0000000706067221 */ /* 0x000fe20000000000 */
[----:B------:R-:W-:Y:S01]  /*12f0*/  FADD R11, R12, R11 ;  /* 0x0000000b0c0b7221 */ /* 0x000fe20000000000 */
[----:B------:R-:W-:-:S04]  /*1300*/  FADD R9, R8, R9 ;  /* 0x0000000908097221 */ /* 0x000fc80000000000 */
[----:B------:R-:W-:-:S04]  /*1310*/  FADD R6, R6, R9 ;  /* 0x0000000906067221 */ /* 0x000fc80000000000 */
[----:B------:R-:W-:-:S04]  /*1320*/  FADD R11, R11, R6 ;  /* 0x000000060b0b7221 */ /* 0x000fc80000000000 */
[----:B------:R-:W-:Y:S01]  /*1330*/  FADD R0, R14, R11 ;  /* 0x0000000b0e007221 */ /* 0x000fe20000000000 */
[----:B------:R-:W-:Y:S06]  /*1340*/  @!P0 BRA `(.L_x_134) ;  /* 0x00000000008c8947 */ /* 0x000fec0003800000 */
[----:B------:R-:W0:Y:S01]  /*1350*/  LDC R24, c[0x0][0x390] ;  /* 0x0000e400ff187b82 */ /* 0x000e220000000800 */
[----:B------:R-:W-:Y:S02]  /*1360*/  IADD3 R21, PT, PT, R3, -0x2000, RZ ;  /* 0xffffe00003157810 */ /* 0x000fe40007ffe0ff */
[----:B------:R-:W-:-:S07]  /*1370*/  MOV R20, 0x2000 ;  /* 0x0000200000147802 */ /* 0x000fce0000000f00 */
.L_x_136:
[----:B------:R-:W-:-:S05]  /*1380*/  IMAD.WIDE R26, R20, 0x4, R4 ;  /* 0x00000004141a7825 */ /* 0x000fca00078e0204 */
[----:B------:R-:W2:Y:S04]  /*1390*/  LDG.E.64.CONSTANT R14, desc[UR6][R26.64+0x6000] ;  /* 0x006000061a0e7981 */ /* 0x000ea8000c1e9b00 */
[----:B------:R-:W2:Y:S04]  /*13a0*/  LDG.E.64.CONSTANT R6, desc[UR6][R26.64+0x7000] ;  /* 0x007000061a067981 */ /* 0x000ea8000c1e9b00 */
[----:B------:R-:W3:Y:S04]  /*13b0*/  LDG.E.64.CONSTANT R22, desc[UR6][R26.64] ;  /* 0x000000061a167981 */ /* 0x000ee8000c1e9b00 */
[----:B------:R-:W4:Y:S04]  /*13c0*/  LDG.E.64.CONSTANT R18, desc[UR6][R26.64+0x1000] ;  /* 0x001000061a127981 */ /* 0x000f28000c1e9b00 */
[----:B------:R-:W5:Y:S04]  /*13d0*/  LDG.E.64.CONSTANT R16, desc[UR6][R26.64+0x2000] ;  /* 0x002000061a107981 */ /* 0x000f68000c1e9b00 */
[----:B------:R-:W5:Y:S04]  /*13e0*/  LDG.E.64.CONSTANT R12, desc[UR6][R26.64+0x3000] ;  /* 0x003000061a0c7981 */ /* 0x000f68000c1e9b00 */
[----:B------:R-:W5:Y:S04]  /*13f0*/  LDG.E.64.CONSTANT R10, desc[UR6][R26.64+0x4000] ;  /* 0x004000061a0a7981 */ /* 0x000f68000c1e9b00 */
[----:B------:R-:W5:Y:S01]  /*1400*/  LDG.E.64.CONSTANT R8, desc[UR6][R26.64+0x5000] ;  /* 0x005000061a087981 */ /* 0x000f62000c1e9b00 */
[----:B0-----:R-:W-:Y:S01]  /*1410*/  MOV R3, R24 ;  /* 0x0000001800037202 */ /* 0x001fe20000000f00 */
[----:B--2---:R-:W-:-:S03]  /*1420*/  FADD R15, R15, R6 ;  /* 0x000000060f0f7221 */ /* 0x004fc60000000000 */
[----:B------:R-:W-:Y:S01]  /*1430*/  IADD3 R6, PT, PT, -R20, R3, RZ ;  /* 0x0000000314067210 */ /* 0x000fe20007ffe1ff */
[----:B---3--:R-:W-:-:S03]  /*1440*/  FADD R0, R22, R0 ;  /* 0x0000000016007221 */ /* 0x008fc60000000000 */
[----:B------:R-:W-:Y:S01]  /*1450*/  ISETP.GE.AND P0, PT, R6, 0x2000, PT ;  /* 0x000020000600780c */ /* 0x000fe20003f06270 */
[----:B----4-:R-:W-:Y:S01]  /*1460*/  FADD R23, R23, R18 ;  /* 0x0000001217177221 */ /* 0x010fe20000000000 */
[----:B-----5:R-:W-:Y:S01]  /*1470*/  FADD R18, R19, R16 ;  /* 0x0000001013127221 */ /* 0x020fe20000000000 */
[----:B------:R-:W-:Y:S01]  /*1480*/  FADD R17, R17, R12 ;  /* 0x0000000c11117221 */ /* 0x000fe20000000000 */
[----:B------:R-:W-:Y:S01]  /*1490*/  FADD R12, R13, R10 ;  /* 0x0000000a0d0c7221 */ /* 0x000fe20000000000 */
[----:B------:R-:W-:Y:S01]  /*14a0*/  FADD R11, R11, R8 ;  /* 0x000000080b0b7221 */ /* 0x000fe20000000000 */
[----:B------:R-:W-:Y:S01]  /*14b0*/  FADD R8, R9, R14 ;  /* 0x0000000e09087221 */ /* 0x000fe20000000000 */
[----:B------:R-:W-:Y:S01]  /*14c0*/  FADD R0, R0, R23 ;  /* 0x0000001700007221 */ /* 0x000fe20000000000 */
[----:B------:R-:W-:Y:S01]  /*14d0*/  FADD R17, R18, R17 ;  /* 0x0000001112117221 */ /* 0x000fe20000000000 */
[----:B------:R-:W-:Y:S01]  /*14e0*/  FADD R11, R12, R11 ;  /* 0x0000000b0c0b7221 */ /* 0x000fe20000000000 */
[----:B------:R-:W-:-:S02]  /*14f0*/  FADD R8, R8, R15 ;  /* 0x0000000f08087221 */ /* 0x000fc40000000000 */
[----:B------:R-:W-:Y:S02]  /*1500*/  FADD R0, R0, R17 ;  /* 0x0000001100007221 */ /* 0x000fe40000000000 */
[----:B------:R-:W-:-:S04]  /*1510*/  FADD R11, R11, R8 ;  /* 0x000000080b0b7221 */ /* 0x000fc80000000000 */
[----:B------:R-:W-:-:S04]  /*1520*/  FADD R11, R0, R11 ;  /* 0x0000000b000b7221 */ /* 0x000fc80000000000 */
[----:B------:R-:W-:Y:S01]  /*1530*/  FADD R0, R7, R11 ;  /* 0x0000000b07007221 */ /* 0x000fe20000000000 */
[----:B------:R-:W-:Y:S06]  /*1540*/  @!P0 BRA `(.L_x_135) ;  /* 0x0000000800308947 */ /* 0x000fec0003800000 */
[----:B------:R-:W-:-:S04]  /*1550*/  IADD3 R20, PT, PT, R20, 0x2000, RZ ;  /* 0x0000200014147810 */ /* 0x000fc80007ffe0ff */
[----:B------:R-:W-:-:S13]  /*1560*/  ISETP.GT.AND P0, PT, R20, R21, PT ;  /* 0x000000151400720c */ /* 0x000fda0003f04270 */
[----:B------:R-:W-:Y:S05]  /*1570*/  @!P0 BRA `(.L_x_136) ;  /* 0xfffffffc00808947 */ /* 0x000fea000383ffff */
.L_x_134:
        /* <DEDUP_REMOVED lines=20> */
.L_x_140:
        /* <DEDUP_REMOVED lines=8> */
.L_x_139:
[----:B------:R-:W-:Y:S05]  /*1740*/  BSYNC.RECONVERGENT B2 ;  /* 0x0000000000027941 */ /* 0x000fea0003800200 */
.L_x_138:
[----:B------:R-:W-:Y:S05]  /*1750*/  @!P1 BRA `(.L_x_137) ;  /* 0x0000000400a89947 */ /* 0x000fea0003800000 */
[----:B------:R-:W0:Y:S01]  /*1760*/  LDCU.64 UR4, c[0x0][0x380] ;  /* 0x00007000ff0477ac */ /* 0x000e220008000a00 */
[----:B------:R-:W-:Y:S01]  /*1770*/  IADD3 R5, PT, PT, R11, -R10, RZ ;  /* 0x8000000a0b057210 */ /* 0x000fe20007ffe0ff */
[----:B------:R-:W-:Y:S01]  /*1780*/  BSSY.RECONVERGENT B2, `(.L_x_141) ;  /* 0x000003b000027945 */ /* 0x000fe20003800200 */
[----:B------:R-:W-:Y:S02]  /*1790*/  IADD3 R3, P0, PT, R10, R20, RZ ;  /* 0x000000140a037210 */ /* 0x000fe40007f1e0ff */
[----:B------:R-:W-:Y:S02]  /*17a0*/  ISETP.GT.AND P1, PT, R5, 0x1800, PT ;  /* 0x000018000500780c */ /* 0x000fe40003f24270 */
[----:B------:R-:W-:Y:S02]  /*17b0*/  IADD3.X R6, PT, PT, RZ, RZ, RZ, P0, !PT ;  /* 0x000000ffff067210 */ /* 0x000fe400007fe4ff */
[----:B0-----:R-:W-:-:S04]  /*17c0*/  LEA R4, P0, R3, UR4, 0x2 ;  /* 0x0000000403047c11 */ /* 0x001fc8000f8010ff */
[----:B------:R-:W-:Y:S02]  /*17d0*/  LEA.HI.X R3, R3, UR5, R6, 0x2, P0 ;  /* 0x0000000503037c11 */ /* 0x000fe400080f1406 */
[----:B------:R-:W-:-:S04]  /*17e0*/  IADD3 R4, P0, PT, R4, 0x1000, RZ ;  /* 0x0000100004047810 */ /* 0x000fc80007f1e0ff */
[----:B------:R-:W-:Y:S02]  /*17f0*/  IADD3.X R5, PT, PT, RZ, R3, RZ, P0, !PT ;  /* 0x00000003ff057210 */ /* 0x000fe400007fe4ff */
[----:B------:R-:W-:Y:S02]  /*1800*/  PLOP3.LUT P0, PT, PT, PT, PT, 0x80, 0x8 ;  /* 0x000000000008781c */ /* 0x000fe40003f0f070 */
[----:B------:R-:W-:Y:S01]  /*1810*/  IADD3 R3, PT, PT, R10, R20, RZ ;  /* 0x000000140a037210 */ /* 0x000fe20007ffe0ff */
[----:B------:R-:W-:Y:S10]  /*1820*/  @!P1 BRA `(.L_x_142) ;  /* 0x0000000000c09947 */ /* 0x000ff40003800000 */
[----:B------:R-:W-:Y:S02]  /*1830*/  PLOP3.LUT P0, PT, PT, PT, PT, 0x8, 0x80 ;  /* 0x000000000080781c */ /* 0x000fe40003f0e170 */
[----:B------:R-:W-:-:S11]  /*1840*/  IADD3 R13, PT, PT, R11, -0x1800, RZ ;  /* 0xffffe8000b0d7810 */ /* 0x000fd60007ffe0ff */
.L_x_143:
        /* <DEDUP_REMOVED lines=46> */
.L_x_142:
[----:B------:R-:W-:Y:S05]  /*1b30*/  BSYNC.RECONVERGENT B2 ;  /* 0x0000000000027941 */ /* 0x000fea0003800200 */
.L_x_141:
        /* <DEDUP_REMOVED lines=31> */
.L_x_145:
[----:B------:R-:W-:Y:S05]  /*1d30*/  BSYNC.RECONVERGENT B2 ;  /* 0x0000000000027941 */ /* 0x000fea0003800200 */
.L_x_144:
        /* <DEDUP_REMOVED lines=9> */
[----:B----4-:R-:W-:-:S04]  /*1dd0*/  FADD R0, R0, R3 ;  /* 0x0000000300007221 */ /* 0x010fc80000000000 */
[----:B--2---:R-:W-:-:S04]  /*1de0*/  FADD R0, R0, R9 ;  /* 0x0000000900007221 */ /* 0x004fc80000000000 */
[----:B---3--:R-:W-:-:S07]  /*1df0*/  FADD R0, R0, R11 ;  /* 0x0000000b00007221 */ /* 0x008fce0000000000 */
.L_x_137:
[----:B------:R-:W-:Y:S05]  /*1e00*/  BSYNC.RECONVERGENT B1 ;  /* 0x0000000000017941 */ /* 0x000fea0003800200 */
.L_x_135:
        /* <DEDUP_REMOVED lines=32> */
[----:B---3--:R-:W0:Y:S04]  /*2010*/  LDS.128 R4, [UR4+0x10] ;  /* 0x00001004ff047984 */ /* 0x008e280008000c00 */
        /* <DEDUP_REMOVED lines=19> */
.L_x_118:
        /* <DEDUP_REMOVED lines=12> */
.L_x_148:
[----:B------:R-:W-:Y:S05]  /*2210*/  BSYNC.RECONVERGENT B1 ;  /* 0x0000000000017941 */ /* 0x000fea0003800200 */
.L_x_147:
        /* <DEDUP_REMOVED lines=16> */
.L_x_153:
        /* <DEDUP_REMOVED lines=9> */
.L_x_152:
[----:B------:R-:W-:Y:S05]  /*23b0*/  BSYNC.RECONVERGENT B2 ;  /* 0x0000000000027941 */ /* 0x000fea0003800200 */
.L_x_151:
        /* <DEDUP_REMOVED lines=8> */
.L_x_156:
        /* <DEDUP_REMOVED lines=43> */
.L_x_155:
[----:B------:R-:W-:Y:S05]  /*26f0*/  BSYNC.RECONVERGENT B2 ;  /* 0x0000000000027941 */ /* 0x000fea0003800200 */
.L_x_154:
        /* <DEDUP_REMOVED lines=26> */
.L_x_158:
[----:B------:R-:W-:Y:S05]  /*28a0*/  BSYNC.RECONVERGENT B2 ;  /* 0x0000000000027941 */ /* 0x000fea0003800200 */
.L_x_157:
        /* <DEDUP_REMOVED lines=12> */
.L_x_150:
[----:B------:R-:W-:Y:S05]  /*2970*/  BSYNC.RECONVERGENT B1 ;  /* 0x0000000000017941 */ /* 0x000fea0003800200 */
.L_x_149:
[----:B------:R-:W-:Y:S02]  /*2980*/  ISETP.GE.AND P0, PT, R3, 0x200, PT ;  /* 0x000002000300780c */ /* 0x000fe40003f06270 */
[----:B0----5:R-:W-:-:S11]  /*2990*/  MOV R5, R0 ;  /* 0x0000000000057202 */ /* 0x021fd60000000f00 */
[----:B------:R-:W-:Y:S05]  /*29a0*/  @!P0 BRA `(.L_x_159) ;  /* 0x0000000000d08947 */ /* 0x000fea0003800000 */
[----:B------:R-:W0:Y:S01]  /*29b0*/  S2R R7, SR_LANEID ;  /* 0x0000000000077919 */ /* 0x000e220000000000 */
[----:B------:R-:W1:Y:S02]  /*29c0*/  SHFL.DOWN PT, R0, R5, 0x1, 0x1f ;  /* 0x08201f0005007f89 */ /* 0x000e6400000e0000 */
[----:B-1----:R-:W-:Y:S01]  /*29d0*/  FADD R0, R0, R5 ;  /* 0x0000000500007221 */ /* 0x002fe20000000000 */
[C---:B0-----:R-:W-:Y:S02]  /*29e0*/  ISETP.GT.AND P0, PT, R7.reuse, 0x1e, PT ;  /* 0x0000001e0700780c */ /* 0x041fe40003f04270 */
[----:B------:R-:W-:Y:S02]  /*29f0*/  ISETP.NE.AND P1, PT, R7, RZ, PT ;  /* 0x000000ff0700720c */ /* 0x000fe40003f25270 */
        /* <DEDUP_REMOVED lines=27> */
[----:B--2---:R-:W0:Y:S04]  /*2bb0*/  LDS.128 R4, [UR4+0x10] ;  /* 0x00001004ff047984 */ /* 0x004e280008000c00 */
        /* <DEDUP_REMOVED lines=19> */
.L_x_159:
[----:B------:R-:W0:Y:S01]  /*2cf0*/  S2R R4, SR_LANEID ;  /* 0x0000000000047919 */ /* 0x000e220000000000 */
[----:B------:R-:W-:-:S04]  /*2d00*/  LOP3.LUT R0, R2, 0x3e0, RZ, 0xc0, !PT ;  /* 0x000003e002007812 */ /* 0x000fc800078ec0ff */
[----:B------:R-:W-:Y:S02]  /*2d10*/  IADD3 R6, PT, PT, R0, 0x20, RZ ;  /* 0x0000002000067810 */ /* 0x000fe40007ffe0ff */
[----:B------:R-:W-:Y:S02]  /*2d20*/  LOP3.LUT R0, RZ, R0, RZ, 0x33, !PT ;  /* 0x00000000ff007212 */ /* 0x000fe400078e33ff */
[-C--:B------:R-:W-:Y:S02]  /*2d30*/  ISETP.GT.AND P0, PT, R6, R3.reuse, PT ;  /* 0x000000030600720c */ /* 0x080fe40003f04270 */
[----:B------:R-:W-:-:S04]  /*2d40*/  IADD3 R0, PT, PT, R0, R3, RZ ;  /* 0x0000000300007210 */ /* 0x000fc80007ffe0ff */
[----:B------:R-:W-:-:S05]  /*2d50*/  SEL R6, R0, 0x1f, P0 ;  /* 0x0000001f00067807 */ /* 0x000fca0000000000 */
[----:B------:R-:W1:Y:S01]  /*2d60*/  SHFL.DOWN PT, R0, R5, 0x1, R6 ;  /* 0x0820000005007989 */ /* 0x000e6200000e0006 */
[C---:B0-----:R-:W-:Y:S02]  /*2d70*/  ISETP.GE.AND P0, PT, R4.reuse, R6, PT ;  /* 0x000000060400720c */ /* 0x041fe40003f06270 */
[C---:B------:R-:W-:Y:S02]  /*2d80*/  IADD3 R7, PT, PT, R4.reuse, 0x2, RZ ;  /* 0x0000000204077810 */ /* 0x040fe40007ffe0ff */
[----:B------:R-:W-:-:S09]  /*2d90*/  ISETP.NE.AND P1, PT, R4, RZ, PT ;  /* 0x000000ff0400720c */ /* 0x000fd20003f25270 */
[----:B-1----:R-:W-:Y:S01]  /*2da0*/  @!P0 FADD R5, R0, R5 ;  /* 0x0000000500058221 */ /* 0x002fe20000000000 */
[-C--:B------:R-:W-:Y:S02]  /*2db0*/  ISETP.GT.AND P0, PT, R7, R6.reuse, PT ;  /* 0x000000060700720c */ /* 0x080fe40003f04270 */
[----:B------:R-:W-:Y:S01]  /*2dc0*/  IADD3 R7, PT, PT, R4, 0x4, RZ ;  /* 0x0000000404077810 */ /* 0x000fe20007ffe0ff */
[----:B------:R-:W0:Y:S01]  /*2dd0*/  @!P1 S2R R8, SR_CgaCtaId ;  /* 0x0000000000089919 */ /* 0x000e220000008800 */
        /* <DEDUP_REMOVED lines=31> */
[----:B-1----:R-:W1:Y:S04]  /*2fd0*/  LDS.128 R4, [UR4+0x20] ;  /* 0x00002004ff047984 */ /* 0x002e680008000c00 */
        /* <DEDUP_REMOVED lines=29> */
.L_x_146:
        /* <DEDUP_REMOVED lines=28> */
[----:B------:R-:W-:Y:S02]  /*3370*/  HFMA2 R11, -RZ, RZ, 0, 0.0078125 ;  /* 0x00002000ff0b7431 */ /* 0x000fe400000001ff */
[----:B------:R-:W-:-:S04]  /*3380*/  FADD R15, R14, R15 ;  /* 0x0000000f0e0f7221 */ /* 0x000fc80000000000 */
        /* <DEDUP_REMOVED lines=10> */
.L_x_162:
[----:B------:R-:W-:-:S05]  /*3430*/  IMAD.WIDE R2, R11, 0x4, R4 ;  /* 0x000000040b027825 */ /* 0x000fca00078e0204 */
        /* <DEDUP_REMOVED lines=15> */
[----:B------:R0:W5:Y:S02]  /*3530*/  LDG.E.CONSTANT R18, desc[UR6][R2.64+0x7800] ;  /* 0x0078000602127981 */ /* 0x000164000c1e9900 */
[----:B0-----:R-:W-:-:S04]  /*3540*/  MOV R3, R7 ;  /* 0x0000000700037202 */ /* 0x001fc80000000f00 */
[----:B------:R-:W-:-:S04]  /*3550*/  IADD3 R2, PT, PT, -R11, R3, RZ ;  /* 0x000000030b027210 */ /* 0x000fc80007ffe1ff */
[----:B------:R-:W-:Y:S01]  /*3560*/  ISETP.GE.AND P0, PT, R2, 0x2000, PT ;  /* 0x000020000200780c */ /* 0x000fe20003f06270 */
        /* <DEDUP_REMOVED lines=13> */
[----:B------:R-:W-:-:S04]  /*3640*/  FADD R15, R15, R12 ;  /* 0x0000000c0f0f7221 */ /* 0x000fc80000000000 */
[----:B------:R-:W-:-:S04]  /*3650*/  FADD R15, R0, R15 ;  /* 0x0000000f000f7221 */ /* 0x000fc80000000000 */
[----:B------:R-:W-:Y:S01]  /*3660*/  FADD R0, R18, R15 ;  /* 0x0000000f12007221 */ /* 0x000fe20000000000 */
[----:B------:R-:W-:Y:S06]  /*3670*/  @!P0 BRA `(.L_x_161) ;  /* 0x0000000800308947 */ /* 0x000fec0003800000 */
[----:B------:R-:W-:-:S04]  /*3680*/  IADD3 R11, PT, PT, R11, 0x2000, RZ ;  /* 0x000020000b0b7810 */ /* 0x000fc80007ffe0ff */
[----:B------:R-:W-:-:S13]  /*3690*/  ISETP.GT.AND P0, PT, R11, R6, PT ;  /* 0x000000060b00720c */ /* 0x000fda0003f04270 */
[----:B------:R-:W-:Y:S05]  /*36a0*/  @!P0 BRA `(.L_x_162) ;  /* 0xfffffffc00608947 */ /* 0x000fea000383ffff */
.L_x_160:
        /* <DEDUP_REMOVED lines=20> */
.L_x_166:
        /* <DEDUP_REMOVED lines=8> */
.L_x_165:
[----:B------:R-:W-:Y:S05]  /*3870*/  BSYNC.RECONVERGENT B2 ;  /* 0x0000000000027941 */ /* 0x000fea0003800200 */
.L_x_164:
        /* <DEDUP_REMOVED lines=16> */
.L_x_169:
        /* <DEDUP_REMOVED lines=46> */
.L_x_168:
[----:B------:R-:W-:Y:S05]  /*3c60*/  BSYNC.RECONVERGENT B2 ;  /* 0x0000000000027941 */ /* 0x000fea0003800200 */
.L_x_167:
        /* <DEDUP_REMOVED lines=31> */
.L_x_171:
[----:B------:R-:W-:Y:S05]  /*3e60*/  BSYNC.RECONVERGENT B2 ;  /* 0x0000000000027941 */ /* 0x000fea0003800200 */
.L_x_170:
        /* <DEDUP_REMOVED lines=12> */
.L_x_163:
[----:B------:R-:W-:Y:S05]  /*3f30*/  BSYNC.RECONVERGENT B1 ;  /* 0x0000000000017941 */ /* 0x000fea0003800200 */
.L_x_161:
        /* <DEDUP_REMOVED lines=50> */
[----:B------:R-:W-:-:S07]  /*4260*/  FADD R0, R18, R19 ;  /* 0x0000001312007221 */ /* 0x000fce0000000000 */
.L_x_133:
[----:B------:R-:W-:Y:S05]  /*4270*/  BSYNC.RECONVERGENT B0 ;  /* 0x0000000000007941 */ /* 0x000fea0003800200 */
.L_x_117:
[----:B------:R-:W-:Y:S05]  /*4280*/  @P0 EXIT ;  /* 0x000000000000094d */ /* 0x000fea0003800000 */
[----:B0-23--:R-:W0:Y:S01]  /*4290*/  LDC.64 R2, c[0x0][0x388] ;  /* 0x0000e200ff027b82 */ /* 0x00de220000000a00 */
[----:B------:R-:W4:Y:S02]  /*42a0*/  LDCU UR4, c[0x0][0x398] ;  /* 0x00007300ff0477ac */ /* 0x000f240008000800 */
[----:B----4-:R-:W-:-:S05]  /*42b0*/  FADD R5, R0, UR4 ;  /* 0x0000000400057e21 */ /* 0x010fca0008000000 */
[----:B0-----:R-:W-:Y:S01]  /*42c0*/  STG.E desc[UR6][R2.64], R5 ;  /* 0x0000000502007986 */ /* 0x001fe2000c101906 */
[----:B------:R-:W-:Y:S05]  /*42d0*/  EXIT ;  /* 0x000000000000794d */ /* 0x000fea0003800000 */
.L_x_172:
        /* <DEDUP_REMOVED lines=10> */
.L_x_420:


//--------------------- .text._ZN3cub18CUB_300001_SM_10006detail6reduce18DeviceReduceKernelINS2_10policy_hubIfjN4cuda3std3__44plusIfEEE10Policy1000EN6thrust24THRUST_300001_SM_1000_NS6detail15normal_iteratorINSD_10device_ptrIfEEEEjS9_f6squareIfEEEvT0_PT3_T1_NS0_13GridEvenShareISO_EET2_T4_ --------------------------
	.section	.text._ZN3cub18CUB_300001_SM_10006detail6reduce18DeviceReduceKernelINS2_10policy_hubIfjN4cuda3std3__44plusIfEEE10Policy1000EN6thrust24THRUST_300001_SM_1000_NS6detail15normal_iteratorINSD_10device_ptrIfEEEEjS9_f6squareIfEEEvT0_PT3_T1_NS0_13GridEvenShareISO_EET2_T4_,"ax",@progbits
	.align	128
        .global         _ZN3cub18CUB_300001_SM_10006detail6reduce18DeviceReduceKernelINS2_10policy_hubIfjN4cuda3std3__44plusIfEEE10Policy1000EN6thrust24THRUST_300001_SM_1000_NS6detail15normal_iteratorINSD_10device_ptrIfEEEEjS9_f6squareIfEEEvT0_PT3_T1_NS0_13GridEvenShareISO_EET2_T4_
        .type           _ZN3cub18CUB_300001_SM_10006detail6reduce18DeviceReduceKernelINS2_10policy_hubIfjN4cuda3std3__44plusIfEEE10Policy1000EN6thrust24THRUST_300001_SM_1000_NS6detail15normal_iteratorINSD_10device_ptrIfEEEEjS9_f6squareIfEEEvT0_PT3_T1_NS0_13GridEvenShareISO_EET2_T4_,@function
        .size           _ZN3cub18CUB_300001_SM_10006detail6reduce18DeviceReduceKernelINS2_10policy_hubIfjN4cuda3std3__44plusIfEEE10Policy1000EN6thrust24THRUST_300001_SM_1000_NS6detail15normal_iteratorINSD_10device_ptrIfEEEEjS9_f6squareIfEEEvT0_PT3_T1_NS0_13GridEvenShareISO_EET2_T4_,(.L_x_421 - _ZN3cub18CUB_300001_SM_10006detail6reduce18DeviceReduceKernelINS2_10policy_hubIfjN4cuda3std3__44plusIfEEE10Policy1000EN6thrust24THRUST_300001_SM_1000_NS6detail15normal_iteratorINSD_10device_ptrIfEEEEjS9_f6squareIfEEEvT0_PT3_T1_NS0_13GridEvenShareISO_EET2_T4_)
        .other          _ZN3cub18CUB_300001_SM_10006detail6reduce18DeviceReduceKernelINS2_10policy_hubIfjN4cuda3std3__44plusIfEEE10Policy1000EN6thrust24THRUST_300001_SM_1000_NS6detail15normal_iteratorINSD_10device_ptrIfEEEEjS9_f6squareIfEEEvT0_PT3_T1_NS0_13GridEvenShareISO_EET2_T4_,@"STO_CUDA_ENTRY STV_DEFAULT"
_ZN3cub18CUB_300001_SM_10006detail6reduce18DeviceReduceKernelINS2_10policy_hubIfjN4cuda3std3__44plusIfEEE10Policy1000EN6thrust24THRUST_300001_SM_1000_NS6detail15normal_iteratorINSD_10device_ptrIfEEEEjS9_f6squareIfEEEvT0_PT3_T1_NS0_13GridEvenShareISO_EET2_T4_:
.text._ZN3cub18CUB_300001_SM_10006detail6reduce18DeviceReduceKernelINS2_10policy_hubIfjN4cuda3std3__44plusIfEEE10Policy1000EN6thrust24THRUST_300001_SM_1000_NS6detail15normal_iteratorINSD_10device_ptrIfEEEEjS9_f6squareIfEEEvT0_PT3_T1_NS0_13GridEvenShareISO_EET2_T4_:
[----:B------:R-:W-:Y:S01]  /*0000*/  LDC R1, c[0x0][0x37c] ;  /* 0x0000df00ff017b82 */ /* 0x000fe20000000800 */
[----:B------:R-:W0:Y:S07]  /*0010*/  S2R R3, SR_CTAID.X ;  /* 0x0000000000037919 */ /* 0x000e2e0000002500 */
[----:B------:R-:W1:Y:S01]  /*0020*/  LDC.64 R8, c[0x0][0x3a8] ;  /* 0x0000ea00ff087b82 */ /* 0x000e620000000a00 */
[----:B------:R-:W2:Y:S01]  /*0030*/  LDCU.64 UR6, c[0x0][0x358] ;  /* 0x00006b00ff0677ac */ /* 0x000ea20008000a00 */
[----:B------:R-:W-:Y:S01]  /*0040*/  BSSY.RECONVERGENT B0, `(.L_x_173) ;  /* 0x000028b000007945 */ /* 0x000fe20003800200 */
[----:B-1----:R-:W-:Y:S01]  /*0050*/  SHF.L.U32 R11, R9, 0xd, RZ ;  /* 0x0000000d090b7819 */ /* 0x002fe200000006ff */
[----:B0-----:R-:W-:-:S05]  /*0060*/  IMAD R0, R3, -0x2000, R8 ;  /* 0xffffe00003007824 */ /* 0x001fca00078e0208 */
[----:B------:R-:W-:-:S13]  /*0070*/  ISETP.GT.U32.AND P0, PT, R0, 0x1fff, PT ;  /* 0x00001fff0000780c */ /* 0x000fda0003f04070 */
[----:B--2---:R-:W-:Y:S05]  /*0080*/  @P0 BRA `(.L_x_174) ;  /* 0x0000001000d80947 */ /* 0x004fea0003800000 */
[----:B------:R-:W0:Y:S01]  /*0090*/  S2R R2, SR_TID.X ;  /* 0x0000000000027919 */ /* 0x000e220000002100 */
[----:B------:R-:W-:Y:S01]  /*00a0*/  BSSY.RECONVERGENT B1, `(.L_x_175) ;  /* 0x000000b000017945 */ /* 0x000fe20003800200 */
[----:B------:R-:W-:Y:S01]  /*00b0*/  HFMA2 R14, -RZ, RZ, 0, 0 ;  /* 0x00000000ff0e7431 */ /* 0x000fe200000001ff */
[----:B0-----:R-:W-:Y:S02]  /*00c0*/  ISETP.GE.U32.AND P0, PT, R2, R0, PT ;  /* 0x000000000200720c */ /* 0x001fe40003f06070 */
[----:B------:R-:W-:-:S11]  /*00d0*/  MOV R4, R2 ;  /* 0x0000000200047202 */ /* 0x000fd60000000f00 */
[----:B------:R-:W-:Y:S05]  /*00e0*/  @P0 BRA `(.L_x_176) ;  /* 0x0000000000180947 */ /* 0x000fea0003800000 */
[----:B------:R-:W0:Y:S01]  /*00f0*/  LDC.64 R6, c[0x0][0x380] ;  /* 0x0000e000ff067b82 */ /* 0x000e220000000a00 */
[----:B------:R-:W-:-:S05]  /*0100*/  LEA R5, R3, R2, 0xd ;  /* 0x0000000203057211 */ /* 0x000fca00078e68ff */
[----:B0-----:R-:W-:-:S06]  /*0110*/  IMAD.WIDE.U32 R6, R5, 0x4, R6 ;  /* 0x0000000405067825 */ /* 0x001fcc00078e0006 */
[----:B------:R-:W2:Y:S01]  /*0120*/  LDG.E R6, desc[UR6][R6.64] ;  /* 0x0000000606067981 */ /* 0x000ea2000c1e1900 */
[----:B------:R-:W-:Y:S01]  /*0130*/  IADD3 R4, PT, PT, R2, 0x200, RZ ;  /* 0x0000020002047810 */ /* 0x000fe20007ffe0ff */
[----:B--2---:R-:W-:-:S07]  /*0140*/  FMUL R14, R6, R6 ;  /* 0x00000006060e7220 */ /* 0x004fce0000400000 */
.L_x_176:
[----:B------:R-:W-:Y:S05]  /*0150*/  BSYNC.RECONVERGENT B1 ;  /* 0x0000000000017941 */ /* 0x000fea0003800200 */
.L_x_175:
[----:B------:R-:W-:Y:S01]  /*0160*/  ISETP.GE.U32.AND P0, PT, R4, R0, PT ;  /* 0x000000000400720c */ /* 0x000fe20003f06070 */
[----:B------:R-:W-:-:S12]  /*0170*/  BSSY.RECONVERGENT B1, `(.L_x_177) ;  /* 0x00000a5000017945 */ /* 0x000fd80003800200 */
[----:B------:R-:W-:Y:S05]  /*0180*/  @P0 BRA `(.L_x_178) ;  /* 0x00000008008c0947 */ /* 0x000fea0003800000 */
[----:B------:R-:W-:Y:S01]  /*0190*/  LOP3.LUT R5, RZ, R4, RZ, 0x33, !PT ;  /* 0x00000004ff057212 */ /* 0x000fe200078e33ff */
[----:B------:R-:W-:Y:S03]  /*01a0*/  BSSY.RECONVERGENT B2, `(.L_x_179) ;  /* 0x0000053000027945 */ /* 0x000fe60003800200 */
[----:B------:R-:W-:-:S05]  /*01b0*/  IADD3 R8, PT, PT, R5, R8, RZ ;  /* 0x0000000805087210 */ /* 0x000fca0007ffe0ff */
[----:B------:R-:W-:-:S05]  /*01c0*/  IMAD R8, R3, -0x2000, R8 ;  /* 0xffffe00003087824 */ /* 0x000fca00078e0208 */
[C---:B------:R-:W-:Y:S02]  /*01d0*/  ISETP.GE.U32.AND P0, PT, R8.reuse, 0x1e00, PT ;  /* 0x00001e000800780c */ /* 0x040fe40003f06070 */
[----:B------:R-:W-:-:S04]  /*01e0*/  LEA.HI R5, R8, 0x1, RZ, 0x17 ;  /* 0x0000000108057811 */ /* 0x000fc800078fb8ff */
[----:B------:R-:W-:-:S07]  /*01f0*/  LOP3.LUT R6, R5, 0xf, RZ, 0xc0, !PT ;  /* 0x0000000f05067812 */ /* 0x000fce00078ec0ff */
[----:B------:R-:W-:Y:S05]  /*0200*/  @!P0 BRA `(.L_x_180) ;  /* 0x0000000400308947 */ /* 0x000fea0003800000 */
[----:B------:R-:W-:Y:S01]  /*0210*/  LOP3.LUT R8, R5, 0xfffff0, RZ, 0xc0, !PT ;  /* 0x00fffff005087812 */ /* 0x000fe200078ec0ff */
[----:B------:R-:W-:Y:S01]  /*0220*/  BSSY.RECONVERGENT B3, `(.L_x_181) ;  /* 0x0000049000037945 */ /* 0x000fe20003800200 */
[----:B------:R-:W-:Y:S02]  /*0230*/  LOP3.LUT R7, R4, 0x1000, RZ, 0xfc, !PT ;  /* 0x0000100004077812 */ /* 0x000fe400078efcff */
[----:B------:R-:W-:Y:S02]  /*0240*/  LEA R4, R3, R4, 0xd ;  /* 0x0000000403047211 */ /* 0x000fe400078e68ff */
[----:B------:R-:W-:-:S07]  /*0250*/  IADD3 R8, PT, PT, -R8, RZ, RZ ;  /* 0x000000ff08087210 */ /* 0x000fce0007ffe1ff */
.L_x_182:
[----:B------:R-:W0:Y:S02]  /*0260*/  LDC.64 R12, c[0x0][0x380] ;  /* 0x0000e000ff0c7b82 */ /* 0x000e240000000a00 */
[----:B0-----:R-:W-:-:S05]  /*0270*/  IMAD.WIDE.U32 R22, R4, 0x4, R12 ;  /* 0x0000000404167825 */ /* 0x001fca00078e000c */
[----:B------:R0:W2:Y:S01]  /*0280*/  LDG.E R9, desc[UR6][R22.64] ;  /* 0x0000000616097981 */ /* 0x0000a2000c1e1900 */
[C---:B------:R-:W-:Y:S02]  /*0290*/  IADD3 R11, PT, PT, R4.reuse, 0x200, RZ ;  /* 0x00000200040b7810 */ /* 0x040fe40007ffe0ff */
[C---:B------:R-:W-:Y:S02]  /*02a0*/  IADD3 R21, PT, PT, R4.reuse, 0x400, RZ ;  /* 0x0000040004157810 */ /* 0x040fe40007ffe0ff */
[C---:B------:R-:W-:Y:S01]  /*02b0*/  IADD3 R17, PT, PT, R4.reuse, 0x600, RZ ;  /* 0x0000060004117810 */ /* 0x040fe20007ffe0ff */
[----:B------:R-:W-:Y:S01]  /*02c0*/  IMAD.WIDE.U32 R10, R11, 0x4, R12 ;  /* 0x000000040b0a7825 */ /* 0x000fe200078e000c */
[----:B------:R-:W-:-:S03]  /*02d0*/  IADD3 R19, PT, PT, R4, 0x800, RZ ;  /* 0x0000080004137810 */ /* 0x000fc60007ffe0ff */
[--C-:B------:R-:W-:Y:S02]  /*02e0*/  IMAD.WIDE.U32 R20, R21, 0x4, R12.reuse ;  /* 0x0000000415147825 */ /* 0x100fe400078e000c */
[----:B------:R1:W3:Y:S01]  /*02f0*/  LDG.E R10, desc[UR6][R10.64] ;  /* 0x000000060a0a7981 */ /* 0x0002e2000c1e1900 */
[C---:B------:R-:W-:Y:S01]  /*0300*/  IADD3 R15, PT, PT, R4.reuse, 0xa00, RZ ;  /* 0x00000a00040f7810 */ /* 0x040fe20007ffe0ff */
[--C-:B------:R-:W-:Y:S01]  /*0310*/  IMAD.WIDE.U32 R16, R17, 0x4, R12.reuse ;  /* 0x0000000411107825 */ /* 0x100fe200078e000c */
[----:B------:R-:W-:Y:S01]  /*0320*/  IADD3 R25, PT, PT, R4, 0xc00, RZ ;  /* 0x00000c0004197810 */ /* 0x000fe20007ffe0ff */
[----:B------:R4:W5:Y:S02]  /*0330*/  LDG.E R29, desc[UR6][R20.64] ;  /* 0x00000006141d7981 */ /* 0x000964000c1e1900 */
[--C-:B------:R-:W-:Y:S02]  /*0340*/  IMAD.WIDE.U32 R18, R19, 0x4, R12.reuse ;  /* 0x0000000413127825 */ /* 0x100fe400078e000c */
[----:B------:R4:W5:Y:S02]  /*0350*/  LDG.E R28, desc[UR6][R16.64] ;  /* 0x00000006101c7981 */ /* 0x000964000c1e1900 */
[----:B0-----:R-:W-:-:S02]  /*0360*/  IMAD.WIDE.U32 R22, R15, 0x4, R12 ;  /* 0x000000040f167825 */ /* 0x001fc400078e000c */
[----:B------:R-:W5:Y:S01]  /*0370*/  LDG.E R27, desc[UR6][R18.64] ;  /* 0x00000006121b7981 */ /* 0x000f62000c1e1900 */
[C---:B-1----:R-:W-:Y:S01]  /*0380*/  IADD3 R11, PT, PT, R4.reuse, 0xe00, RZ ;  /* 0x00000e00040b7810 */ /* 0x042fe20007ffe0ff */
[--C-:B----4-:R-:W-:Y:S02]  /*0390*/  IMAD.WIDE.U32 R20, R25, 0x4, R12.reuse ;  /* 0x0000000419147825 */ /* 0x110fe400078e000c */
[----:B------:R0:W4:Y:S01]  /*03a0*/  LDG.E R26, desc[UR6][R22.64] ;  /* 0x00000006161a7981 */ /* 0x000122000c1e1900 */
[C---:B------:R-:W-:Y:S01]  /*03b0*/  IADD3 R15, PT, PT, R4.reuse, 0x1000, RZ ;  /* 0x00001000040f7810 */ /* 0x040fe20007ffe0ff */
[----:B------:R-:W-:Y:S01]  /*03c0*/  IMAD.WIDE.U32 R16, R11, 0x4, R12 ;  /* 0x000000040b107825 */ /* 0x000fe200078e000c */
[C---:B------:R-:W-:Y:S01]  /*03d0*/  IADD3 R24, PT, PT, R4.reuse, 0x1200, RZ ;  /* 0x0000120004187810 */ /* 0x040fe20007ffe0ff */
[----:B------:R1:W4:Y:S01]  /*03e0*/  LDG.E R25, desc[UR6][R20.64] ;  /* 0x0000000614197981 */ /* 0x000322000c1e1900 */
[----:B------:R-:W-:-:S03]  /*03f0*/  IADD3 R11, PT, PT, R4, 0x1400, RZ ;  /* 0x00001400040b7810 */ /* 0x000fc60007ffe0ff */
[--C-:B0-----:R-:W-:Y:S02]  /*0400*/  IMAD.WIDE.U32 R22, R24, 0x4, R12.reuse ;  /* 0x0000000418167825 */ /* 0x101fe400078e000c */
[----:B------:R0:W4:Y:S02]  /*0410*/  LDG.E R24, desc[UR6][R16.64] ;  /* 0x0000000610187981 */ /* 0x000124000c1e1900 */
[--C-:B-1----:R-:W-:Y:S01]  /*0420*/  IMAD.WIDE.U32 R20, R15, 0x4, R12.reuse ;  /* 0x000000040f147825 */ /* 0x102fe200078e000c */
[C---:B------:R-:W-:Y:S01]  /*0430*/  IADD3 R15, PT, PT, R4.reuse, 0x1600, RZ ;  /* 0x00001600040f7810 */ /* 0x040fe20007ffe0ff */
[----:B------:R1:W4:Y:S04]  /*0440*/  LDG.E R18, desc[UR6][R22.64] ;  /* 0x0000000616127981 */ /* 0x000328000c1e1900 */
[----:B------:R1:W4:Y:S01]  /*0450*/  LDG.E R19, desc[UR6][R20.64] ;  /* 0x0000000614137981 */ /* 0x000322000c1e1900 */
[----:B0-----:R-:W-:Y:S01]  /*0460*/  IMAD.WIDE.U32 R16, R11, 0x4, R12 ;  /* 0x000000040b107825 */ /* 0x001fe200078e000c */
[----:B-1----:R-:W-:-:S04]  /*0470*/  IADD3 R23, PT, PT, R4, 0x1800, RZ ;  /* 0x0000180004177810 */ /* 0x002fc80007ffe0ff */
[----:B------:R0:W4:Y:S01]  /*0480*/  LDG.E R11, desc[UR6][R16.64] ;  /* 0x00000006100b7981 */ /* 0x000122000c1e1900 */
[C---:B------:R-:W-:Y:S01]  /*0490*/  IADD3 R21, PT, PT, R4.reuse, 0x1a00, RZ ;  /* 0x00001a0004157810 */ /* 0x040fe20007ffe0ff */
[----:B0-----:R-:W-:Y:S01]  /*04a0*/  IMAD.WIDE.U32 R16, R23, 0x4, R12 ;  /* 0x0000000417107825 */ /* 0x001fe200078e000c */
[----:B------:R-:W-:-:S03]  /*04b0*/  IADD3 R23, PT, PT, R4, 0x1c00, RZ ;  /* 0x00001c0004177810 */ /* 0x000fc60007ffe0ff */
[--C-:B------:R-:W-:Y:S02]  /*04c0*/  IMAD.WIDE.U32 R20, R21, 0x4, R12.reuse ;  /* 0x0000000415147825 */ /* 0x100fe400078e000c */
[----:B------:R-:W4:Y:S02]  /*04d0*/  LDG.E R16, desc[UR6][R16.64] ;  /* 0x0000000610107981 */ /* 0x000f24000c1e1900 */
[----:B------:R-:W-:Y:S02]  /*04e0*/  IMAD.WIDE.U32 R22, R23, 0x4, R12 ;  /* 0x0000000417167825 */ /* 0x000fe400078e000c */
[----:B------:R-:W4:Y:S04]  /*04f0*/  LDG.E R20, desc[UR6][R20.64] ;  /* 0x0000000614147981 */ /* 0x000f28000c1e1900 */
[----:B------:R-:W4:Y:S01]  /*0500*/  LDG.E R22, desc[UR6][R22.64] ;  /* 0x0000000616167981 */ /* 0x000f22000c1e1900 */
[----:B--2---:R-:W-:Y:S01]  /*0510*/  FFMA R9, R9, R9, R14 ;  /* 0x0000000909097223 */ /* 0x004fe2000000000e */
[----:B------:R-:W-:-:S06]  /*0520*/  IMAD.WIDE.U32 R14, R15, 0x4, R12 ;  /* 0x000000040f0e7825 */ /* 0x000fcc00078e000c */
[----:B------:R0:W2:Y:S02]  /*0530*/  LDG.E R14, desc[UR6][R14.64] ;  /* 0x000000060e0e7981 */ /* 0x0000a4000c1e1900 */
[----:B0-----:R-:W-:-:S05]  /*0540*/  IADD3 R15, PT, PT, R4, 0x1e00, RZ ;  /* 0x00001e00040f7810 */ /* 0x001fca0007ffe0ff */
[----:B------:R-:W-:-:S06]  /*0550*/  IMAD.WIDE.U32 R12, R15, 0x4, R12 ;  /* 0x000000040f0c7825 */ /* 0x000fcc00078e000c */
[----:B------:R-:W2:Y:S01]  /*0560*/  LDG.E R12, desc[UR6][R12.64] ;  /* 0x000000060c0c7981 */ /* 0x000ea2000c1e1900 */
[----:B---3--:R-:W-:-:S04]  /*0570*/  FFMA R10, R10, R10, R9 ;  /* 0x0000000a0a0a7223 */ /* 0x008fc80000000009 */
[----:B-----5:R-:W-:-:S04]  /*0580*/  FFMA R29, R29, R29, R10 ;  /* 0x0000001d1d1d7223 */ /* 0x020fc8000000000a */
[----:B------:R-:W-:-:S04]  /*0590*/  FFMA R28, R28, R28, R29 ;  /* 0x0000001c1c1c7223 */ /* 0x000fc8000000001d */
[----:B------:R-:W-:-:S04]  /*05a0*/  FFMA R27, R27, R27, R28 ;  /* 0x0000001b1b1b7223 */ /* 0x000fc8000000001c */
[----:B----4-:R-:W-:-:S04]  /*05b0*/  FFMA R26, R26, R26, R27 ;  /* 0x0000001a1a1a7223 */ /* 0x010fc8000000001b */
[----:B------:R-:W-:-:S04]  /*05c0*/  FFMA R25, R25, R25, R26 ;  /* 0x0000001919197223 */ /* 0x000fc8000000001a */
[----:B------:R-:W-:-:S04]  /*05d0*/  FFMA R24, R24, R24, R25 ;  /* 0x0000001818187223 */ /* 0x000fc80000000019 */
[----:B------:R-:W-:-:S04]  /*05e0*/  FFMA R19, R19, R19, R24 ;  /* 0x0000001313137223 */ /* 0x000fc80000000018 */
[----:B------:R-:W-:Y:S01]  /*05f0*/  FFMA R18, R18, R18, R19 ;  /* 0x0000001212127223 */ /* 0x000fe20000000013 */
[----:B------:R-:W-:-:S03]  /*0600*/  IADD3 R8, PT, PT, R8, 0x10, RZ ;  /* 0x0000001008087810 */ /* 0x000fc60007ffe0ff */
[----:B------:R-:W-:Y:S01]  /*0610*/  FFMA R11, R11, R11, R18 ;  /* 0x0000000b0b0b7223 */ /* 0x000fe20000000012 */
[----:B------:R-:W-:Y:S02]  /*0620*/  ISETP.NE.AND P0, PT, R8, RZ, PT ;  /* 0x000000ff0800720c */ /* 0x000fe40003f05270 */
[----:B------:R-:W-:Y:S02]  /*0630*/  IADD3 R7, PT, PT, R7, 0x2000, RZ ;  /* 0x0000200007077810 */ /* 0x000fe40007ffe0ff */
[----:B------:R-:W-:Y:S01]  /*0640*/  IADD3 R4, PT, PT, R4, 0x2000, RZ ;  /* 0x0000200004047810 */ /* 0x000fe20007ffe0ff */
[----:B--2---:R-:W-:-:S04]  /*0650*/  FFMA R11, R14, R14, R11 ;  /* 0x0000000e0e0b7223 */ /* 0x004fc8000000000b */
[----:B------:R-:W-:-:S04]  /*0660*/  FFMA R11, R16, R16, R11 ;  /* 0x00000010100b7223 */ /* 0x000fc8000000000b */
[----:B------:R-:W-:-:S04]  /*0670*/  FFMA R11, R20, R20, R11 ;  /* 0x00000014140b7223 */ /* 0x000fc8000000000b */
[----:B------:R-:W-:-:S04]  /*0680*/  FFMA R11, R22, R22, R11 ;  /* 0x00000016160b7223 */ /* 0x000fc8000000000b */
[----:B------:R-:W-:Y:S01]  /*0690*/  FFMA R14, R12, R12, R11 ;  /* 0x0000000c0c0e7223 */ /* 0x000fe2000000000b */
[----:B------:R-:W-:Y:S06]  /*06a0*/  @P0 BRA `(.L_x_182) ;  /* 0xfffffff800ec0947 */ /* 0x000fec000383ffff */
[----:B------:R-:W-:Y:S05]  /*06b0*/  BSYNC.RECONVERGENT B3 ;  /* 0x0000000000037941 */ /* 0x000fea0003800200 */
.L_x_181:
[----:B------:R-:W-:-:S07]  /*06c0*/  IADD3 R4, PT, PT, R7, -0x1000, RZ ;  /* 0xfffff00007047810 */ /* 0x000fce0007ffe0ff */
.L_x_180:
[----:B------:R-:W-:Y:S05]  /*06d0*/  BSYNC.RECONVERGENT B2 ;  /* 0x0000000000027941 */ /* 0x000fea0003800200 */
.L_x_179:
[----:B------:R-:W-:-:S13]  /*06e0*/  ISETP.NE.AND P0, PT, R6, RZ, PT ;  /* 0x000000ff0600720c */ /* 0x000fda0003f05270 */
[----:B------:R-:W-:Y:S05]  /*06f0*/  @!P0 BRA `(.L_x_178) ;  /* 0x0000000400308947 */ /* 0x000fea0003800000 */
[----:B------:R-:W-:Y:S01]  /*0700*/  ISETP.GE.U32.AND P0, PT, R6, 0x8, PT ;  /* 0x000000080600780c */ /* 0x000fe20003f06070 */
[----:B------:R-:W-:Y:S01]  /*0710*/  BSSY.RECONVERGENT B2, `(.L_x_183) ;  /* 0x0000026000027945 */ /* 0x000fe20003800200 */
[----:B------:R-:W-:-:S04]  /*0720*/  LOP3.LUT R22, R5, 0x7, RZ, 0xc0, !PT ;  /* 0x0000000705167812 */ /* 0x000fc800078ec0ff */
[----:B------:R-:W-:-:S07]  /*0730*/  ISETP.NE.AND P1, PT, R22, RZ, PT ;  /* 0x000000ff1600720c */ /* 0x000fce0003f25270 */
[----:B------:R-:W-:Y:S06]  /*0740*/  @!P0 BRA `(.L_x_184) ;  /* 0x0000000000888947 */ /* 0x000fec0003800000 */
[----:B------:R-:W0:Y:S01]  /*0750*/  LDC.64 R6, c[0x0][0x380] ;  /* 0x0000e000ff067b82 */ /* 0x000e220000000a00 */
[----:B------:R-:W-:-:S04]  /*0760*/  LEA R19, R3, R4, 0xd ;  /* 0x0000000403137211 */ /* 0x000fc800078e68ff */
[C---:B------:R-:W-:Y:S02]  /*0770*/  IADD3 R17, PT, PT, R19.reuse, 0x200, RZ ;  /* 0x0000020013117810 */ /* 0x040fe40007ffe0ff */
[C---:B------:R-:W-:Y:S02]  /*0780*/  IADD3 R21, PT, PT, R19.reuse, 0x400, RZ ;  /* 0x0000040013157810 */ /* 0x040fe40007ffe0ff */
[C---:B------:R-:W-:Y:S02]  /*0790*/  IADD3 R13, PT, PT, R19.reuse, 0x600, RZ ;  /* 0x00000600130d7810 */ /* 0x040fe40007ffe0ff */
[C---:B------:R-:W-:Y:S01]  /*07a0*/  IADD3 R9, PT, PT, R19.reuse, 0x800, RZ ;  /* 0x0000080013097810 */ /* 0x040fe20007ffe0ff */
[----:B0-----:R-:W-:-:S04]  /*07b0*/  IMAD.WIDE.U32 R10, R19, 0x4, R6 ;  /* 0x00000004130a7825 */ /* 0x001fc800078e0006 */
[--C-:B------:R-:W-:Y:S01]  /*07c0*/  IMAD.WIDE.U32 R16, R17, 0x4, R6.reuse ;  /* 0x0000000411107825 */ /* 0x100fe200078e0006 */
[----:B------:R0:W2:Y:S03]  /*07d0*/  LDG.E R15, desc[UR6][R10.64] ;  /* 0x000000060a0f7981 */ /* 0x0000a6000c1e1900 */
[--C-:B------:R-:W-:Y:S01]  /*07e0*/  IMAD.WIDE.U32 R20, R21, 0x4, R6.reuse ;  /* 0x0000000415147825 */ /* 0x100fe200078e0006 */
[----:B------:R1:W3:Y:S03]  /*07f0*/  LDG.E R18, desc[UR6][R16.64] ;  /* 0x0000000610127981 */ /* 0x0002e6000c1e1900 */
[--C-:B------:R-:W-:Y:S01]  /*0800*/  IMAD.WIDE.U32 R12, R13, 0x4, R6.reuse ;  /* 0x000000040d0c7825 */ /* 0x100fe200078e0006 */
[----:B------:R-:W-:Y:S01]  /*0810*/  IADD3 R23, PT, PT, R19, 0xa00, RZ ;  /* 0x00000a0013177810 */ /* 0x000fe20007ffe0ff */
[----:B------:R-:W4:Y:S02]  /*0820*/  LDG.E R20, desc[UR6][R20.64] ;  /* 0x0000000614147981 */ /* 0x000f24000c1e1900 */
[--C-:B------:R-:W-:Y:S01]  /*0830*/  IMAD.WIDE.U32 R8, R9, 0x4, R6.reuse ;  /* 0x0000000409087825 */ /* 0x100fe200078e0006 */
[----:B------:R-:W-:Y:S01]  /*0840*/  IADD3 R25, PT, PT, R19, 0xc00, RZ ;  /* 0x00000c0013197810 */ /* 0x000fe20007ffe0ff */
[----:B------:R-:W5:Y:S02]  /*0850*/  LDG.E R12, desc[UR6][R12.64] ;  /* 0x000000060c0c7981 */ /* 0x000f64000c1e1900 */
[--C-:B0-----:R-:W-:Y:S01]  /*0860*/  IMAD.WIDE.U32 R10, R23, 0x4, R6.reuse ;  /* 0x00000004170a7825 */ /* 0x101fe200078e0006 */
[----:B------:R-:W-:Y:S01]  /*0870*/  IADD3 R19, PT, PT, R19, 0xe00, RZ ;  /* 0x00000e0013137810 */ /* 0x000fe20007ffe0ff */
[----:B------:R-:W5:Y:S02]  /*0880*/  LDG.E R8, desc[UR6][R8.64] ;  /* 0x0000000608087981 */ /* 0x000f64000c1e1900 */
[----:B-1----:R-:W-:-:S02]  /*0890*/  IMAD.WIDE.U32 R16, R25, 0x4, R6 ;  /* 0x0000000419107825 */ /* 0x002fc400078e0006 */
[----:B------:R-:W5:Y:S02]  /*08a0*/  LDG.E R10, desc[UR6][R10.64] ;  /* 0x000000060a0a7981 */ /* 0x000f64000c1e1900 */
[----:B------:R-:W-:Y:S02]  /*08b0*/  IMAD.WIDE.U32 R6, R19, 0x4, R6 ;  /* 0x0000000413067825 */ /* 0x000fe400078e0006 */
        /* <DEDUP_REMOVED lines=11> */
.L_x_184:
[----:B------:R-:W-:Y:S05]  /*0970*/  BSYNC.RECONVERGENT B2 ;  /* 0x0000000000027941 */ /* 0x000fea0003800200 */
.L_x_183:
        /* <DEDUP_REMOVED lines=10> */
[C---:B------:R-:W-:Y:S01]  /*0a20*/  IADD3 R17, PT, PT, R13.reuse, 0x600, RZ ;  /* 0x000006000d117810 */ /* 0x040fe20007ffe0ff */
[----:B0-----:R-:W-:-:S04]  /*0a30*/  IMAD.WIDE.U32 R8, R13, 0x4, R6 ;  /* 0x000000040d087825 */ /* 0x001fc800078e0006 */
[--C-:B------:R-:W-:Y:S02]  /*0a40*/  IMAD.WIDE.U32 R10, R11, 0x4, R6.reuse ;  /* 0x000000040b0a7825 */ /* 0x100fe400078e0006 */
[----:B------:R-:W2:Y:S02]  /*0a50*/  LDG.E R9, desc[UR6][R8.64] ;  /* 0x0000000608097981 */ /* 0x000ea4000c1e1900 */
[--C-:B------:R-:W-:Y:S02]  /*0a60*/  IMAD.WIDE.U32 R12, R15, 0x4, R6.reuse ;  /* 0x000000040f0c7825 */ /* 0x100fe400078e0006 */
[----:B------:R-:W3:Y:S02]  /*0a70*/  LDG.E R11, desc[UR6][R10.64] ;  /* 0x000000060a0b7981 */ /* 0x000ee4000c1e1900 */
[----:B------:R-:W-:Y:S02]  /*0a80*/  IMAD.WIDE.U32 R6, R17, 0x4, R6 ;  /* 0x0000000411067825 */ /* 0x000fe400078e0006 */
[----:B------:R-:W4:Y:S04]  /*0a90*/  LDG.E R13, desc[UR6][R12.64] ;  /* 0x000000060c0d7981 */ /* 0x000f28000c1e1900 */
[----:B------:R-:W5:Y:S01]  /*0aa0*/  LDG.E R7, desc[UR6][R6.64] ;  /* 0x0000000606077981 */ /* 0x000f62000c1e1900 */
[----:B------:R-:W-:Y:S01]  /*0ab0*/  IADD3 R4, PT, PT, R4, 0x800, RZ ;  /* 0x0000080004047810 */ /* 0x000fe20007ffe0ff */
[----:B--2---:R-:W-:-:S04]  /*0ac0*/  FFMA R14, R9, R9, R14 ;  /* 0x00000009090e7223 */ /* 0x004fc8000000000e */
[----:B---3--:R-:W-:-:S04]  /*0ad0*/  FFMA R14, R11, R11, R14 ;  /* 0x0000000b0b0e7223 */ /* 0x008fc8000000000e */
[----:B----4-:R-:W-:-:S04]  /*0ae0*/  FFMA R14, R13, R13, R14 ;  /* 0x0000000d0d0e7223 */ /* 0x010fc8000000000e */
[----:B-----5:R-:W-:-:S07]  /*0af0*/  FFMA R14, R7, R7, R14 ;  /* 0x00000007070e7223 */ /* 0x020fce000000000e */
.L_x_186:
[----:B------:R-:W-:Y:S05]  /*0b00*/  BSYNC.RECONVERGENT B2 ;  /* 0x0000000000027941 */ /* 0x000fea0003800200 */
.L_x_185:
[----:B------:R-:W-:Y:S05]  /*0b10*/  @!P1 BRA `(.L_x_178) ;  /* 0x0000000000289947 */ /* 0x000fea0003800000 */
[----:B------:R-:W0:Y:S01]  /*0b20*/  LDC.64 R6, c[0x0][0x380] ;  /* 0x0000e000ff067b82 */ /* 0x000e220000000a00 */
[----:B------:R-:W-:Y:S02]  /*0b30*/  LEA R9, R3, R4, 0xd ;  /* 0x0000000403097211 */ /* 0x000fe400078e68ff */
[----:B------:R-:W-:-:S07]  /*0b40*/  IADD3 R8, PT, PT, -R5, RZ, RZ ;  /* 0x000000ff05087210 */ /* 0x000fce0007ffe1ff */
.L_x_187:
[----:B0-----:R-:W-:-:S06]  /*0b50*/  IMAD.WIDE.U32 R4, R9, 0x4, R6 ;  /* 0x0000000409047825 */ /* 0x001fcc00078e0006 */
[----:B------:R-:W2:Y:S01]  /*0b60*/  LDG.E R5, desc[UR6][R4.64] ;  /* 0x0000000604057981 */ /* 0x000ea2000c1e1900 */
[----:B------:R-:W-:Y:S02]  /*0b70*/  IADD3 R8, PT, PT, R8, 0x1, RZ ;  /* 0x0000000108087810 */ /* 0x000fe40007ffe0ff */
[----:B------:R-:W-:Y:S02]  /*0b80*/  IADD3 R9, PT, PT, R9, 0x200, RZ ;  /* 0x0000020009097810 */ /* 0x000fe40007ffe0ff */
[----:B------:R-:W-:Y:S01]  /*0b90*/  ISETP.NE.AND P0, PT, R8, RZ, PT ;  /* 0x000000ff0800720c */ /* 0x000fe20003f05270 */
[----:B--2---:R-:W-:-:S12]  /*0ba0*/  FFMA R14, R5, R5, R14 ;  /* 0x00000005050e7223 */ /* 0x004fd8000000000e */
[----:B------:R-:W-:Y:S05]  /*0bb0*/  @P0 BRA `(.L_x_187) ;  /* 0xfffffffc00e40947 */ /* 0x000fea000383ffff */
.L_x_178:
[----:B------:R-:W-:Y:S05]  /*0bc0*/  BSYNC.RECONVERGENT B1 ;  /* 0x0000000000017941 */ /* 0x000fea0003800200 */
.L_x_177:
[----:B------:R-:W-:-:S13]  /*0bd0*/  ISETP.GE.U32.AND P0, PT, R0, 0x200, PT ;  /* 0x000002000000780c */ /* 0x000fda0003f06070 */
        /* <DEDUP_REMOVED lines=33> */
[----:B------:R-:W0:Y:S04]  /*0df0*/  LDS.128 R12, [UR4+0x10] ;  /* 0x00001004ff0c7984 */ /* 0x000e280008000c00 */
[----:B------:R-:W2:Y:S04]  /*0e00*/  LDS.128 R8, [UR4+0x20] ;  /* 0x00002004ff087984 */ /* 0x000ea80008000c00 */
[----:B-1----:R-:W1:Y:S04]  /*0e10*/  LDS.128 R4, [UR4+0x30] ;  /* 0x00003004ff047984 */ /* 0x002e680008000c00 */
[----:B------:R-:W3:Y:S01]  /*0e20*/  LDS.128 R16, [UR4+0x40] ;  /* 0x00004004ff107984 */ /* 0x000ee20008000c00 */
[----:B0-----:R-:W-:-:S04]  /*0e30*/  FADD R13, R20, R13 ;  /* 0x0000000d140d7221 */ /* 0x001fc80000000000 */
[----:B------:R-:W-:-:S04]  /*0e40*/  FADD R14, R13, R14 ;  /* 0x0000000e0d0e7221 */ /* 0x000fc80000000000 */
[----:B------:R-:W-:-:S04]  /*0e50*/  FADD R15, R14, R15 ;  /* 0x0000000f0e0f7221 */ /* 0x000fc80000000000 */
[----:B--2---:R-:W-:-:S04]  /*0e60*/  FADD R8, R15, R8 ;  /* 0x000000080f087221 */ /* 0x004fc80000000000 */
[----:B------:R-:W-:-:S04]  /*0e70*/  FADD R9, R8, R9 ;  /* 0x0000000908097221 */ /* 0x000fc80000000000 */
[----:B------:R-:W-:-:S04]  /*0e80*/  FADD R10, R9, R10 ;  /* 0x0000000a090a7221 */ /* 0x000fc80000000000 */
[----:B------:R-:W-:-:S04]  /*0e90*/  FADD R11, R10, R11 ;  /* 0x0000000b0a0b7221 */ /* 0x000fc80000000000 */
[----:B-1----:R-:W-:-:S04]  /*0ea0*/  FADD R4, R11, R4 ;  /* 0x000000040b047221 */ /* 0x002fc80000000000 */
        /* <DEDUP_REMOVED lines=8> */
.L_x_188:
[----:B------:R-:W0:Y:S01]  /*0f30*/  S2R R8, SR_LANEID ;  /* 0x0000000000087919 */ /* 0x000e220000000000 */
[----:B------:R-:W-:-:S04]  /*0f40*/  LOP3.LUT R4, R2, 0x3e0, RZ, 0xc0, !PT ;  /* 0x000003e002047812 */ /* 0x000fc800078ec0ff */
[----:B------:R-:W-:Y:S02]  /*0f50*/  IADD3 R5, PT, PT, R4, 0x20, RZ ;  /* 0x0000002004057810 */ /* 0x000fe40007ffe0ff */
[----:B------:R-:W-:Y:S02]  /*0f60*/  LOP3.LUT R7, RZ, R4, RZ, 0x33, !PT ;  /* 0x00000004ff077212 */ /* 0x000fe400078e33ff */
[----:B------:R-:W-:Y:S02]  /*0f70*/  ISETP.GT.U32.AND P0, PT, R5, R0, PT ;  /* 0x000000000500720c */ /* 0x000fe40003f04070 */
[----:B------:R-:W-:-:S04]  /*0f80*/  IADD3 R7, PT, PT, R0, R7, RZ ;  /* 0x0000000700077210 */ /* 0x000fc80007ffe0ff */
[----:B------:R-:W-:-:S05]  /*0f90*/  SEL R7, R7, 0x1f, P0 ;  /* 0x0000001f07077807 */ /* 0x000fca0000000000 */
[----:B------:R-:W1:Y:S01]  /*0fa0*/  SHFL.DOWN PT, R4, R14, 0x1, R7 ;  /* 0x082000000e047989 */ /* 0x000e6200000e0007 */
[C---:B0-----:R-:W-:Y:S02]  /*0fb0*/  ISETP.GE.AND P0, PT, R8.reuse, R7, PT ;  /* 0x000000070800720c */ /* 0x041fe40003f06270 */
[C---:B------:R-:W-:Y:S02]  /*0fc0*/  IADD3 R6, PT, PT, R8.reuse, 0x2, RZ ;  /* 0x0000000208067810 */ /* 0x040fe40007ffe0ff */
[----:B------:R-:W-:-:S09]  /*0fd0*/  ISETP.NE.AND P1, PT, R8, RZ, PT ;  /* 0x000000ff0800720c */ /* 0x000fd20003f25270 */
[----:B-1----:R-:W-:Y:S01]  /*0fe0*/  @!P0 FADD R14, R4, R14 ;  /* 0x0000000e040e8221 */ /* 0x002fe20000000000 */
[----:B------:R-:W-:Y:S02]  /*0ff0*/  ISETP.GT.AND P0, PT, R6, R7, PT ;  /* 0x000000070600720c */ /* 0x000fe40003f04270 */
[----:B------:R-:W-:Y:S01]  /*1000*/  IADD3 R6, PT, PT, R8, 0x4, RZ ;  /* 0x0000000408067810 */ /* 0x000fe20007ffe0ff */
[----:B------:R-:W0:Y:S01]  /*1010*/  @!P1 S2R R9, SR_CgaCtaId ;  /* 0x0000000000099919 */ /* 0x000e220000008800 */
        /* <DEDUP_REMOVED lines=23> */
[----:B------:R-:W1:Y:S01]  /*1190*/  S2UR UR5, SR_CgaCtaId ;  /* 0x00000000000579c3 */ /* 0x000e620000008800 */
[----:B------:R-:W-:Y:S01]  /*11a0*/  UMOV UR4, 0x400 ;  /* 0x0000040000047882 */ /* 0x000fe20000000000 */
[C---:B------:R-:W-:Y:S02]  /*11b0*/  ISETP.GT.U32.AND P2, PT, R0.reuse, 0x20, PT ;  /* 0x000000200000780c */ /* 0x040fe40003f44070 */
[C---:B------:R-:W-:Y:S02]  /*11c0*/  ISETP.GT.U32.AND P3, PT, R0.reuse, 0x40, PT ;  /* 0x000000400000780c */ /* 0x040fe40003f64070 */
[C---:B------:R-:W-:Y:S02]  /*11d0*/  ISETP.GT.U32.AND P1, PT, R0.reuse, 0x60, PT ;  /* 0x000000600000780c */ /* 0x040fe40003f24070 */
[----:B------:R-:W-:Y:S01]  /*11e0*/  ISETP.GT.U32.AND P4, PT, R0, 0xc0, PT ;  /* 0x000000c00000780c */ /* 0x000fe20003f84070 */
[----:B-1----:R-:W-:-:S09]  /*11f0*/  ULEA UR4, UR5, UR4, 0x18 ;  /* 0x0000000405047291 */ /* 0x002fd2000f8ec0ff */
[----:B0-----:R-:W0:Y:S04]  /*1200*/  LDS.128 R4, [UR4+0x10] ;  /* 0x00001004ff047984 */ /* 0x001e280008000c00 */
[----:B------:R-:W1:Y:S04]  /*1210*/  LDS.128 R8, [UR4+0x20] ;  /* 0x00002004ff087984 */ /* 0x000e680008000c00 */
[----:B------:R-:W2:Y:S04]  /*1220*/  LDS.128 R12, [UR4+0x30] ;  /* 0x00003004ff0c7984 */ /* 0x000ea80008000c00 */
[----:B------:R-:W3:Y:S01]  /*1230*/  LDS.128 R16, [UR4+0x40] ;  /* 0x00004004ff107984 */ /* 0x000ee20008000c00 */
[----:B0-----:R-:W-:Y:S01]  /*1240*/  @P2 FADD R20, R20, R5 ;  /* 0x0000000514142221 */ /* 0x001fe20000000000 */
[----:B------:R-:W-:-:S03]  /*1250*/  ISETP.GT.U32.AND P2, PT, R0, 0x80, PT ;  /* 0x000000800000780c */ /* 0x000fc60003f44070 */
[----:B------:R-:W-:Y:S01]  /*1260*/  @P3 FADD R20, R20, R6 ;  /* 0x0000000614143221 */ /* 0x000fe20000000000 */
[----:B------:R-:W-:-:S03]  /*1270*/  ISETP.GT.U32.AND P3, PT, R0, 0xa0, PT ;  /* 0x000000a00000780c */ /* 0x000fc60003f64070 */
[----:B------:R-:W-:Y:S01]  /*1280*/  @P1 FADD R20, R20, R7 ;  /* 0x0000000714141221 */ /* 0x000fe20000000000 */
[----:B------:R-:W-:-:S05]  /*1290*/  ISETP.GT.U32.AND P1, PT, R0, 0xe0, PT ;  /* 0x000000e00000780c */ /* 0x000fca0003f24070 */
[----:B-1----:R-:W-:Y:S01]  /*12a0*/  @P2 FADD R20, R20, R8 ;  /* 0x0000000814142221 */ /* 0x002fe20000000000 */
[----:B------:R-:W-:-:S03]  /*12b0*/  ISETP.GT.U32.AND P2, PT, R0, 0x100, PT ;  /* 0x000001000000780c */ /* 0x000fc60003f44070 */
[----:B------:R-:W-:Y:S01]  /*12c0*/  @P3 FADD R20, R20, R9 ;  /* 0x0000000914143221 */ /* 0x000fe20000000000 */
[----:B------:R-:W-:-:S03]  /*12d0*/  ISETP.GT.U32.AND P3, PT, R0, 0x120, PT ;  /* 0x000001200000780c */ /* 0x000fc60003f64070 */
[----:B------:R-:W-:Y:S01]  /*12e0*/  @P4 FADD R20, R20, R10 ;  /* 0x0000000a14144221 */ /* 0x000fe20000000000 */
[----:B------:R-:W-:-:S03]  /*12f0*/  ISETP.GT.U32.AND P4, PT, R0, 0x140, PT ;  /* 0x000001400000780c */ /* 0x000fc60003f84070 */
[----:B------:R-:W-:Y:S01]  /*1300*/  @P1 FADD R20, R20, R11 ;  /* 0x0000000b14141221 */ /* 0x000fe20000000000 */
[----:B------:R-:W-:-:S03]  /*1310*/  ISETP.GT.U32.AND P1, PT, R0, 0x160, PT ;  /* 0x000001600000780c */ /* 0x000fc60003f24070 */
[----:B--2---:R-:W-:Y:S01]  /*1320*/  @P2 FADD R20, R20, R12 ;  /* 0x0000000c14142221 */ /* 0x004fe20000000000 */
[----:B------:R-:W-:-:S03]  /*1330*/  ISETP.GT.U32.AND P2, PT, R0, 0x180, PT ;  /* 0x000001800000780c */ /* 0x000fc60003f44070 */
[----:B------:R-:W-:Y:S01]  /*1340*/  @P3 FADD R20, R20, R13 ;  /* 0x0000000d14143221 */ /* 0x000fe20000000000 */
[----:B------:R-:W-:-:S03]  /*1350*/  ISETP.GT.U32.AND P3, PT, R0, 0x1a0, PT ;  /* 0x000001a00000780c */ /* 0x000fc60003f64070 */
[----:B------:R-:W-:Y:S01]  /*1360*/  @P4 FADD R20, R20, R14 ;  /* 0x0000000e14144221 */ /* 0x000fe20000000000 */
[----:B------:R-:W-:-:S03]  /*1370*/  ISETP.GT.U32.AND P4, PT, R0, 0x1c0, PT ;  /* 0x000001c00000780c */ /* 0x000fc60003f84070 */
[----:B------:R-:W-:Y:S01]  /*1380*/  @P1 FADD R20, R20, R15 ;  /* 0x0000000f14141221 */ /* 0x000fe20000000000 */
[----:B------:R-:W-:-:S03]  /*1390*/  ISETP.GT.U32.AND P1, PT, R0, 0x1e0, PT ;  /* 0x000001e00000780c */ /* 0x000fc60003f24070 */
[----:B---3--:R-:W-:-:S04]  /*13a0*/  @P2 FADD R20, R20, R16 ;  /* 0x0000001014142221 */ /* 0x008fc80000000000 */
[----:B------:R-:W-:-:S04]  /*13b0*/  @P3 FADD R20, R20, R17 ;  /* 0x0000001114143221 */ /* 0x000fc80000000000 */
[----:B------:R-:W-:-:S04]  /*13c0*/  @P4 FADD R20, R20, R18 ;  /* 0x0000001214144221 */ /* 0x000fc80000000000 */
[----:B------:R-:W-:Y:S01]  /*13d0*/  @P1 FADD R20, R20, R19 ;  /* 0x0000001314141221 */ /* 0x000fe20000000000 */
[----:B------:R-:W-:Y:S06]  /*13e0*/  BRA `(.L_x_189) ;  /* 0x0000001400407947 */ /* 0x000fec0003800000 */
.L_x_174:
[----:B------:R-:W0:Y:S01]  /*13f0*/  S2R R2, SR_TID.X ;  /* 0x0000000000027919 */ /* 0x000e220000002100 */
[----:B------:R-:W1:Y:S02]  /*1400*/  LDCU.64 UR4, c[0x0][0x380] ;  /* 0x00007000ff0477ac */ /* 0x000e640008000a00 */
[----:B-1----:R-:W-:Y:S02]  /*1410*/  MOV R4, UR4 ;  /* 0x0000000400047c02 */ /* 0x002fe40008000f00 */
[----:B------:R-:W-:Y:S02]  /*1420*/  MOV R5, UR5 ;  /* 0x0000000500057c02 */ /* 0x000fe40008000f00 */
[----:B0-----:R-:W-:-:S05]  /*1430*/  LEA R7, R3, R2, 0xd ;  /* 0x0000000203077211 */ /* 0x001fca00078e68ff */
[----:B------:R-:W-:-:S05]  /*1440*/  IMAD.WIDE.U32 R6, R7, 0x4, R4 ;  /* 0x0000000407067825 */ /* 0x000fca00078e0004 */
        /* <DEDUP_REMOVED lines=16> */
[----:B------:R-:W-:Y:S01]  /*1550*/  ISETP.GE.U32.AND P0, PT, R0, R11, PT ;  /* 0x0000000b0000720c */ /* 0x000fe20003f06070 */
[----:B--2---:R-:W-:Y:S01]  /*1560*/  FMUL R22, R22, R22 ;  /* 0x0000001616167220 */ /* 0x004fe20000400000 */
[----:B---3--:R-:W-:Y:S01]  /*1570*/  FMUL R23, R23, R23 ;  /* 0x0000001717177220 */ /* 0x008fe20000400000 */
[----:B----4-:R-:W-:Y:S01]  /*1580*/  FMUL R25, R24, R24 ;  /* 0x0000001818197220 */ /* 0x010fe20000400000 */
[----:B-----5:R-:W-:Y:S01]  /*1590*/  FMUL R26, R26, R26 ;  /* 0x0000001a1a1a7220 */ /* 0x020fe20000400000 */
[----:B------:R-:W-:Y:S01]  /*15a0*/  FMUL R9, R9, R9 ;  /* 0x0000000909097220 */ /* 0x000fe20000400000 */
[----:B------:R-:W-:Y:S01]  /*15b0*/  FMUL R12, R12, R12 ;  /* 0x0000000c0c0c7220 */ /* 0x000fe20000400000 */
[----:B------:R-:W-:Y:S01]  /*15c0*/  FMUL R13, R13, R13 ;  /* 0x0000000d0d0d7220 */ /* 0x000fe20000400000 */
        /* <DEDUP_REMOVED lines=17> */
[----:B------:R-:W-:Y:S01]  /*16e0*/  LEA R9, R3, R11, 0xd ;  /* 0x0000000b03097211 */ /* 0x000fe200078e68ff */
[----:B------:R-:W-:Y:S01]  /*16f0*/  UMOV UR4, URZ ;  /* 0x000000ff00047c82 */ /* 0x000fe20008000000 */
[----:B------:R-:W-:Y:S02]  /*1700*/  IADD3 R0, PT, PT, R8, -0x2000, RZ ;  /* 0xffffe00008007810 */ /* 0x000fe40007ffe0ff */
[----:B------:R-:W-:Y:S02]  /*1710*/  LOP3.LUT R6, RZ, R2, RZ, 0x33, !PT ;  /* 0x00000002ff067212 */ /* 0x000fe400078e33ff */
[----:B------:R-:W-:Y:S02]  /*1720*/  ISETP.GT.U32.AND P0, PT, R9, R0, PT ;  /* 0x000000000900720c */ /* 0x000fe40003f04070 */
[----:B------:R-:W-:Y:S02]  /*1730*/  IADD3 R6, PT, PT, -R11, R8, R6 ;  /* 0x000000080b067210 */ /* 0x000fe40007ffe106 */
[----:B------:R-:W-:-:S02]  /*1740*/  IADD3 R7, PT, PT, R9, 0x1000, R2 ;  /* 0x0000100009077810 */ /* 0x000fc40007ffe002 */
[----:B------:R-:W-:Y:S01]  /*1750*/  MOV R2, R9 ;  /* 0x0000000900027202 */ /* 0x000fe20000000f00 */
[----:B------:R-:W-:-:S06]  /*1760*/  IMAD R6, R3, -0x2000, R6 ;  /* 0xffffe00003067824 */ /* 0x000fcc00078e0206 */
[----:B------:R-:W-:Y:S05]  /*1770*/  @P0 BRA `(.L_x_191) ;  /* 0x0000000000d80947 */ /* 0x000fea0003800000 */
[----:B------:R-:W0:Y:S08]  /*1780*/  LDC R8, c[0x0][0x3a8] ;  /* 0x0000ea00ff087b82 */ /* 0x000e300000000800 */
[----:B------:R-:W1:Y:S02]  /*1790*/  LDC.64 R4, c[0x0][0x380] ;  /* 0x0000e000ff047b82 */ /* 0x000e640000000a00 */
.L_x_192:
[----:B------:R-:W2:Y:S02]  /*17a0*/  S2R R10, SR_TID.X ;  /* 0x00000000000a7919 */ /* 0x000ea40000002100 */
[----:B--2---:R-:W-:-:S05]  /*17b0*/  IADD3 R13, PT, PT, R10, R9, RZ ;  /* 0x000000090a0d7210 */ /* 0x004fca0007ffe0ff */
        /* <DEDUP_REMOVED lines=13> */
[----:B--2---:R-:W-:-:S04]  /*1890*/  FMUL R15, R15, R15 ;  /* 0x0000000f0f0f7220 */ /* 0x004fc80000400000 */
[----:B---3--:R-:W-:Y:S02]  /*18a0*/  FFMA R15, R14, R14, R15 ;  /* 0x0000000e0e0f7223 */ /* 0x008fe4000000000f */
[----:B------:R-:W2:Y:S01]  /*18b0*/  LDG.E R14, desc[UR6][R12.64+0x7000] ;  /* 0x007000060c0e7981 */ /* 0x000ea2000c1e1900 */
[----:B----4-:R-:W-:-:S03]  /*18c0*/  FFMA R10, R10, R10, R23 ;  /* 0x0000000a0a0a7223 */ /* 0x010fc60000000017 */
[----:B------:R-:W3:Y:S01]  /*18d0*/  LDG.E R23, desc[UR6][R12.64+0x7800] ;  /* 0x007800060c177981 */ /* 0x000ee2000c1e1900 */
[----:B-----5:R-:W-:Y:S01]  /*18e0*/  FMUL R17, R17, R17 ;  /* 0x0000001111117220 */ /* 0x020fe20000400000 */
[----:B------:R-:W-:Y:S02]  /*18f0*/  FADD R10, R10, R15 ;  /* 0x0000000f0a0a7221 */ /* 0x000fe40000000000 */
[----:B------:R-:W4:Y:S01]  /*1900*/  LDG.E R15, desc[UR6][R12.64+0x6000] ;  /* 0x006000060c0f7981 */ /* 0x000f22000c1e1900 */
[----:B------:R-:W-:-:S03]  /*1910*/  FFMA R16, R16, R16, R17 ;  /* 0x0000001010107223 */ /* 0x000fc60000000011 */
[----:B------:R0:W5:Y:S01]  /*1920*/  LDG.E R17, desc[UR6][R12.64+0x6800] ;  /* 0x006800060c117981 */ /* 0x000162000c1e1900 */
[----:B------:R-:W-:-:S04]  /*1930*/  FMUL R22, R22, R22 ;  /* 0x0000001616167220 */ /* 0x000fc80000400000 */
[----:B------:R-:W-:Y:S01]  /*1940*/  FFMA R25, R25, R25, R22 ;  /* 0x0000001919197223 */ /* 0x000fe20000000016 */
[----:B------:R-:W-:Y:S01]  /*1950*/  FMUL R27, R24, R24 ;  /* 0x00000018181b7220 */ /* 0x000fe20000400000 */
[----:B0-----:R-:W-:Y:S01]  /*1960*/  IADD3 R12, PT, PT, -R9, R8, RZ ;  /* 0x00000008090c7210 */ /* 0x001fe20007ffe1ff */
[----:B------:R-:W-:-:S03]  /*1970*/  FMUL R22, R21, R21 ;  /* 0x0000001515167220 */ /* 0x000fc60000400000 */
[----:B------:R-:W-:Y:S01]  /*1980*/  ISETP.GE.U32.AND P0, PT, R12, R11, PT ;  /* 0x0000000b0c00720c */ /* 0x000fe20003f06070 */
[----:B------:R-:W-:Y:S01]  /*1990*/  FFMA R27, R20, R20, R27 ;  /* 0x00000014141b7223 */ /* 0x000fe2000000001b */
[----:B------:R-:W-:Y:S01]  /*19a0*/  FFMA R22, R19, R19, R22 ;  /* 0x0000001313167223 */ /* 0x000fe20000000016 */
[----:B------:R-:W-:-:S03]  /*19b0*/  FADD R25, R16, R25 ;  /* 0x0000001910197221 */ /* 0x000fc60000000000 */
[----:B------:R-:W-:Y:S01]  /*19c0*/  FADD R22, R27, R22 ;  /* 0x000000161b167221 */ /* 0x000fe20000000000 */
[----:B------:R-:W-:Y:S01]  /*19d0*/  FADD R10, R10, R25 ;  /* 0x000000190a0a7221 */ /* 0x000fe20000000000 */
[----:B--2---:R-:W-:Y:S01]  /*19e0*/  FMUL R14, R14, R14 ;  /* 0x0000000e0e0e7220 */ /* 0x004fe20000400000 */
[----:B----4-:R-:W-:-:S04]  /*19f0*/  FMUL R15, R15, R15 ;  /* 0x0000000f0f0f7220 */ /* 0x010fc80000400000 */
[----:B------:R-:W-:Y:S01]  /*1a00*/  FFMA R15, R18, R18, R15 ;  /* 0x00000012120f7223 */ /* 0x000fe2000000000f */
[----:B-----5:R-:W-:-:S04]  /*1a10*/  FFMA R14, R17, R17, R14 ;  /* 0x00000011110e7223 */ /* 0x020fc8000000000e */
[----:B------:R-:W-:-:S04]  /*1a20*/  FADD R15, R15, R14 ;  /* 0x0000000e0f0f7221 */ /* 0x000fc80000000000 */
[----:B------:R-:W-:-:S04]  /*1a30*/  FADD R15, R22, R15 ;  /* 0x0000000f160f7221 */ /* 0x000fc80000000000 */
[----:B------:R-:W-:-:S04]  /*1a40*/  FADD R10, R10, R15 ;  /* 0x0000000f0a0a7221 */ /* 0x000fc80000000000 */
[----:B---3--:R-:W-:Y:S01]  /*1a50*/  FFMA R23, R23, R23, R10 ;  /* 0x0000001717177223 */ /* 0x008fe2000000000a */
[----:B------:R-:W-:Y:S06]  /*1a60*/  @!P0 BRA `(.L_x_190) ;  /* 0x0000000800d48947 */ /* 0x000fec0003800000 */
[C---:B------:R-:W-:Y:S01]  /*1a70*/  IADD3 R9, PT, PT, R11.reuse, R9, RZ ;  /* 0x000000090b097210 */ /* 0x040fe20007ffe0ff */
[----:B------:R-:W-:Y:S01]  /*1a80*/  UIADD3 UR4, UPT, UPT, UR4, 0x1, URZ ;  /* 0x0000000104047890 */ /* 0x000fe2000fffe0ff */
[----:B------:R-:W-:Y:S02]  /*1a90*/  IADD3 R2, PT, PT, R11, R2, RZ ;  /* 0x000000020b027210 */ /* 0x000fe40007ffe0ff */
[----:B------:R-:W-:Y:S02]  /*1aa0*/  ISETP.GT.U32.AND P0, PT, R9, R0, PT ;  /* 0x000000000900720c */ /* 0x000fe40003f04070 */
[C---:B------:R-:W-:Y:S02]  /*1ab0*/  IADD3 R6, PT, PT, -R11.reuse, R6, RZ ;  /* 0x000000060b067210 */ /* 0x040fe40007ffe1ff */
[----:B------:R-:W-:-:S09]  /*1ac0*/  IADD3 R7, PT, PT, R11, R7, RZ ;  /* 0x000000070b077210 */ /* 0x000fd20007ffe0ff */
[----:B------:R-:W-:Y:S05]  /*1ad0*/  @!P0 BRA `(.L_x_192) ;  /* 0xfffffffc00308947 */ /* 0x000fea000383ffff */
.L_x_191:
[----:B------:R-:W0:Y:S01]  /*1ae0*/  S2R R13, SR_TID.X ;  /* 0x00000000000d7919 */ /* 0x000e220000002100 */
[----:B------:R-:W-:Y:S01]  /*1af0*/  IADD3 R0, PT, PT, -R9, R8, RZ ;  /* 0x0000000809007210 */ /* 0x000fe20007ffe1ff */
[----:B------:R-:W-:Y:S03]  /*1b00*/  BSSY.RECONVERGENT B1, `(.L_x_190) ;  /* 0x00000ab000017945 */ /* 0x000fe60003800200 */
[----:B0-----:R-:W-:-:S04]  /*1b10*/  ISETP.GE.AND P0, PT, R13, R0, PT ;  /* 0x000000000d00720c */ /* 0x001fc80003f06270 */
[----:B------:R-:W-:-:S13]  /*1b20*/  ISETP.GE.U32.OR P0, PT, R9, R8, P0 ;  /* 0x000000080900720c */ /* 0x000fda0000706470 */
[----:B------:R-:W-:Y:S05]  /*1b30*/  @P0 BRA `(.L_x_193) ;  /* 0x00000008009c0947 */ /* 0x000fea0003800000 */
[----:B------:R-:W0:Y:S01]  /*1b40*/  LDC R0, c[0x0][0x3ac] ;  /* 0x0000eb00ff007b82 */ /* 0x000e220000000800 */
[----:B------:R-:W-:Y:S01]  /*1b50*/  LOP3.LUT R10, RZ, R13, RZ, 0x33, !PT ;  /* 0x0000000dff0a7212 */ /* 0x000fe200078e33ff */
[----:B------:R-:W-:Y:S06]  /*1b60*/  BSSY.RECONVERGENT B2, `(.L_x_194) ;  /* 0x0000057000027945 */ /* 0x000fec0003800200 */
[----:B------:R-:W1:Y:S01]  /*1b70*/  LDC R11, c[0x0][0x3ac] ;  /* 0x0000eb00ff0b7b82 */ /* 0x000e620000000800 */
[----:B0-----:R-:W-:-:S04]  /*1b80*/  SHF.L.U32 R0, R0, 0xd, RZ ;  /* 0x0000000d00007819 */ /* 0x001fc800000006ff */
[----:B------:R-:W-:Y:S02]  /*1b90*/  LEA R15, R3, R0, 0xd ;  /* 0x00000000030f7211 */ /* 0x000fe400078e68ff */
[----:B------:R-:W-:Y:S02]  /*1ba0*/  MOV R0, R13 ;  /* 0x0000000d00007202 */ /* 0x000fe40000000f00 */
[----:B------:R-:W-:Y:S01]  /*1bb0*/  IADD3 R8, PT, PT, -R15, R8, R10 ;  /* 0x000000080f087210 */ /* 0x000fe20007ffe10a */
[----:B-1----:R-:W-:-:S04]  /*1bc0*/  IMAD R11, R11, UR4, RZ ;  /* 0x000000040b0b7c24 */ /* 0x002fc8000f8e02ff */
[----:B------:R-:W-:-:S05]  /*1bd0*/  IMAD R8, R11, -0x2000, R8 ;  /* 0xffffe0000b087824 */ /* 0x000fca00078e0208 */
[C---:B------:R-:W-:Y:S02]  /*1be0*/  ISETP.GE.U32.AND P0, PT, R8.reuse, 0x1e00, PT ;  /* 0x00001e000800780c */ /* 0x040fe40003f06070 */
[----:B------:R-:W-:-:S04]  /*1bf0*/  LEA.HI R8, R8, 0x1, RZ, 0x17 ;  /* 0x0000000108087811 */ /* 0x000fc800078fb8ff */
[----:B------:R-:W-:-:S07]  /*1c00*/  LOP3.LUT R10, R8, 0xf, RZ, 0xc0, !PT ;  /* 0x0000000f080a7812 */ /* 0x000fce00078ec0ff */
[----:B------:R-:W-:Y:S05]  /*1c10*/  @!P0 BRA `(.L_x_195) ;  /* 0x00000004002c8947 */ /* 0x000fea0003800000 */
[----:B------:R-:W-:Y:S01]  /*1c20*/  LEA.HI R0, R6, 0x1, RZ, 0x17 ;  /* 0x0000000106007811 */ /* 0x000fe200078fb8ff */
[----:B------:R-:W-:Y:S01]  /*1c30*/  BSSY.RECONVERGENT B3, `(.L_x_196) ;  /* 0x0000048000037945 */ /* 0x000fe20003800200 */
[----:B------:R-:W-:Y:S02]  /*1c40*/  LOP3.LUT R11, R13, 0x1000, RZ, 0xfc, !PT ;  /* 0x000010000d0b7812 */ /* 0x000fe400078efcff */
[----:B------:R-:W-:-:S04]  /*1c50*/  LOP3.LUT R0, R0, 0xfffff0, RZ, 0xc0, !PT ;  /* 0x00fffff000007812 */ /* 0x000fc800078ec0ff */
[----:B------:R-:W-:-:S07]  /*1c60*/  IADD3 R0, PT, PT, -R0, RZ, RZ ;  /* 0x000000ff00007210 */ /* 0x000fce0007ffe1ff */
.L_x_197:
[C---:B------:R-:W-:Y:S02]  /*1c70*/  IADD3 R19, PT, PT, R7.reuse, -0x1000, RZ ;  /* 0xfffff00007137810 */ /* 0x040fe40007ffe0ff */
[----:B------:R-:W-:-:S03]  /*1c80*/  IADD3 R21, PT, PT, R7, -0xe00, RZ ;  /* 0xfffff20007157810 */ /* 0x000fc60007ffe0ff */
[----:B------:R-:W-:Y:S01]  /*1c90*/  IMAD.WIDE.U32 R18, R19, 0x4, R4 ;  /* 0x0000000413127825 */ /* 0x000fe200078e0004 */
[----:B------:R-:W-:-:S04]  /*1ca0*/  IADD3 R15, PT, PT, R7, -0xc00, RZ ;  /* 0xfffff400070f7810 */ /* 0x000fc80007ffe0ff */
[----:B------:R0:W2:Y:S01]  /*1cb0*/  LDG.E R22, desc[UR6][R18.64] ;  /* 0x0000000612167981 */ /* 0x0000a2000c1e1900 */
[----:B------:R-:W-:-:S04]  /*1cc0*/  IMAD.WIDE.U32 R20, R21, 0x4, R4 ;  /* 0x0000000415147825 */ /* 0x000fc800078e0004 */
[--C-:B------:R-:W-:Y:S01]  /*1cd0*/  IMAD.WIDE.U32 R14, R15, 0x4, R4.reuse ;  /* 0x000000040f0e7825 */ /* 0x100fe200078e0004 */
[----:B------:R1:W3:Y:S04]  /*1ce0*/  LDG.E R17, desc[UR6][R20.64] ;  /* 0x0000000614117981 */ /* 0x0002e8000c1e1900 */
[----:B------:R4:W5:Y:S01]  /*1cf0*/  LDG.E R16, desc[UR6][R14.64] ;  /* 0x000000060e107981 */ /* 0x000962000c1e1900 */
[C---:B------:R-:W-:Y:S02]  /*1d00*/  IADD3 R13, PT, PT, R7.reuse, -0xa00, RZ ;  /* 0xfffff600070d7810 */ /* 0x040fe40007ffe0ff */
[C---:B------:R-:W-:Y:S02]  /*1d10*/  IADD3 R29, PT, PT, R7.reuse, -0x800, RZ ;  /* 0xfffff800071d7810 */ /* 0x040fe40007ffe0ff */
[----:B------:R-:W-:Y:S01]  /*1d20*/  IADD3 R25, PT, PT, R7, -0x600, RZ ;  /* 0xfffffa0007197810 */ /* 0x000fe20007ffe0ff */
[----:B------:R-:W-:Y:S01]  /*1d30*/  IMAD.WIDE.U32 R12, R13, 0x4, R4 ;  /* 0x000000040d0c7825 */ /* 0x000fe200078e0004 */
[----:B------:R-:W-:-:S03]  /*1d40*/  IADD3 R27, PT, PT, R7, -0x400, RZ ;  /* 0xfffffc00071b7810 */ /* 0x000fc60007ffe0ff */
[--C-:B------:R-:W-:Y:S02]  /*1d50*/  IMAD.WIDE.U32 R28, R29, 0x4, R4.reuse ;  /* 0x000000041d1c7825 */ /* 0x100fe400078e0004 */
[----:B------:R-:W5:Y:S02]  /*1d60*/  LDG.E R12, desc[UR6][R12.64] ;  /* 0x000000060c0c7981 */ /* 0x000f64000c1e1900 */
[----:B0-----:R-:W-:Y:S01]  /*1d70*/  IMAD.WIDE.U32 R18, R25, 0x4, R4 ;  /* 0x0000000419127825 */ /* 0x001fe200078e0004 */
[----:B------:R-:W-:-:S03]  /*1d80*/  IADD3 R26, PT, PT, R7, -0x200, RZ ;  /* 0xfffffe00071a7810 */ /* 0x000fc60007ffe0ff */
[--C-:B-1----:R-:W-:Y:S02]  /*1d90*/  IMAD.WIDE.U32 R20, R27, 0x4, R4.reuse ;  /* 0x000000041b147825 */ /* 0x102fe400078e0004 */
[----:B------:R-:W5:Y:S04]  /*1da0*/  LDG.E R18, desc[UR6][R18.64] ;  /* 0x0000000612127981 */ /* 0x000f68000c1e1900 */
[----:B------:R0:W5:Y:S01]  /*1db0*/  LDG.E R13, desc[UR6][R28.64] ;  /* 0x000000061c0d7981 */ /* 0x000162000c1e1900 */
[----:B----4-:R-:W-:-:S03]  /*1dc0*/  IMAD.WIDE.U32 R14, R26, 0x4, R4 ;  /* 0x000000041a0e7825 */ /* 0x010fc600078e0004 */
[----:B------:R1:W4:Y:S01]  /*1dd0*/  LDG.E R27, desc[UR6][R20.64] ;  /* 0x00000006141b7981 */ /* 0x000322000c1e1900 */
[----:B------:R-:W-:-:S03]  /*1de0*/  IMAD.WIDE.U32 R24, R7, 0x4, R4 ;  /* 0x0000000407187825 */ /* 0x000fc600078e0004 */
[----:B------:R1:W4:Y:S01]  /*1df0*/  LDG.E R26, desc[UR6][R14.64] ;  /* 0x000000060e1a7981 */ /* 0x000322000c1e1900 */
[----:B0-----:R-:W-:-:S03]  /*1e00*/  IADD3 R29, PT, PT, R7, 0x200, RZ ;  /* 0x00000200071d7810 */ /* 0x001fc60007ffe0ff */
[----:B------:R0:W4:Y:S01]  /*1e10*/  LDG.E R19, desc[UR6][R24.64] ;  /* 0x0000000618137981 */ /* 0x000122000c1e1900 */
[----:B-1----:R-:W-:Y:S01]  /*1e20*/  IADD3 R21, PT, PT, R7, 0x400, RZ ;  /* 0x0000040007157810 */ /* 0x002fe20007ffe0ff */
[----:B------:R-:W-:Y:S01]  /*1e30*/  IMAD.WIDE.U32 R28, R29, 0x4, R4 ;  /* 0x000000041d1c7825 */ /* 0x000fe200078e0004 */
[----:B------:R-:W-:-:S05]  /*1e40*/  IADD3 R15, PT, PT, R7, 0x800, RZ ;  /* 0x00000800070f7810 */ /* 0x000fca0007ffe0ff */
[----:B------:R-:W4:Y:S01]  /*1e50*/  LDG.E R28, desc[UR6][R28.64] ;  /* 0x000000061c1c7981 */ /* 0x000f22000c1e1900 */
[----:B0-----:R-:W-:Y:S01]  /*1e60*/  IADD3 R25, PT, PT, R7, 0xa00, RZ ;  /* 0x00000a0007197810 */ /* 0x001fe20007ffe0ff */
[----:B--2---:R-:W-:Y:S01]  /*1e70*/  FFMA R14, R22, R22, R23 ;  /* 0x00000016160e7223 */ /* 0x004fe20000000017 */
[----:B------:R-:W-:Y:S01]  /*1e80*/  IMAD.WIDE.U32 R22, R21, 0x4, R4 ;  /* 0x0000000415167825 */ /* 0x000fe200078e0004 */
[----:B------:R-:W-:-:S03]  /*1e90*/  IADD3 R21, PT, PT, R7, 0x600, RZ ;  /* 0x0000060007157810 */ /* 0x000fc60007ffe0ff */
[----:B---3--:R-:W-:Y:S02]  /*1ea0*/  FFMA R17, R17, R17, R14 ;  /* 0x0000001111117223 */ /* 0x008fe4000000000e */
[--C-:B------:R-:W-:Y:S01]  /*1eb0*/  IMAD.WIDE.U32 R20, R21, 0x4, R4.reuse ;  /* 0x0000000415147825 */ /* 0x100fe200078e0004 */
[----:B------:R-:W2:Y:S03]  /*1ec0*/  LDG.E R29, desc[UR6][R22.64] ;  /* 0x00000006161d7981 */ /* 0x000ea6000c1e1900 */
[----:B------:R-:W-:Y:S02]  /*1ed0*/  IMAD.WIDE.U32 R14, R15, 0x4, R4 ;  /* 0x000000040f0e7825 */ /* 0x000fe400078e0004 */
[----:B------:R5:W3:Y:S04]  /*1ee0*/  LDG.E R20, desc[UR6][R20.64] ;  /* 0x0000000614147981 */ /* 0x000ae8000c1e1900 */
[----:B------:R-:W3:Y:S01]  /*1ef0*/  LDG.E R14, desc[UR6][R14.64] ;  /* 0x000000060e0e7981 */ /* 0x000ee2000c1e1900 */
[----:B-----5:R-:W-:Y:S01]  /*1f00*/  FFMA R21, R16, R16, R17 ;  /* 0x0000001010157223 */ /* 0x020fe20000000011 */
[----:B------:R-:W-:Y:S01]  /*1f10*/  IMAD.WIDE.U32 R16, R25, 0x4, R4 ;  /* 0x0000000419107825 */ /* 0x000fe200078e0004 */
[----:B------:R-:W-:-:S05]  /*1f20*/  IADD3 R25, PT, PT, R7, 0xc00, RZ ;  /* 0x00000c0007197810 */ /* 0x000fca0007ffe0ff */
[--C-:B------:R-:W-:Y:S01]  /*1f30*/  IMAD.WIDE.U32 R22, R25, 0x4, R4.reuse ;  /* 0x0000000419167825 */ /* 0x100fe200078e0004 */
[----:B------:R-:W-:Y:S01]  /*1f40*/  IADD3 R25, PT, PT, R7, 0xe00, RZ ;  /* 0x00000e0007197810 */ /* 0x000fe20007ffe0ff */
[----:B------:R-:W5:Y:S04]  /*1f50*/  LDG.E R16, desc[UR6][R16.64] ;  /* 0x0000000610107981 */ /* 0x000f68000c1e1900 */
[----:B------:R-:W-:Y:S01]  /*1f60*/  IMAD.WIDE.U32 R24, R25, 0x4, R4 ;  /* 0x0000000419187825 */ /* 0x000fe200078e0004 */
[----:B------:R-:W5:Y:S05]  /*1f70*/  LDG.E R22, desc[UR6][R22.64] ;  /* 0x0000000616167981 */ /* 0x000f6a000c1e1900 */
[----:B------:R-:W5:Y:S01]  /*1f80*/  LDG.E R24, desc[UR6][R24.64] ;  /* 0x0000000618187981 */ /* 0x000f62000c1e1900 */
[----:B------:R-:W-:-:S04]  /*1f90*/  FFMA R12, R12, R12, R21 ;  /* 0x0000000c0c0c7223 */ /* 0x000fc80000000015 */
[----:B------:R-:W-:-:S04]  /*1fa0*/  FFMA R13, R13, R13, R12 ;  /* 0x0000000d0d0d7223 */ /* 0x000fc8000000000c */
[----:B------:R-:W-:-:S04]  /*1fb0*/  FFMA R18, R18, R18, R13 ;  /* 0x0000001212127223 */ /* 0x000fc8000000000d */
[----:B----4-:R-:W-:-:S04]  /*1fc0*/  FFMA R27, R27, R27, R18 ;  /* 0x0000001b1b1b7223 */ /* 0x010fc80000000012 */
[----:B------:R-:W-:-:S04]  /*1fd0*/  FFMA R26, R26, R26, R27 ;  /* 0x0000001a1a1a7223 */ /* 0x000fc8000000001b */
[----:B------:R-:W-:-:S04]  /*1fe0*/  FFMA R19, R19, R19, R26 ;  /* 0x0000001313137223 */ /* 0x000fc8000000001a */
[----:B------:R-:W-:Y:S01]  /*1ff0*/  FFMA R28, R28, R28, R19 ;  /* 0x0000001c1c1c7223 */ /* 0x000fe20000000013 */
[----:B------:R-:W-:-:S04]  /*2000*/  IADD3 R0, PT, PT, R0, 0x10, RZ ;  /* 0x0000001000007810 */ /* 0x000fc80007ffe0ff */
[----:B------:R-:W-:Y:S02]  /*2010*/  ISETP.NE.AND P0, PT, R0, RZ, PT ;  /* 0x000000ff0000720c */ /* 0x000fe40003f05270 */
[----:B------:R-:W-:Y:S02]  /*2020*/  IADD3 R11, PT, PT, R11, 0x2000, RZ ;  /* 0x000020000b0b7810 */ /* 0x000fe40007ffe0ff */
[----:B------:R-:W-:Y:S01]  /*2030*/  IADD3 R7, PT, PT, R7, 0x2000, RZ ;  /* 0x0000200007077810 */ /* 0x000fe20007ffe0ff */
[----:B--2---:R-:W-:-:S04]  /*2040*/  FFMA R29, R29, R29, R28 ;  /* 0x0000001d1d1d7223 */ /* 0x004fc8000000001c */
[----:B---3--:R-:W-:-:S04]  /*2050*/  FFMA R29, R20, R20, R29 ;  /* 0x00000014141d7223 */ /* 0x008fc8000000001d */
[----:B------:R-:W-:-:S04]  /*2060*/  FFMA R29, R14, R14, R29 ;  /* 0x0000000e0e1d7223 */ /* 0x000fc8000000001d */
[----:B-----5:R-:W-:-:S04]  /*2070*/  FFMA R29, R16, R16, R29 ;  /* 0x00000010101d7223 */ /* 0x020fc8000000001d */
[----:B------:R-:W-:-:S04]  /*2080*/  FFMA R29, R22, R22, R29 ;  /* 0x00000016161d7223 */ /* 0x000fc8000000001d */
[----:B------:R-:W-:Y:S01]  /*2090*/  FFMA R23, R24, R24, R29 ;  /* 0x0000001818177223 */ /* 0x000fe2000000001d */
[----:B------:R-:W-:Y:S06]  /*20a0*/  @P0 BRA `(.L_x_197) ;  /* 0xfffffff800f00947 */ /* 0x000fec000383ffff */
[----:B------:R-:W-:Y:S05]  /*20b0*/  BSYNC.RECONVERGENT B3 ;  /* 0x0000000000037941 */ /* 0x000fea0003800200 */
.L_x_196:
[----:B------:R-:W-:-:S07]  /*20c0*/  IADD3 R0, PT, PT, R11, -0x1000, RZ ;  /* 0xfffff0000b007810 */ /* 0x000fce0007ffe0ff */
.L_x_195:
[----:B------:R-:W-:Y:S05]  /*20d0*/  BSYNC.RECONVERGENT B2 ;  /* 0x0000000000027941 */ /* 0x000fea0003800200 */
.L_x_194:
[----:B------:R-:W-:-:S13]  /*20e0*/  ISETP.NE.AND P0, PT, R10, RZ, PT ;  /* 0x000000ff0a00720c */ /* 0x000fda0003f05270 */
[----:B------:R-:W-:Y:S05]  /*20f0*/  @!P0 BRA `(.L_x_193) ;  /* 0x00000004002c8947 */ /* 0x000fea0003800000 */
[----:B------:R-:W-:Y:S01]  /*2100*/  ISETP.GE.U32.AND P0, PT, R10, 0x8, PT ;  /* 0x000000080a00780c */ /* 0x000fe20003f06070 */
[----:B------:R-:W-:Y:S01]  /*2110*/  BSSY.RECONVERGENT B2, `(.L_x_198) ;  /* 0x0000025000027945 */ /* 0x000fe20003800200 */
[----:B------:R-:W-:-:S04]  /*2120*/  LOP3.LUT R25, R8, 0x7, RZ, 0xc0, !PT ;  /* 0x0000000708197812 */ /* 0x000fc800078ec0ff */
[----:B------:R-:W-:-:S07]  /*2130*/  ISETP.NE.AND P1, PT, R25, RZ, PT ;  /* 0x000000ff1900720c */ /* 0x000fce0003f25270 */
[----:B------:R-:W-:Y:S06]  /*2140*/  @!P0 BRA `(.L_x_199) ;  /* 0x0000000000848947 */ /* 0x000fec0003800000 */
[----:B------:R-:W-:-:S04]  /*2150*/  IADD3 R7, PT, PT, R0, R9, RZ ;  /* 0x0000000900077210 */ /* 0x000fc80007ffe0ff */
[C---:B------:R-:W-:Y:S01]  /*2160*/  IADD3 R19, PT, PT, R7.reuse, 0x200, RZ ;  /* 0x0000020007137810 */ /* 0x040fe20007ffe0ff */
[C---:B------:R-:W-:Y:S01]  /*2170*/  IMAD.WIDE.U32 R14, R7.reuse, 0x4, R4 ;  /* 0x00000004070e7825 */ /* 0x040fe200078e0004 */
[----:B------:R-:W-:-:S03]  /*2180*/  IADD3 R17, PT, PT, R7, 0x400, RZ ;  /* 0x0000040007117810 */ /* 0x000fc60007ffe0ff */
[--C-:B------:R-:W-:Y:S01]  /*2190*/  IMAD.WIDE.U32 R18, R19, 0x4, R4.reuse ;  /* 0x0000000413127825 */ /* 0x100fe200078e0004 */
[----:B------:R0:W2:Y:S01]  /*21a0*/  LDG.E R22, desc[UR6][R14.64] ;  /* 0x000000060e167981 */ /* 0x0000a2000c1e1900 */
[----:B------:R-:W-:Y:S02]  /*21b0*/  IADD3 R11, PT, PT, R7, 0x600, RZ ;  /* 0x00000600070b7810 */ /* 0x000fe40007ffe0ff */
[--C-:B------:R-:W-:Y:S01]  /*21c0*/  IMAD.WIDE.U32 R16, R17, 0x4, R4.reuse ;  /* 0x0000000411107825 */ /* 0x100fe200078e0004 */
[----:B------:R1:W3:Y:S01]  /*21d0*/  LDG.E R24, desc[UR6][R18.64] ;  /* 0x0000000612187981 */ /* 0x0002e2000c1e1900 */
[----:B------:R-:W-:Y:S02]  /*21e0*/  IADD3 R13, PT, PT, R7, 0x800, RZ ;  /* 0x00000800070d7810 */ /* 0x000fe40007ffe0ff */
        /* <DEDUP_REMOVED lines=23> */
.L_x_199:
[----:B------:R-:W-:Y:S05]  /*2360*/  BSYNC.RECONVERGENT B2 ;  /* 0x0000000000027941 */ /* 0x000fea0003800200 */
.L_x_198:
[----:B------:R-:W-:Y:S05]  /*2370*/  @!P1 BRA `(.L_x_193) ;  /* 0x00000000008c9947 */ /* 0x000fea0003800000 */
[----:B------:R-:W-:Y:S01]  /*2380*/  ISETP.GE.U32.AND P0, PT, R25, 0x4, PT ;  /* 0x000000041900780c */ /* 0x000fe20003f06070 */
[----:B------:R-:W-:Y:S01]  /*2390*/  BSSY.RECONVERGENT B2, `(.L_x_200) ;  /* 0x0000014000027945 */ /* 0x000fe20003800200 */
[----:B------:R-:W-:-:S11]  /*23a0*/  LOP3.LUT P1, RZ, R8, 0x3, RZ, 0xc0, !PT ;  /* 0x0000000308ff7812 */ /* 0x000fd6000782c0ff */
[----:B------:R-:W-:Y:S05]  /*23b0*/  @!P0 BRA `(.L_x_201) ;  /* 0x0000000000448947 */ /* 0x000fea0003800000 */
[----:B------:R-:W-:-:S04]  /*23c0*/  IADD3 R7, PT, PT, R0, R9, RZ ;  /* 0x0000000900077210 */ /* 0x000fc80007ffe0ff */
[C---:B------:R-:W-:Y:S01]  /*23d0*/  IADD3 R11, PT, PT, R7.reuse, 0x200, RZ ;  /* 0x00000200070b7810 */ /* 0x040fe20007ffe0ff */
[C---:B------:R-:W-:Y:S01]  /*23e0*/  IMAD.WIDE.U32 R8, R7.reuse, 0x4, R4 ;  /* 0x0000000407087825 */ /* 0x040fe200078e0004 */
[----:B------:R-:W-:-:S03]  /*23f0*/  IADD3 R13, PT, PT, R7, 0x400, RZ ;  /* 0x00000400070d7810 */ /* 0x000fc60007ffe0ff */
[--C-:B------:R-:W-:Y:S01]  /*2400*/  IMAD.WIDE.U32 R10, R11, 0x4, R4.reuse ;  /* 0x000000040b0a7825 */ /* 0x100fe200078e0004 */
[----:B------:R-:W-:Y:S01]  /*2410*/  IADD3 R15, PT, PT, R7, 0x600, RZ ;  /* 0x00000600070f7810 */ /* 0x000fe20007ffe0ff */
        /* <DEDUP_REMOVED lines=11> */
.L_x_201:
[----:B------:R-:W-:Y:S05]  /*24d0*/  BSYNC.RECONVERGENT B2 ;  /* 0x0000000000027941 */ /* 0x000fea0003800200 */
.L_x_200:
[----:B------:R-:W-:Y:S05]  /*24e0*/  @!P1 BRA `(.L_x_193) ;  /* 0x0000000000309947 */ /* 0x000fea0003800000 */
[----:B------:R-:W-:Y:S02]  /*24f0*/  LOP3.LUT R6, R6, 0xffff, RZ, 0xc0, !PT ;  /* 0x0000ffff06067812 */ /* 0x000fe400078ec0ff */
[----:B------:R-:W-:Y:S02]  /*2500*/  IADD3 R9, PT, PT, R0, R2, RZ ;  /* 0x0000000200097210 */ /* 0x000fe40007ffe0ff */
[----:B------:R-:W-:-:S04]  /*2510*/  LEA.HI R6, R6, 0x1, RZ, 0x17 ;  /* 0x0000000106067811 */ /* 0x000fc800078fb8ff */
[----:B------:R-:W-:-:S04]  /*2520*/  LOP3.LUT R6, R6, 0x3, RZ, 0xc0, !PT ;  /* 0x0000000306067812 */ /* 0x000fc800078ec0ff */
[----:B------:R-:W-:-:S07]  /*2530*/  IADD3 R0, PT, PT, -R6, RZ, RZ ;  /* 0x000000ff06007210 */ /* 0x000fce0007ffe1ff */
.L_x_202:
[----:B------:R-:W-:-:S06]  /*2540*/  IMAD.WIDE.U32 R6, R9, 0x4, R4 ;  /* 0x0000000409067825 */ /* 0x000fcc00078e0004 */
[----:B------:R-:W2:Y:S01]  /*2550*/  LDG.E R6, desc[UR6][R6.64] ;  /* 0x0000000606067981 */ /* 0x000ea2000c1e1900 */
[----:B------:R-:W-:Y:S02]  /*2560*/  IADD3 R0, PT, PT, R0, 0x1, RZ ;  /* 0x0000000100007810 */ /* 0x000fe40007ffe0ff */
[----:B------:R-:W-:Y:S02]  /*2570*/  IADD3 R9, PT, PT, R9, 0x200, RZ ;  /* 0x0000020009097810 */ /* 0x000fe40007ffe0ff */
[----:B------:R-:W-:Y:S01]  /*2580*/  ISETP.NE.AND P0, PT, R0, RZ, PT ;  /* 0x000000ff0000720c */ /* 0x000fe20003f05270 */
[----:B--2---:R-:W-:-:S12]  /*2590*/  FFMA R23, R6, R6, R23 ;  /* 0x0000000606177223 */ /* 0x004fd80000000017 */
[----:B------:R-:W-:Y:S05]  /*25a0*/  @P0 BRA `(.L_x_202) ;  /* 0xfffffffc00e40947 */ /* 0x000fea000383ffff */
.L_x_193:
[----:B------:R-:W-:Y:S05]  /*25b0*/  BSYNC.RECONVERGENT B1 ;  /* 0x0000000000017941 */ /* 0x000fea0003800200 */
.L_x_190:
        /* <DEDUP_REMOVED lines=33> */
[----:B------:R-:W1:Y:S04]  /*27d0*/  LDS.128 R8, [UR4+0x20] ;  /* 0x00002004ff087984 */ /* 0x000e680008000c00 */
[----:B--2---:R-:W2:Y:S04]  /*27e0*/  LDS.128 R4, [UR4+0x30] ;  /* 0x00003004ff047984 */ /* 0x004ea80008000c00 */
        /* <DEDUP_REMOVED lines=16> */
.L_x_189:
[----:B------:R-:W-:Y:S05]  /*28f0*/  BSYNC.RECONVERGENT B0 ;  /* 0x0000000000007941 */ /* 0x000fea0003800200 */
.L_x_173:
[----:B------:R-:W-:Y:S05]  /*2900*/  @P0 EXIT ;  /* 0x000000000000094d */ /* 0x000fea0003800000 */
[----:B012---:R-:W0:Y:S02]  /*2910*/  LDC.64 R4, c[0x0][0x388] ;  /* 0x0000e200ff047b82 */ /* 0x007e240000000a00 */
[----:B0-----:R-:W-:-:S05]  /*2920*/  IMAD.WIDE.U32 R2, R3, 0x4, R4 ;  /* 0x0000000403027825 */ /* 0x001fca00078e0004 */
[----:B------:R-:W-:Y:S01]  /*2930*/  STG.E desc[UR6][R2.64], R20 ;  /* 0x0000001402007986 */ /* 0x000fe2000c101906 */
[----:B------:R-:W-:Y:S05]  /*2940*/  EXIT ;  /* 0x000000000000794d */ /* 0x000fea0003800000 */
.L_x_203:
        /* <DEDUP_REMOVED lines=11> */
.L_x_421:


//--------------------- .text._ZN3cub18CUB_300001_SM_10006detail6reduce28DeviceReduceSingleTileKernelINS2_10policy_hubIfjN4cuda3std3__44plusIfEEE10Policy1000EN6thrust24THRUST_300001_SM_1000_NS6detail15normal_iteratorINSD_10device_ptrIfEEEEPfjS9_ff6squareIfEEEvT0_T1_T2_T3_T4_T6_ --------------------------
	.section	.text._ZN3cub18CUB_300001_SM_10006detail6reduce28DeviceReduceSingleTileKernelINS2_10policy_hubIfjN4cuda3std3__44plusIfEEE10Policy1000EN6thrust24THRUST_300001_SM_1000_NS6detail15normal_iteratorINSD_10device_ptrIfEEEEPfjS9_ff6squareIfEEEvT0_T1_T2_T3_T4_T6_,"ax",@progbits
	.align	128
        .global         _ZN3cub18CUB_300001_SM_10006detail6reduce28DeviceReduceSingleTileKernelINS2_10policy_hubIfjN4cuda3std3__44plusIfEEE10Policy1000EN6thrust24THRUST_300001_SM_1000_NS6detail15normal_iteratorINSD_10device_ptrIfEEEEPfjS9_ff6squareIfEEEvT0_T1_T2_T3_T4_T6_
        .type           _ZN3cub18CUB_300001_SM_10006detail6reduce28DeviceReduceSingleTileKernelINS2_10policy_hubIfjN4cuda3std3__44plusIfEEE10Policy1000EN6thrust24THRUST_300001_SM_1000_NS6detail15normal_iteratorINSD_10device_ptrIfEEEEPfjS9_ff6squareIfEEEvT0_T1_T2_T3_T4_T6_,@function
        .size           _ZN3cub18CUB_300001_SM_10006detail6reduce28DeviceReduceSingleTileKernelINS2_10policy_hubIfjN4cuda3std3__44plusIfEEE10Policy1000EN6thrust24THRUST_300001_SM_1000_NS6detail15normal_iteratorINSD_10device_ptrIfEEEEPfjS9_ff6squareIfEEEvT0_T1_T2_T3_T4_T6_,(.L_x_422 - _ZN3cub18CUB_300001_SM_10006detail6reduce28DeviceReduceSingleTileKernelINS2_10policy_hubIfjN4cuda3std3__44plusIfEEE10Policy1000EN6thrust24THRUST_300001_SM_1000_NS6detail15normal_iteratorINSD_10device_ptrIfEEEEPfjS9_ff6squareIfEEEvT0_T1_T2_T3_T4_T6_)
        .other          _ZN3cub18CUB_300001_SM_10006detail6reduce28DeviceReduceSingleTileKernelINS2_10policy_hubIfjN4cuda3std3__44plusIfEEE10Policy1000EN6thrust24THRUST_300001_SM_1000_NS6detail15normal_iteratorINSD_10device_ptrIfEEEEPfjS9_ff6squareIfEEEvT0_T1_T2_T3_T4_T6_,@"STO_CUDA_ENTRY STV_DEFAULT"
_ZN3cub18CUB_300001_SM_10006detail6reduce28DeviceReduceSingleTileKernelINS2_10policy_hubIfjN4cuda3std3__44plusIfEEE10Policy1000EN6thrust24THRUST_300001_SM_1000_NS6detail15normal_iteratorINSD_10device_ptrIfEEEEPfjS9_ff6squareIfEEEvT0_T1_T2_T3_T4_T6_:
.text._ZN3cub18CUB_300001_SM_10006detail6reduce28DeviceReduceSingleTileKernelINS2_10policy_hubIfjN4cuda3std3__44plusIfEEE10Policy1000EN6thrust24THRUST_300001_SM_1000_NS6detail15normal_iteratorINSD_10device_ptrIfEEEEPfjS9_ff6squareIfEEEvT0_T1_T2_T3_T4_T6_:
        /* <DEDUP_REMOVED lines=13> */
.L_x_204:
[----:B------:R-:W-:Y:S01]  /*00d0*/  ISETP.GT.U32.AND P0, PT, R4, 0x1fff, PT ;  /* 0x00001fff0400780c */ /* 0x000fe20003f04070 */
[----:B------:R-:W-:-:S12]  /*00e0*/  BSSY.RECONVERGENT B0, `(.L_x_205) ;  /* 0x000023c000007945 */ /* 0x000fd80003800200 */
[----:B------:R-:W-:Y:S05]  /*00f0*/  @P0 BRA `(.L_x_206) ;  /* 0x0000001000040947 */ /* 0x000fea0003800000 */
[----:B------:R-:W0:Y:S01]  /*0100*/  S2R R5, SR_TID.X ;  /* 0x0000000000057919 */ /* 0x000e220000002100 */
[----:B------:R-:W-:Y:S01]  /*0110*/  BSSY.RECONVERGENT B1, `(.L_x_207) ;  /* 0x000000a000017945 */ /* 0x000fe20003800200 */
[----:B------:R-:W-:Y:S01]  /*0120*/  HFMA2 R0, -RZ, RZ, 0, 0 ;  /* 0x00000000ff007431 */ /* 0x000fe200000001ff */
        /* <DEDUP_REMOVED lines=8> */
.L_x_208:
[----:B------:R-:W-:Y:S05]  /*01b0*/  BSYNC.RECONVERGENT B1 ;  /* 0x0000000000017941 */ /* 0x000fea0003800200 */
.L_x_207:
[----:B------:R-:W-:Y:S01]  /*01c0*/  ISETP.GE.U32.AND P0, PT, R7, R4, PT ;  /* 0x000000040700720c */ /* 0x000fe20003f06070 */
[----:B------:R-:W-:-:S12]  /*01d0*/  BSSY.RECONVERGENT B1, `(.L_x_209) ;  /* 0x0000070000017945 */ /* 0x000fd80003800200 */
[----:B------:R-:W-:Y:S05]  /*01e0*/  @P0 BRA `(.L_x_210) ;  /* 0x0000000400b80947 */ /* 0x000fea0003800000 */
[----:B------:R-:W-:Y:S01]  /*01f0*/  LOP3.LUT R3, RZ, R7, RZ, 0x33, !PT ;  /* 0x00000007ff037212 */ /* 0x000fe200078e33ff */
[----:B------:R-:W-:Y:S03]  /*0200*/  BSSY.RECONVERGENT B2, `(.L_x_211) ;  /* 0x0000033000027945 */ /* 0x000fe60003800200 */
[----:B------:R-:W-:-:S04]  /*0210*/  IADD3 R3, PT, PT, R3, R4, RZ ;  /* 0x0000000403037210 */ /* 0x000fc80007ffe0ff */
        /* <DEDUP_REMOVED lines=11> */
.L_x_213:
        /* <DEDUP_REMOVED lines=38> */
.L_x_212:
[----:B------:R-:W-:Y:S05]  /*0530*/  BSYNC.RECONVERGENT B2 ;  /* 0x0000000000027941 */ /* 0x000fea0003800200 */
.L_x_211:
[----:B------:R-:W-:Y:S05]  /*0540*/  @!P1 BRA `(.L_x_210) ;  /* 0x0000000000e09947 */ /* 0x000fea0003800000 */
[----:B------:R-:W-:Y:S01]  /*0550*/  ISETP.GE.U32.AND P0, PT, R20, 0x8, PT ;  /* 0x000000081400780c */ /* 0x000fe20003f06070 */
[----:B------:R-:W-:Y:S01]  /*0560*/  BSSY.RECONVERGENT B2, `(.L_x_214) ;  /* 0x0000017000027945 */ /* 0x000fe20003800200 */
[----:B------:R-:W-:-:S04]  /*0570*/  LOP3.LUT R8, R6, 0x7, RZ, 0xc0, !PT ;  /* 0x0000000706087812 */ /* 0x000fc800078ec0ff */
[----:B------:R-:W-:-:S07]  /*0580*/  ISETP.NE.AND P1, PT, R8, RZ, PT ;  /* 0x000000ff0800720c */ /* 0x000fce0003f25270 */
[----:B------:R-:W-:Y:S06]  /*0590*/  @!P0 BRA `(.L_x_215) ;  /* 0x00000000004c8947 */ /* 0x000fec0003800000 */
        /* <DEDUP_REMOVED lines=19> */
.L_x_215:
[----:B------:R-:W-:Y:S05]  /*06d0*/  BSYNC.RECONVERGENT B2 ;  /* 0x0000000000027941 */ /* 0x000fea0003800200 */
.L_x_214:
        /* <DEDUP_REMOVED lines=17> */
.L_x_217:
[----:B------:R-:W-:Y:S05]  /*07f0*/  BSYNC.RECONVERGENT B2 ;  /* 0x0000000000027941 */ /* 0x000fea0003800200 */
.L_x_216:
[----:B------:R-:W-:Y:S05]  /*0800*/  @!P1 BRA `(.L_x_210) ;  /* 0x0000000000309947 */ /* 0x000fea0003800000 */
[----:B------:R-:W0:Y:S01]  /*0810*/  LDC.64 R2, c[0x0][0x380] ;  /* 0x0000e000ff027b82 */ /* 0x000e220000000a00 */
[----:B------:R-:W-:Y:S01]  /*0820*/  IADD3 R6, PT, PT, -R6, RZ, RZ ;  /* 0x000000ff06067210 */ /* 0x000fe20007ffe1ff */
[----:B0-----:R-:W-:-:S05]  /*0830*/  IMAD.WIDE.U32 R2, R7, 0x4, R2 ;  /* 0x0000000407027825 */ /* 0x001fca00078e0002 */
[----:B------:R-:W-:-:S07]  /*0840*/  MOV R7, R3 ;  /* 0x0000000300077202 */ /* 0x000fce0000000f00 */
.L_x_218:
[----:B------:R-:W-:-:S06]  /*0850*/  MOV R3, R7 ;  /* 0x0000000700037202 */ /* 0x000fcc0000000f00 */
[----:B------:R0:W2:Y:S01]  /*0860*/  LDG.E R3, desc[UR6][R2.64] ;  /* 0x0000000602037981 */ /* 0x0000a2000c1e1900 */
[----:B------:R-:W-:-:S04]  /*0870*/  IADD3 R6, PT, PT, R6, 0x1, RZ ;  /* 0x0000000106067810 */ /* 0x000fc80007ffe0ff */
[----:B------:R-:W-:Y:S02]  /*0880*/  ISETP.NE.AND P0, PT, R6, RZ, PT ;  /* 0x000000ff0600720c */ /* 0x000fe40003f05270 */
[----:B0-----:R-:W-:-:S04]  /*0890*/  IADD3 R2, P1, PT, R2, 0x800, RZ ;  /* 0x0000080002027810 */ /* 0x001fc80007f3e0ff */
[----:B------:R-:W-:Y:S01]  /*08a0*/  IADD3.X R7, PT, PT, RZ, R7, RZ, P1, !PT ;  /* 0x00000007ff077210 */ /* 0x000fe20000ffe4ff */
[----:B--2---:R-:W-:-:S06]  /*08b0*/  FFMA R0, R3, R3, R0 ;  /* 0x0000000303007223 */ /* 0x004fcc0000000000 */
[----:B------:R-:W-:Y:S05]  /*08c0*/  @P0 BRA `(.L_x_218) ;  /* 0xfffffffc00e00947 */ /* 0x000fea000383ffff */
.L_x_210:
[----:B------:R-:W-:Y:S05]  /*08d0*/  BSYNC.RECONVERGENT B1 ;  /* 0x0000000000017941 */ /* 0x000fea0003800200 */
.L_x_209:
[----:B------:R-:W-:Y:S02]  /*08e0*/  ISETP.GE.U32.AND P0, PT, R4, 0x200, PT ;  /* 0x000002000400780c */ /* 0x000fe40003f06070 */
[----:B------:R-:W-:-:S11]  /*08f0*/  MOV R9, R0 ;  /* 0x0000000000097202 */ /* 0x000fd60000000f00 */
        /* <DEDUP_REMOVED lines=35> */
[----:B------:R-:W3:Y:S04]  /*0b30*/  LDS.128 R8, [UR4+0x30] ;  /* 0x00003004ff087984 */ /* 0x000ee80008000c00 */
[----:B------:R-:W4:Y:S01]  /*0b40*/  LDS.128 R16, [UR4+0x40] ;  /* 0x00004004ff107984 */ /* 0x000f220008000c00 */
[----:B0-----:R-:W-:-:S04]  /*0b50*/  FADD R5, R0, R5 ;  /* 0x0000000500057221 */ /* 0x001fc80000000000 */
        /* <DEDUP_REMOVED lines=9> */
[----:B------:R-:W-:-:S04]  /*0bf0*/  FADD R11, R10, R11 ;  /* 0x0000000b0a0b7221 */ /* 0x000fc80000000000 */
[----:B----4-:R-:W-:-:S04]  /*0c00*/  FADD R16, R11, R16 ;  /* 0x000000100b107221 */ /* 0x010fc80000000000 */
[----:B------:R-:W-:-:S04]  /*0c10*/  FADD R17, R16, R17 ;  /* 0x0000001110117221 */ /* 0x000fc80000000000 */
[----:B------:R-:W-:-:S04]  /*0c20*/  FADD R18, R17, R18 ;  /* 0x0000001211127221 */ /* 0x000fc80000000000 */
[----:B------:R-:W-:Y:S01]  /*0c30*/  FADD R0, R18, R19 ;  /* 0x0000001312007221 */ /* 0x000fe20000000000 */
[----:B------:R-:W-:Y:S06]  /*0c40*/  BRA `(.L_x_220) ;  /* 0x0000001800147947 */ /* 0x000fec0003800000 */
.L_x_219:
[----:B------:R-:W0:Y:S01]  /*0c50*/  S2R R6, SR_LANEID ;  /* 0x0000000000067919 */ /* 0x000e220000000000 */
[----:B------:R-:W-:-:S04]  /*0c60*/  LOP3.LUT R0, R5, 0x3e0, RZ, 0xc0, !PT ;  /* 0x000003e005007812 */ /* 0x000fc800078ec0ff */
[----:B------:R-:W-:Y:S02]  /*0c70*/  IADD3 R3, PT, PT, R0, 0x20, RZ ;  /* 0x0000002000037810 */ /* 0x000fe40007ffe0ff */
[----:B------:R-:W-:Y:S02]  /*0c80*/  LOP3.LUT R7, RZ, R0, RZ, 0x33, !PT ;  /* 0x00000000ff077212 */ /* 0x000fe400078e33ff */
[-C--:B------:R-:W-:Y:S02]  /*0c90*/  ISETP.GT.U32.AND P0, PT, R3, R4.reuse, PT ;  /* 0x000000040300720c */ /* 0x080fe40003f04070 */
        /* <DEDUP_REMOVED lines=40> */
[----:B------:R-:W0:Y:S04]  /*0f20*/  LDS.128 R20, [UR4+0x10] ;  /* 0x00001004ff147984 */ /* 0x000e280008000c00 */
        /* <DEDUP_REMOVED lines=30> */
.L_x_206:
[----:B------:R-:W0:Y:S01]  /*1110*/  S2R R0, SR_TID.X ;  /* 0x0000000000007919 */ /* 0x000e220000002100 */
[----:B------:R-:W1:Y:S02]  /*1120*/  LDCU.64 UR4, c[0x0][0x380] ;  /* 0x00007000ff0477ac */ /* 0x000e640008000a00 */
[----:B-1----:R-:W-:Y:S02]  /*1130*/  MOV R12, UR4 ;  /* 0x00000004000c7c02 */ /* 0x002fe40008000f00 */
[----:B------:R-:W-:-:S03]  /*1140*/  MOV R13, UR5 ;  /* 0x00000005000d7c02 */ /* 0x000fc60008000f00 */
        /* <DEDUP_REMOVED lines=17> */
[----:B------:R-:W-:Y:S01]  /*1260*/  UMOV UR4, 0x2000 ;  /* 0x0000200000047882 */ /* 0x000fe20000000000 */
[----:B--2---:R-:W-:-:S04]  /*1270*/  FMUL R21, R21, R21 ;  /* 0x0000001515157220 */ /* 0x004fc80000400000 */
[----:B---3--:R-:W-:Y:S01]  /*1280*/  FFMA R21, R20, R20, R21 ;  /* 0x0000001414157223 */ /* 0x008fe20000000015 */
[----:B------:R-:W-:Y:S01]  /*1290*/  IADD3 R20, PT, PT, R4, -0x2000, RZ ;  /* 0xffffe00004147810 */ /* 0x000fe20007ffe0ff */
[----:B----4-:R-:W-:-:S03]  /*12a0*/  FMUL R17, R17, R17 ;  /* 0x0000001111117220 */ /* 0x010fc60000400000 */
[----:B------:R-:W-:Y:S01]  /*12b0*/  ISETP.GE.U32.AND P0, PT, R20, 0x2000, PT ;  /* 0x000020001400780c */ /* 0x000fe20003f06070 */
[----:B-----5:R-:W-:Y:S01]  /*12c0*/  FMUL R19, R19, R19 ;  /* 0x0000001313137220 */ /* 0x020fe20000400000 */
[----:B------:R-:W-:Y:S01]  /*12d0*/  FMUL R22, R22, R22 ;  /* 0x0000001616167220 */ /* 0x000fe20000400000 */
        /* <DEDUP_REMOVED lines=19> */
[----:B------:R-:W0:Y:S01]  /*1410*/  LDC R4, c[0x0][0x390] ;  /* 0x0000e400ff047b82 */ /* 0x000e220000000800 */
[----:B------:R-:W-:-:S07]  /*1420*/  UMOV UR4, 0x2000 ;  /* 0x0000200000047882 */ /* 0x000fce0000000000 */
[----:B------:R-:W1:Y:S02]  /*1430*/  LDC.64 R12, c[0x0][0x380] ;  /* 0x0000e000ff0c7b82 */ /* 0x000e640000000a00 */
.L_x_223:
[----:B------:R-:W-:-:S05]  /*1440*/  IADD3 R3, PT, PT, R0, UR4, RZ ;  /* 0x0000000400037c10 */ /* 0x000fca000fffe0ff */
        /* <DEDUP_REMOVED lines=17> */
[----:B0-----:R-:W-:-:S04]  /*1560*/  IADD3 R2, PT, PT, R4, -UR4, RZ ;  /* 0x8000000404027c10 */ /* 0x001fc8000fffe0ff */
[----:B------:R-:W-:Y:S01]  /*1570*/  ISETP.GE.U32.AND P0, PT, R2, 0x2000, PT ;  /* 0x000020000200780c */ /* 0x000fe20003f06070 */
[----:B--2---:R-:W-:Y:S01]  /*1580*/  FFMA R7, R22, R22, R7 ;  /* 0x0000001616077223 */ /* 0x004fe20000000007 */
        /* <DEDUP_REMOVED lines=23> */
[----:B------:R-:W-:-:S06]  /*1700*/  UIADD3 UR4, UPT, UPT, UR4, 0x2000, URZ ;  /* 0x0000200004047890 */ /* 0x000fcc000fffe0ff */
[----:B------:R-:W-:-:S13]  /*1710*/  ISETP.LT.U32.AND P0, PT, R20, UR4, PT ;  /* 0x0000000414007c0c */ /* 0x000fda000bf01070 */
[----:B------:R-:W-:Y:S05]  /*1720*/  @!P0 BRA `(.L_x_223) ;  /* 0xfffffffc00448947 */ /* 0x000fea000383ffff */
.L_x_221:
[----:B------:R-:W-:Y:S01]  /*1730*/  IADD3 R3, PT, PT, R4, -UR4, RZ ;  /* 0x8000000404037c10 */ /* 0x000fe2000fffe0ff */
[----:B------:R-:W-:Y:S03]  /*1740*/  BSSY.RECONVERGENT B1, `(.L_x_222) ;  /* 0x00000a3000017945 */ /* 0x000fe60003800200 */
[----:B------:R-:W-:-:S04]  /*1750*/  ISETP.GE.AND P0, PT, R0, R3, PT ;  /* 0x000000030000720c */ /* 0x000fc80003f06270 */
[----:B------:R-:W-:-:S13]  /*1760*/  ISETP.LE.U32.OR P0, PT, R4, UR4, P0 ;  /* 0x0000000404007c0c */ /* 0x000fda0008703470 */
[----:B------:R-:W-:Y:S05]  /*1770*/  @P0 BRA `(.L_x_224) ;  /* 0x00000008007c0947 */ /* 0x000fea0003800000 */
[-C--:B------:R-:W-:Y:S01]  /*1780*/  LOP3.LUT R3, RZ, R0.reuse, RZ, 0x33, !PT ;  /* 0x00000000ff037212 */ /* 0x080fe200078e33ff */
[----:B------:R-:W-:Y:S01]  /*1790*/  BSSY.RECONVERGENT B2, `(.L_x_225) ;  /* 0x0000052000027945 */ /* 0x000fe20003800200 */
[----:B------:R-:W-:Y:S02]  /*17a0*/  MOV R5, R0 ;  /* 0x0000000000057202 */ /* 0x000fe40000000f00 */
[----:B------:R-:W-:-:S04]  /*17b0*/  IADD3 R3, PT, PT, R4, -UR4, R3 ;  /* 0x8000000404037c10 */ /* 0x000fc8000fffe003 */
[C---:B------:R-:W-:Y:S02]  /*17c0*/  ISETP.GE.U32.AND P0, PT, R3.reuse, 0x1e00, PT ;  /* 0x00001e000300780c */ /* 0x040fe40003f06070 */
[----:B------:R-:W-:-:S04]  /*17d0*/  LEA.HI R3, R3, 0x1, RZ, 0x17 ;  /* 0x0000000103037811 */ /* 0x000fc800078fb8ff */
[----:B------:R-:W-:-:S07]  /*17e0*/  LOP3.LUT R4, R3, 0xf, RZ, 0xc0, !PT ;  /* 0x0000000f03047812 */ /* 0x000fce00078ec0ff */
[----:B------:R-:W-:Y:S05]  /*17f0*/  @!P0 BRA `(.L_x_226) ;  /* 0x00000004002c8947 */ /* 0x000fea0003800000 */
[----:B------:R-:W-:Y:S01]  /*1800*/  LOP3.LUT R6, R3, 0xfffff0, RZ, 0xc0, !PT ;  /* 0x00fffff003067812 */ /* 0x000fe200078ec0ff */
[----:B------:R-:W-:Y:S01]  /*1810*/  BSSY.RECONVERGENT B3, `(.L_x_227) ;  /* 0x0000048000037945 */ /* 0x000fe20003800200 */
[C---:B------:R-:W-:Y:S02]  /*1820*/  LOP3.LUT R5, R0.reuse, 0x1000, RZ, 0xfc, !PT ;  /* 0x0000100000057812 */ /* 0x040fe400078efcff */
[----:B------:R-:W-:Y:S02]  /*1830*/  IADD3 R2, PT, PT, R0, UR4, RZ ;  /* 0x0000000400027c10 */ /* 0x000fe4000fffe0ff */
[----:B------:R-:W-:-:S07]  /*1840*/  IADD3 R6, PT, PT, -R6, RZ, RZ ;  /* 0x000000ff06067210 */ /* 0x000fce0007ffe1ff */
.L_x_228:
[C---:B------:R-:W-:Y:S01]  /*1850*/  IADD3 R19, PT, PT, R2.reuse, 0x200, RZ ;  /* 0x0000020002137810 */ /* 0x040fe20007ffe0ff */
[C---:B------:R-:W-:Y:S01]  /*1860*/  IMAD.WIDE.U32 R14, R2.reuse, 0x4, R12 ;  /* 0x00000004020e7825 */ /* 0x040fe200078e000c */
[----:B------:R-:W-:-:S03]  /*1870*/  IADD3 R11, PT, PT, R2, 0x400, RZ ;  /* 0x00000400020b7810 */ /* 0x000fc60007ffe0ff */
[--C-:B------:R-:W-:Y:S01]  /*1880*/  IMAD.WIDE.U32 R18, R19, 0x4, R12.reuse ;  /* 0x0000000413127825 */ /* 0x100fe200078e000c */
[----:B------:R0:W2:Y:S01]  /*1890*/  LDG.E R8, desc[UR6][R14.64] ;  /* 0x000000060e087981 */ /* 0x0000a2000c1e1900 */
[C---:B------:R-:W-:Y:S02]  /*18a0*/  IADD3 R21, PT, PT, R2.reuse, 0x600, RZ ;  /* 0x0000060002157810 */ /* 0x040fe40007ffe0ff */
[--C-:B------:R-:W-:Y:S01]  /*18b0*/  IMAD.WIDE.U32 R10, R11, 0x4, R12.reuse ;  /* 0x000000040b0a7825 */ /* 0x100fe200078e000c */
[----:B------:R1:W3:Y:S01]  /*18c0*/  LDG.E R9, desc[UR6][R18.64] ;  /* 0x0000000612097981 */ /* 0x0002e2000c1e1900 */
[C---:B------:R-:W-:Y:S02]  /*18d0*/  IADD3 R17, PT, PT, R2.reuse, 0x800, RZ ;  /* 0x0000080002117810 */ /* 0x040fe40007ffe0ff */
[--C-:B------:R-:W-:Y:S02]  /*18e0*/  IMAD.WIDE.U32 R20, R21, 0x4, R12.reuse ;  /* 0x0000000415147825 */ /* 0x100fe400078e000c */
[----:B------:R4:W5:Y:S01]  /*18f0*/  LDG.E R10, desc[UR6][R10.64] ;  /* 0x000000060a0a7981 */ /* 0x000962000c1e1900 */
[----:B------:R-:W-:Y:S01]  /*1900*/  IADD3 R29, PT, PT, R2, 0xa00, RZ ;  /* 0x00000a00021d7810 */ /* 0x000fe20007ffe0ff */
[----:B------:R-:W-:-:S02]  /*1910*/  IMAD.WIDE.U32 R16, R17, 0x4, R12 ;  /* 0x0000000411107825 */ /* 0x000fc400078e000c */
[----:B------:R4:W5:Y:S01]  /*1920*/  LDG.E R27, desc[UR6][R20.64] ;  /* 0x00000006141b7981 */ /* 0x000962000c1e1900 */
[C---:B------:R-:W-:Y:S01]  /*1930*/  IADD3 R23, PT, PT, R2.reuse, 0xc00, RZ ;  /* 0x00000c0002177810 */ /* 0x040fe20007ffe0ff */
[--C-:B------:R-:W-:Y:S02]  /*1940*/  IMAD.WIDE.U32 R28, R29, 0x4, R12.reuse ;  /* 0x000000041d1c7825 */ /* 0x100fe400078e000c */
[----:B------:R-:W5:Y:S01]  /*1950*/  LDG.E R26, desc[UR6][R16.64] ;  /* 0x00000006101a7981 */ /* 0x000f62000c1e1900 */
[C---:B------:R-:W-:Y:S01]  /*1960*/  IADD3 R22, PT, PT, R2.reuse, 0xe00, RZ ;  /* 0x00000e0002167810 */ /* 0x040fe20007ffe0ff */
[--C-:B0-----:R-:W-:Y:S02]  /*1970*/  IMAD.WIDE.U32 R14, R23, 0x4, R12.reuse ;  /* 0x00000004170e7825 */ /* 0x101fe400078e000c */
[----:B------:R0:W5:Y:S01]  /*1980*/  LDG.E R25, desc[UR6][R28.64] ;  /* 0x000000061c197981 */ /* 0x000162000c1e1900 */
[----:B------:R-:W-:Y:S01]  /*1990*/  IADD3 R23, PT, PT, R2, 0x1000, RZ ;  /* 0x0000100002177810 */ /* 0x000fe20007ffe0ff */
[----:B-1----:R-:W-:-:S02]  /*19a0*/  IMAD.WIDE.U32 R18, R22, 0x4, R12 ;  /* 0x0000000416127825 */ /* 0x002fc400078e000c */
[----:B------:R1:W5:Y:S01]  /*19b0*/  LDG.E R24, desc[UR6][R14.64] ;  /* 0x000000060e187981 */ /* 0x000362000c1e1900 */
[C---:B----4-:R-:W-:Y:S01]  /*19c0*/  IADD3 R11, PT, PT, R2.reuse, 0x1200, RZ ;  /* 0x00001200020b7810 */ /* 0x050fe20007ffe0ff */
[--C-:B------:R-:W-:Y:S02]  /*19d0*/  IMAD.WIDE.U32 R20, R23, 0x4, R12.reuse ;  /* 0x0000000417147825 */ /* 0x100fe400078e000c */
[----:B------:R4:W5:Y:S01]  /*19e0*/  LDG.E R23, desc[UR6][R18.64] ;  /* 0x0000000612177981 */ /* 0x000962000c1e1900 */
[C---:B0-----:R-:W-:Y:S01]  /*19f0*/  IADD3 R29, PT, PT, R2.reuse, 0x1400, RZ ;  /* 0x00001400021d7810 */ /* 0x041fe20007ffe0ff */
[--C-:B------:R-:W-:Y:S02]  /*1a00*/  IMAD.WIDE.U32 R16, R11, 0x4, R12.reuse ;  /* 0x000000040b107825 */ /* 0x100fe400078e000c */
[----:B------:R-:W5:Y:S01]  /*1a10*/  LDG.E R22, desc[UR6][R20.64] ;  /* 0x0000000614167981 */ /* 0x000f62000c1e1900 */
[----:B-1----:R-:W-:Y:S01]  /*1a20*/  IADD3 R15, PT, PT, R2, 0x1600, RZ ;  /* 0x00001600020f7810 */ /* 0x002fe20007ffe0ff */
[----:B------:R-:W-:-:S02]  /*1a30*/  IMAD.WIDE.U32 R28, R29, 0x4, R12 ;  /* 0x000000041d1c7825 */ /* 0x000fc400078e000c */
[----:B------:R0:W5:Y:S01]  /*1a40*/  LDG.E R11, desc[UR6][R16.64] ;  /* 0x00000006100b7981 */ /* 0x000162000c1e1900 */
[C---:B----4-:R-:W-:Y:S01]  /*1a50*/  IADD3 R19, PT, PT, R2.reuse, 0x1800, RZ ;  /* 0x0000180002137810 */ /* 0x050fe20007ffe0ff */
[--C-:B------:R-:W-:Y:S02]  /*1a60*/  IMAD.WIDE.U32 R14, R15, 0x4, R12.reuse ;  /* 0x000000040f0e7825 */ /* 0x100fe400078e000c */
[----:B------:R-:W4:Y:S02]  /*1a70*/  LDG.E R28, desc[UR6][R28.64] ;  /* 0x000000061c1c7981 */ /* 0x000f24000c1e1900 */
[----:B------:R-:W-:Y:S01]  /*1a80*/  IMAD.WIDE.U32 R18, R19, 0x4, R12 ;  /* 0x0000000413127825 */ /* 0x000fe200078e000c */
[C---:B0-----:R-:W-:Y:S02]  /*1a90*/  IADD3 R17, PT, PT, R2.reuse, 0x1a00, RZ ;  /* 0x00001a0002117810 */ /* 0x041fe40007ffe0ff */
[----:B------:R-:W-:-:S03]  /*1aa0*/  IADD3 R21, PT, PT, R2, 0x1c00, RZ ;  /* 0x00001c0002157810 */ /* 0x000fc60007ffe0ff */
[----:B------:R-:W4:Y:S04]  /*1ab0*/  LDG.E R18, desc[UR6][R18.64] ;  /* 0x0000000612127981 */ /* 0x000f28000c1e1900 */
[----:B------:R0:W4:Y:S01]  /*1ac0*/  LDG.E R29, desc[UR6][R14.64] ;  /* 0x000000060e1d7981 */ /* 0x000122000c1e1900 */
[----:B------:R-:W-:Y:S01]  /*1ad0*/  IADD3 R20, PT, PT, R2, 0x1e00, RZ ;  /* 0x00001e0002147810 */ /* 0x000fe20007ffe0ff */
[----:B0-----:R-:W-:-:S04]  /*1ae0*/  IMAD.WIDE.U32 R14, R17, 0x4, R12 ;  /* 0x00000004110e7825 */ /* 0x001fc800078e000c */
[--C-:B------:R-:W-:Y:S02]  /*1af0*/  IMAD.WIDE.U32 R16, R21, 0x4, R12.reuse ;  /* 0x0000000415107825 */ /* 0x100fe400078e000c */
[----:B------:R-:W4:Y:S02]  /*1b00*/  LDG.E R14, desc[UR6][R14.64] ;  /* 0x000000060e0e7981 */ /* 0x000f24000c1e1900 */
[----:B------:R-:W-:Y:S02]  /*1b10*/  IMAD.WIDE.U32 R20, R20, 0x4, R12 ;  /* 0x0000000414147825 */ /* 0x000fe400078e000c */
[----:B------:R-:W4:Y:S04]  /*1b20*/  LDG.E R16, desc[UR6][R16.64] ;  /* 0x0000000610107981 */ /* 0x000f28000c1e1900 */
[----:B------:R-:W4:Y:S01]  /*1b30*/  LDG.E R20, desc[UR6][R20.64] ;  /* 0x0000000614147981 */ /* 0x000f22000c1e1900 */
[----:B------:R-:W-:-:S04]  /*1b40*/  IADD3 R6, PT, PT, R6, 0x10, RZ ;  /* 0x0000001006067810 */ /* 0x000fc80007ffe0ff */
[----:B------:R-:W-:Y:S02]  /*1b50*/  ISETP.NE.AND P0, PT, R6, RZ, PT ;  /* 0x000000ff0600720c */ /* 0x000fe40003f05270 */
[----:B------:R-:W-:Y:S02]  /*1b60*/  IADD3 R5, PT, PT, R5, 0x2000, RZ ;  /* 0x0000200005057810 */ /* 0x000fe40007ffe0ff */
[----:B------:R-:W-:Y:S01]  /*1b70*/  IADD3 R2, PT, PT, R2, 0x2000, RZ ;  /* 0x0000200002027810 */ /* 0x000fe20007ffe0ff */
[----:B--2---:R-:W-:-:S04]  /*1b80*/  FFMA R8, R8, R8, R7 ;  /* 0x0000000808087223 */ /* 0x004fc80000000007 */
[----:B---3--:R-:W-:-:S04]  /*1b90*/  FFMA R9, R9, R9, R8 ;  /* 0x0000000909097223 */ /* 0x008fc80000000008 */
        /* <DEDUP_REMOVED lines=8> */
[----:B----4-:R-:W-:-:S04]  /*1c20*/  FFMA R28, R28, R28, R11 ;  /* 0x0000001c1c1c7223 */ /* 0x010fc8000000000b */
[----:B------:R-:W-:-:S04]  /*1c30*/  FFMA R29, R29, R29, R28 ;  /* 0x0000001d1d1d7223 */ /* 0x000fc8000000001c */
[----:B------:R-:W-:-:S04]  /*1c40*/  FFMA R29, R18, R18, R29 ;  /* 0x00000012121d7223 */ /* 0x000fc8000000001d */
[----:B------:R-:W-:-:S04]  /*1c50*/  FFMA R29, R14, R14, R29 ;  /* 0x0000000e0e1d7223 */ /* 0x000fc8000000001d */
[----:B------:R-:W-:-:S04]  /*1c60*/  FFMA R29, R16, R16, R29 ;  /* 0x00000010101d7223 */ /* 0x000fc8000000001d */
[----:B------:R-:W-:Y:S01]  /*1c70*/  FFMA R7, R20, R20, R29 ;  /* 0x0000001414077223 */ /* 0x000fe2000000001d */
[----:B------:R-:W-:Y:S06]  /*1c80*/  @P0 BRA `(.L_x_228) ;  /* 0xfffffff800f00947 */ /* 0x000fec000383ffff */
[----:B------:R-:W-:Y:S05]  /*1c90*/  BSYNC.RECONVERGENT B3 ;  /* 0x0000000000037941 */ /* 0x000fea0003800200 */
.L_x_227:
[----:B------:R-:W-:-:S07]  /*1ca0*/  IADD3 R5, PT, PT, R5, -0x1000, RZ ;  /* 0xfffff00005057810 */ /* 0x000fce0007ffe0ff */
.L_x_226:
[----:B------:R-:W-:Y:S05]  /*1cb0*/  BSYNC.RECONVERGENT B2 ;  /* 0x0000000000027941 */ /* 0x000fea0003800200 */
.L_x_225:
[----:B------:R-:W-:-:S13]  /*1cc0*/  ISETP.NE.AND P0, PT, R4, RZ, PT ;  /* 0x000000ff0400720c */ /* 0x000fda0003f05270 */
[----:B------:R-:W-:Y:S05]  /*1cd0*/  @!P0 BRA `(.L_x_224) ;  /* 0x0000000400248947 */ /* 0x000fea0003800000 */
[----:B------:R-:W-:Y:S01]  /*1ce0*/  ISETP.GE.U32.AND P0, PT, R4, 0x8, PT ;  /* 0x000000080400780c */ /* 0x000fe20003f06070 */
[----:B------:R-:W-:Y:S01]  /*1cf0*/  BSSY.RECONVERGENT B2, `(.L_x_229) ;  /* 0x0000025000027945 */ /* 0x000fe20003800200 */
[----:B------:R-:W-:-:S04]  /*1d00*/  LOP3.LUT R22, R3, 0x7, RZ, 0xc0, !PT ;  /* 0x0000000703167812 */ /* 0x000fc800078ec0ff */
[----:B------:R-:W-:-:S07]  /*1d10*/  ISETP.NE.AND P1, PT, R22, RZ, PT ;  /* 0x000000ff1600720c */ /* 0x000fce0003f25270 */
[----:B------:R-:W-:Y:S06]  /*1d20*/  @!P0 BRA `(.L_x_230) ;  /* 0x0000000000848947 */ /* 0x000fec0003800000 */
[----:B------:R-:W-:-:S04]  /*1d30*/  IADD3 R15, PT, PT, R5, UR4, RZ ;  /* 0x00000004050f7c10 */ /* 0x000fc8000fffe0ff */
        /* <DEDUP_REMOVED lines=9> */
[----:B------:R-:W-:Y:S01]  /*1dd0*/  IMAD.WIDE.U32 R10, R11, 0x4, R12 ;  /* 0x000000040b0a7825 */ /* 0x000fe200078e000c */
[----:B------:R-:W4:Y:S01]  /*1de0*/  LDG.E R6, desc[UR6][R20.64] ;  /* 0x0000000614067981 */ /* 0x000f22000c1e1900 */
[----:B------:R-:W-:-:S02]  /*1df0*/  IADD3 R23, PT, PT, R15, 0xa00, RZ ;  /* 0x00000a000f177810 */ /* 0x000fc40007ffe0ff */
[--C-:B------:R-:W-:Y:S01]  /*1e00*/  IMAD.WIDE.U32 R16, R17, 0x4, R12.reuse ;  /* 0x0000000411107825 */ /* 0x100fe200078e000c */
[----:B------:R-:W-:Y:S01]  /*1e10*/  IADD3 R25, PT, PT, R15, 0xc00, RZ ;  /* 0x00000c000f197810 */ /* 0x000fe20007ffe0ff */
[----:B------:R-:W5:Y:S02]  /*1e20*/  LDG.E R10, desc[UR6][R10.64] ;  /* 0x000000060a0a7981 */ /* 0x000f64000c1e1900 */
[--C-:B0-----:R-:W-:Y:S01]  /*1e30*/  IMAD.WIDE.U32 R8, R23, 0x4, R12.reuse ;  /* 0x0000000417087825 */ /* 0x101fe200078e000c */
[----:B------:R-:W-:Y:S01]  /*1e40*/  IADD3 R23, PT, PT, R15, 0xe00, RZ ;  /* 0x00000e000f177810 */ /* 0x000fe20007ffe0ff */
[----:B------:R-:W5:Y:S02]  /*1e50*/  LDG.E R16, desc[UR6][R16.64] ;  /* 0x0000000610107981 */ /* 0x000f64000c1e1900 */
[--C-:B------:R-:W-:Y:S02]  /*1e60*/  IMAD.WIDE.U32 R14, R25, 0x4, R12.reuse ;  /* 0x00000004190e7825 */ /* 0x100fe400078e000c */
[----:B------:R-:W5:Y:S02]  /*1e70*/  LDG.E R8, desc[UR6][R8.64] ;  /* 0x0000000608087981 */ /* 0x000f64000c1e1900 */
[----:B-1----:R-:W-:-:S02]  /*1e80*/  IMAD.WIDE.U32 R18, R23, 0x4, R12 ;  /* 0x0000000417127825 */ /* 0x002fc400078e000c */
        /* <DEDUP_REMOVED lines=11> */
.L_x_230:
[----:B------:R-:W-:Y:S05]  /*1f40*/  BSYNC.RECONVERGENT B2 ;  /* 0x0000000000027941 */ /* 0x000fea0003800200 */
.L_x_229:
        /* <DEDUP_REMOVED lines=23> */
.L_x_232:
[----:B------:R-:W-:Y:S05]  /*20c0*/  BSYNC.RECONVERGENT B2 ;  /* 0x0000000000027941 */ /* 0x000fea0003800200 */
.L_x_231:
[----:B------:R-:W-:Y:S05]  /*20d0*/  @!P1 BRA `(.L_x_224) ;  /* 0x0000000000249947 */ /* 0x000fea0003800000 */
[----:B------:R-:W-:Y:S02]  /*20e0*/  IADD3 R5, PT, PT, R5, UR4, RZ ;  /* 0x0000000405057c10 */ /* 0x000fe4000fffe0ff */
[----:B------:R-:W-:-:S07]  /*20f0*/  IADD3 R4, PT, PT, -R4, RZ, RZ ;  /* 0x000000ff04047210 */ /* 0x000fce0007ffe1ff */
.L_x_233:
[----:B------:R-:W-:-:S06]  /*2100*/  IMAD.WIDE.U32 R2, R5, 0x4, R12 ;  /* 0x0000000405027825 */ /* 0x000fcc00078e000c */
[----:B------:R-:W2:Y:S01]  /*2110*/  LDG.E R2, desc[UR6][R2.64] ;  /* 0x0000000602027981 */ /* 0x000ea2000c1e1900 */
[----:B------:R-:W-:Y:S02]  /*2120*/  IADD3 R4, PT, PT, R4, 0x1, RZ ;  /* 0x0000000104047810 */ /* 0x000fe40007ffe0ff */
[----:B------:R-:W-:Y:S02]  /*2130*/  IADD3 R5, PT, PT, R5, 0x200, RZ ;  /* 0x0000020005057810 */ /* 0x000fe40007ffe0ff */
[----:B------:R-:W-:Y:S01]  /*2140*/  ISETP.NE.AND P0, PT, R4, RZ, PT ;  /* 0x000000ff0400720c */ /* 0x000fe20003f05270 */
[----:B--2---:R-:W-:-:S12]  /*2150*/  FFMA R7, R2, R2, R7 ;  /* 0x0000000202077223 */ /* 0x004fd80000000007 */
[----:B------:R-:W-:Y:S05]  /*2160*/  @P0 BRA `(.L_x_233) ;  /* 0xfffffffc00e40947 */ /* 0x000fea000383ffff */
.L_x_224:
[----:B------:R-:W-:Y:S05]  /*2170*/  BSYNC.RECONVERGENT B1 ;  /* 0x0000000000017941 */ /* 0x000fea0003800200 */
.L_x_222:
        /* <DEDUP_REMOVED lines=33> */
[----:B------:R-:W3:Y:S04]  /*2390*/  LDS.128 R8, [UR4+0x30] ;  /* 0x00003004ff087984 */ /* 0x000ee80008000c00 */
[----:B------:R-:W4:Y:S01]  /*23a0*/  LDS.128 R16, [UR4+0x40] ;  /* 0x00004004ff107984 */ /* 0x000f220008000c00 */
[----:B0-----:R-:W-:-:S04]  /*23b0*/  FADD R5, R0, R5 ;  /* 0x0000000500057221 */ /* 0x001fc80000000000 */
        /* <DEDUP_REMOVED lines=13> */
[----:B------:R-:W-:-:S07]  /*2490*/  FADD R0, R18, R19 ;  /* 0x0000001312007221 */ /* 0x000fce0000000000 */
.L_x_220:
[----:B------:R-:W-:Y:S05]  /*24a0*/  BSYNC.RECONVERGENT B0 ;  /* 0x0000000000007941 */ /* 0x000fea0003800200 */
.L_x_205:
[----:B------:R-:W-:Y:S05]  /*24b0*/  @P0 EXIT ;  /* 0x000000000000094d */ /* 0x000fea0003800000 */
[----:B012---:R-:W0:Y:S01]  /*24c0*/  LDC.64 R2, c[0x0][0x388] ;  /* 0x0000e200ff027b82 */ /* 0x007e220000000a00 */
[----:B------:R-:W1:Y:S02]  /*24d0*/  LDCU UR4, c[0x0][0x398] ;  /* 0x00007300ff0477ac */ /* 0x000e640008000800 */
[----:B-1----:R-:W-:-:S05]  /*24e0*/  FADD R5, R0, UR4 ;  /* 0x0000000400057e21 */ /* 0x002fca0008000000 */
[----:B0-----:R-:W-:Y:S01]  /*24f0*/  STG.E desc[UR6][R2.64], R5 ;  /* 0x0000000502007986 */ /* 0x001fe2000c101906 */
[----:B------:R-:W-:Y:S05]  /*2500*/  EXIT ;  /* 0x000000000000794d */ /* 0x000fea0003800000 */
.L_x_234:
        /* <DEDUP_REMOVED lines=15> */
.L_x_422:


//--------------------- .text._ZN3cub18CUB_300001_SM_10006detail6reduce28DeviceReduceSingleTileKernelINS2_10policy_hubIdyN4cuda3std3__44plusIdEEE10Policy1000EPdSC_iS9_ddNS7_10__identityEEEvT0_T1_T2_T3_T4_T6_ --------------------------
	.section	.text._ZN3cub18CUB_300001_SM_10006detail6reduce28DeviceReduceSingleTileKernelINS2_10policy_hubIdyN4cuda3std3__44plusIdEEE10Policy1000EPdSC_iS9_ddNS7_10__identityEEEvT0_T1_T2_T3_T4_T6_,"ax",@progbits
	.align	128
        .global         _ZN3cub18CUB_300001_SM_10006detail6reduce28DeviceReduceSingleTileKernelINS2_10policy_hubIdyN4cuda3std3__44plusIdEEE10Policy1000EPdSC_iS9_ddNS7_10__identityEEEvT0_T1_T2_T3_T4_T6_
        .type           _ZN3cub18CUB_300001_SM_10006detail6reduce28DeviceReduceSingleTileKernelINS2_10policy_hubIdyN4cuda3std3__44plusIdEEE10Policy1000EPdSC_iS9_ddNS7_10__identityEEEvT0_T1_T2_T3_T4_T6_,@function
        .size           _ZN3cub18CUB_300001_SM_10006detail6reduce28DeviceReduceSingleTileKernelINS2_10policy_hubIdyN4cuda3std3__44plusIdEEE10Policy1000EPdSC_iS9_ddNS7_10__identityEEEvT0_T1_T2_T3_T4_T6_,(.L_x_423 - _ZN3cub18CUB_300001_SM_10006detail6reduce28DeviceReduceSingleTileKernelINS2_10policy_hubIdyN4cuda3std3__44plusIdEEE10Policy1000EPdSC_iS9_ddNS7_10__identityEEEvT0_T1_T2_T3_T4_T6_)
        .other          _ZN3cub18CUB_300001_SM_10006detail6reduce28DeviceReduceSingleTileKernelINS2_10policy_hubIdyN4cuda3std3__44plusIdEEE10Policy1000EPdSC_iS9_ddNS7_10__identityEEEvT0_T1_T2_T3_T4_T6_,@"STO_CUDA_ENTRY STV_DEFAULT"
_ZN3cub18CUB_300001_SM_10006detail6reduce28DeviceReduceSingleTileKernelINS2_10policy_hubIdyN4cuda3std3__44plusIdEEE10Policy1000EPdSC_iS9_ddNS7_10__identityEEEvT0_T1_T2_T3_T4_T6_:
.text._ZN3cub18CUB_300001_SM_10006detail6reduce28DeviceReduceSingleTileKernelINS2_10policy_hubIdyN4cuda3std3__44plusIdEEE10Policy1000EPdSC_iS9_ddNS7_10__identityEEEvT0_T1_T2_T3_T4_T6_:
[----:B------:R-:W-:Y:S01]  /*0000*/  LDC R1, c[0x0][0x37c] ;  /* 0x0000df00ff017b82 */ /* 0x000fe20000000800 */
[----:B------:R-:W0:Y:S01]  /*0010*/  LDCU UR4, c[0x0][0x390] ;  /* 0x00007200ff0477ac */ /* 0x000e220008000800 */
[----:B------:R-:W1:Y:S01]  /*0020*/  LDCU.64 UR6, c[0x0][0x358] ;  /* 0x00006b00ff0677ac */ /* 0x000e620008000a00 */
[----:B0-----:R-:W-:-:S05]  /*0030*/  IMAD.U32 R4, RZ, RZ, UR4 ;  /* 0x00000004ff047e24 */ /* 0x001fca000f8e00ff */
[----:B------:R-:W-:-:S13]  /*0040*/  ISETP.NE.AND P0, PT, R4, RZ, PT ;  /* 0x000000ff0400720c */ /* 0x000fda0003f05270 */
[----:B-1----:R-:W-:Y:S05]  /*0050*/  @P0 BRA `(.L_x_235) ;  /* 0x00000000001c0947 */ /* 0x002fea0003800000 */
[----:B------:R-:W0:Y:S02]  /*0060*/  S2R R0, SR_TID.X ;  /* 0x0000000000007919 */ /* 0x000e240000002100 */
[----:B0-----:R-:W-:-:S13]  /*0070*/  ISETP.NE.AND P0, PT, R0, RZ, PT ;  /* 0x000000ff0000720c */ /* 0x001fda0003f05270 */
[----:B------:R-:W-:Y:S05]  /*0080*/  @P0 EXIT ;  /* 0x000000000000094d */ /* 0x000fea0003800000 */
[----:B------:R-:W0:Y:S08]  /*0090*/  LDC.64 R2, c[0x0][0x388] ;  /* 0x0000e200ff027b82 */ /* 0x000e300000000a00 */
[----:B------:R-:W0:Y:S02]  /*00a0*/  LDC.64 R4, c[0x0][0x398] ;  /* 0x0000e600ff047b82 */ /* 0x000e240000000a00 */
[----:B0-----:R-:W-:Y:S01]  /*00b0*/  STG.E.64 desc[UR6][R2.64], R4 ;  /* 0x0000000402007986 */ /* 0x001fe2000c101b06 */
[----:B------:R-:W-:Y:S05]  /*00c0*/  EXIT ;  /* 0x000000000000794d */ /* 0x000fea0003800000 */
.L_x_235:
[----:B------:R-:W-:Y:S01]  /*00d0*/  ISETP.GT.AND P0, PT, R4, 0xdff, PT ;  /* 0x00000dff0400780c */ /* 0x000fe20003f04270 */
[----:B------:R-:W-:-:S12]  /*00e0*/  BSSY.RECONVERGENT B0, `(.L_x_236) ;  /* 0x0000242000007945 */ /* 0x000fd80003800200 */
[----:B------:R-:W-:Y:S05]  /*00f0*/  @P0 BRA `(.L_x_237) ;  /* 0x0000001400180947 */ /* 0x000fea0003800000 */
[----:B------:R-:W0:Y:S01]  /*0100*/  S2R R5, SR_TID.X ;  /* 0x0000000000057919 */ /* 0x000e220000002100 */
[----:B------:R-:W-:Y:S01]  /*0110*/  BSSY.RECONVERGENT B1, `(.L_x_238) ;  /* 0x0000009000017945 */ /* 0x000fe20003800200 */
[----:B------:R-:W-:Y:S02]  /*0120*/  CS2R R2, SRZ ;  /* 0x0000000000027805 */ /* 0x000fe4000001ff00 */
[----:B0-----:R-:W-:Y:S01]  /*0130*/  ISETP.GE.AND P0, PT, R5, R4, PT ;  /* 0x000000040500720c */ /* 0x001fe20003f06270 */
[----:B------:R-:W-:-:S12]  /*0140*/  IMAD.MOV.U32 R7, RZ, RZ, R5 ;  /* 0x000000ffff077224 */ /* 0x000fd800078e0005 */
[----:B------:R-:W-:Y:S05]  /*0150*/  @P0 BRA `(.L_x_239) ;  /* 0x0000000000100947 */ /* 0x000fea0003800000 */
[----:B------:R-:W0:Y:S02]  /*0160*/  LDC.64 R2, c[0x0][0x380] ;  /* 0x0000e000ff027b82 */ /* 0x000e240000000a00 */
[----:B0-----:R-:W-:-:S06]  /*0170*/  IMAD.WIDE.U32 R2, R5, 0x8, R2 ;  /* 0x0000000805027825 */ /* 0x001fcc00078e0002 */
[----:B------:R-:W5:Y:S01]  /*0180*/  LDG.E.64.CONSTANT R2, desc[UR6][R2.64] ;  /* 0x0000000602027981 */ /* 0x000f62000c1e9b00 */
[----:B------:R-:W-:-:S07]  /*0190*/  VIADD R7, R5, 0x200 ;  /* 0x0000020005077836 */ /* 0x000fce0000000000 */
.L_x_239:
[----:B------:R-:W-:Y:S05]  /*01a0*/  BSYNC.RECONVERGENT B1 ;  /* 0x0000000000017941 */ /* 0x000fea0003800200 */
.L_x_238:
[----:B------:R-:W-:Y:S01]  /*01b0*/  ISETP.GE.AND P0, PT, R7, R4, PT ;  /* 0x000000040700720c */ /* 0x000fe20003f06270 */
[----:B------:R-:W-:-:S12]  /*01c0*/  BSSY.RECONVERGENT B1, `(.L_x_240) ;  /* 0x0000076000017945 */ /* 0x000fd80003800200 */
[----:B------:R-:W-:Y:S05]  /*01d0*/  @P0 BRA `(.L_x_241) ;  /* 0x0000000400d00947 */ /* 0x000fea0003800000 */
[----:B------:R-:W-:Y:S01]  /*01e0*/  LOP3.LUT R9, RZ, R7, RZ, 0x33, !PT ;  /* 0x00000007ff097212 */ /* 0x000fe200078e33ff */
        /* <DEDUP_REMOVED lines=8> */
[----:B------:R-:W-:-:S05]  /*0270*/  LOP3.LUT R0, R0, 0x3, RZ, 0xc0, !PT ;  /* 0x0000000300007812 */ /* 0x000fca00078ec0ff */
[----:B------:R-:W-:Y:S02]  /*0280*/  IMAD.MOV R0, RZ, RZ, -R0 ;  /* 0x000000ffff007224 */ /* 0x000fe400078e0a00 */
[----:B0-----:R-:W-:-:S04]  /*0290*/  IMAD.WIDE.U32 R8, R7, 0x8, R8 ;  /* 0x0000000807087825 */ /* 0x001fc800078e0008 */
[----:B------:R-:W-:Y:S02]  /*02a0*/  IMAD.MOV.U32 R6, RZ, RZ, R8 ;  /* 0x000000ffff067224 */ /* 0x000fe400078e0008 */
[----:B------:R-:W-:-:S07]  /*02b0*/  IMAD.MOV.U32 R11, RZ, RZ, R9 ;  /* 0x000000ffff0b7224 */ /* 0x000fce00078e0009 */
.L_x_244:
[----:B------:R-:W-:Y:S02]  /*02c0*/  IMAD.MOV.U32 R8, RZ, RZ, R6 ;  /* 0x000000ffff087224 */ /* 0x000fe400078e0006 */
[----:B------:R-:W-:-:S06]  /*02d0*/  IMAD.MOV.U32 R9, RZ, RZ, R11 ;  /* 0x000000ffff097224 */ /* 0x000fcc00078e000b */
[----:B------:R-:W2:Y:S01]  /*02e0*/  LDG.E.64.CONSTANT R8, desc[UR6][R8.64] ;  /* 0x0000000608087981 */ /* 0x000ea2000c1e9b00 */
[----:B------:R-:W-:Y:S01]  /*02f0*/  VIADD R0, R0, 0x1 ;  /* 0x0000000100007836 */ /* 0x000fe20000000000 */
[----:B------:R-:W-:Y:S01]  /*0300*/  IADD3 R6, P2, PT, R6, 0x1000, RZ ;  /* 0x0000100006067810 */ /* 0x000fe20007f5e0ff */
[----:B------:R-:W-:-:S03]  /*0310*/  VIADD R7, R7, 0x200 ;  /* 0x0000020007077836 */ /* 0x000fc60000000000 */
[----:B------:R-:W-:Y:S01]  /*0320*/  ISETP.NE.AND P1, PT, R0, RZ, PT ;  /* 0x000000ff0000720c */ /* 0x000fe20003f25270 */
[----:B------:R-:W-:Y:S01]  /*0330*/  IMAD.X R11, RZ, RZ, R11, P2 ;  /* 0x000000ffff0b7224 */ /* 0x000fe200010e060b */
[----:B--2--5:R-:W-:-:S11]  /*0340*/  DADD R2, R8, R2 ;  /* 0x0000000008027229 */ /* 0x024fd60000000002 */
[----:B------:R-:W-:Y:S05]  /*0350*/  @P1 BRA `(.L_x_244) ;  /* 0xfffffffc00d81947 */ /* 0x000fea000383ffff */
.L_x_243:
[----:B------:R-:W-:Y:S05]  /*0360*/  BSYNC.RECONVERGENT B2 ;  /* 0x0000000000027941 */ /* 0x000fea0003800200 */
.L_x_242:
[----:B------:R-:W-:Y:S05]  /*0370*/  @!P0 BRA `(.L_x_241) ;  /* 0x0000000400688947 */ /* 0x000fea0003800000 */
[----:B------:R-:W-:Y:S01]  /*0380*/  IMAD.IADD R0, R4, 0x1, -R7 ;  /* 0x0000000104007824 */ /* 0x000fe200078e0a07 */
[----:B------:R-:W-:Y:S01]  /*0390*/  BSSY.RECONVERGENT B2, `(.L_x_245) ;  /* 0x0000031000027945 */ /* 0x000fe20003800200 */
[----:B------:R-:W-:-:S03]  /*03a0*/  PLOP3.LUT P0, PT, PT, PT, PT, 0x80, 0x8 ;  /* 0x000000000008781c */ /* 0x000fc60003f0f070 */
[----:B------:R-:W-:-:S13]  /*03b0*/  ISETP.GT.AND P1, PT, R0, 0x1800, PT ;  /* 0x000018000000780c */ /* 0x000fda0003f24270 */
[----:B------:R-:W-:Y:S05]  /*03c0*/  @!P1 BRA `(.L_x_246) ;  /* 0x0000000000b49947 */ /* 0x000fea0003800000 */
[----:B------:R-:W-:Y:S01]  /*03d0*/  PLOP3.LUT P0, PT, PT, PT, PT, 0x8, 0x80 ;  /* 0x000000000080781c */ /* 0x000fe20003f0e170 */
[----:B------:R-:W-:-:S12]  /*03e0*/  VIADD R0, R4, 0xffffe800 ;  /* 0xffffe80004007836 */ /* 0x000fd80000000000 */
.L_x_247:
[----:B------:R-:W0:Y:S02]  /*03f0*/  LDC.64 R32, c[0x0][0x380] ;  /* 0x0000e000ff207b82 */ /* 0x000e240000000a00 */
[----:B0-----:R-:W-:-:S05]  /*0400*/  IMAD.WIDE R14, R7, 0x8, R32 ;  /* 0x00000008070e7825 */ /* 0x001fca00078e0220 */
[----:B------:R-:W2:Y:S04]  /*0410*/  LDG.E.64.CONSTANT R8, desc[UR6][R14.64] ;  /* 0x000000060e087981 */ /* 0x000ea8000c1e9b00 */
[----:B------:R-:W3:Y:S04]  /*0420*/  LDG.E.64.CONSTANT R10, desc[UR6][R14.64+0x1000] ;  /* 0x001000060e0a7981 */ /* 0x000ee8000c1e9b00 */
[----:B------:R-:W4:Y:S01]  /*0430*/  LDG.E.64.CONSTANT R12, desc[UR6][R14.64+0x2000] ;  /* 0x002000060e0c7981 */ /* 0x000f22000c1e9b00 */
[----:B------:R-:W-:-:S03]  /*0440*/  VIADD R41, R7, 0x800 ;  /* 0x0000080007297836 */ /* 0x000fc60000000000 */
[----:B------:R-:W4:Y:S01]  /*0450*/  LDG.E.64.CONSTANT R30, desc[UR6][R14.64+0x3000] ;  /* 0x003000060e1e7981 */ /* 0x000f22000c1e9b00 */
[----:B------:R-:W-:-:S05]  /*0460*/  IMAD.WIDE R40, R41, 0x8, R32 ;  /* 0x0000000829287825 */ /* 0x000fca00078e0220 */
[----:B------:R-:W4:Y:S04]  /*0470*/  LDG.E.64.CONSTANT R28, desc[UR6][R40.64] ;  /* 0x00000006281c7981 */ /* 0x000f28000c1e9b00 */
[----:B------:R-:W4:Y:S04]  /*0480*/  LDG.E.64.CONSTANT R26, desc[UR6][R40.64+0x1000] ;  /* 0x00100006281a7981 */ /* 0x000f28000c1e9b00 */
        /* <DEDUP_REMOVED lines=12> */
[----:B------:R-:W4:Y:S04]  /*0550*/  LDG.E.64.CONSTANT R34, desc[UR6][R44.64+0x2000] ;  /* 0x002000062c227981 */ /* 0x000f28000c1e9b00 */
[----:B------:R-:W4:Y:S01]  /*0560*/  LDG.E.64.CONSTANT R32, desc[UR6][R44.64+0x3000] ;  /* 0x003000062c207981 */ /* 0x000f22000c1e9b00 */
[----:B------:R-:W-:-:S05]  /*0570*/  VIADD R7, R7, 0x2000 ;  /* 0x0000200007077836 */ /* 0x000fca0000000000 */
[----:B------:R-:W-:Y:S01]  /*0580*/  ISETP.GE.AND P1, PT, R7, R0, PT ;  /* 0x000000000700720c */ /* 0x000fe20003f26270 */
[----:B--2--5:R-:W-:-:S08]  /*0590*/  DADD R8, R8, R2 ;  /* 0x0000000008087229 */ /* 0x024fd00000000002 */
[----:B---3--:R-:W-:-:S08]  /*05a0*/  DADD R8, R8, R10 ;  /* 0x0000000008087229 */ /* 0x008fd0000000000a */
[----:B----4-:R-:W-:-:S08]  /*05b0*/  DADD R8, R8, R12 ;  /* 0x0000000008087229 */ /* 0x010fd0000000000c */
[----:B------:R-:W-:-:S08]  /*05c0*/  DADD R8, R8, R30 ;  /* 0x0000000008087229 */ /* 0x000fd0000000001e */
        /* <DEDUP_REMOVED lines=11> */
[----:B------:R-:W-:Y:S01]  /*0680*/  DADD R2, R8, R32 ;  /* 0x0000000008027229 */ /* 0x000fe20000000020 */
[----:B------:R-:W-:Y:S10]  /*0690*/  @!P1 BRA `(.L_x_247) ;  /* 0xfffffffc00549947 */ /* 0x000ff4000383ffff */
.L_x_246:
[----:B------:R-:W-:Y:S05]  /*06a0*/  BSYNC.RECONVERGENT B2 ;  /* 0x0000000000027941 */ /* 0x000fea0003800200 */
.L_x_245:
[----:B------:R-:W-:Y:S01]  /*06b0*/  IMAD.IADD R0, R4, 0x1, -R7 ;  /* 0x0000000104007824 */ /* 0x000fe200078e0a07 */
[----:B------:R-:W-:Y:S04]  /*06c0*/  BSSY.RECONVERGENT B2, `(.L_x_248) ;  /* 0x0000019000027945 */ /* 0x000fe80003800200 */
[----:B------:R-:W-:-:S13]  /*06d0*/  ISETP.GT.AND P1, PT, R0, 0x800, PT ;  /* 0x000008000000780c */ /* 0x000fda0003f24270 */
[----:B------:R-:W-:Y:S05]  /*06e0*/  @!P1 BRA `(.L_x_249) ;  /* 0x0000000000589947 */ /* 0x000fea0003800000 */
        /* <DEDUP_REMOVED lines=12> */
[----:B------:R-:W-:Y:S01]  /*07b0*/  PLOP3.LUT P0, PT, PT, PT, PT, 0x8, 0x80 ;  /* 0x000000000080781c */ /* 0x000fe20003f0e170 */
[----:B------:R-:W-:Y:S01]  /*07c0*/  VIADD R7, R7, 0x1000 ;  /* 0x0000100007077836 */ /* 0x000fe20000000000 */
[----:B--2--5:R-:W-:-:S08]  /*07d0*/  DADD R10, R2, R10 ;  /* 0x00000000020a7229 */ /* 0x024fd0000000000a */
[----:B---3--:R-:W-:-:S08]  /*07e0*/  DADD R10, R10, R12 ;  /* 0x000000000a0a7229 */ /* 0x008fd0000000000c */
[----:B----4-:R-:W-:-:S08]  /*07f0*/  DADD R10, R10, R14 ;  /* 0x000000000a0a7229 */ /* 0x010fd0000000000e */
[----:B------:R-:W-:-:S08]  /*0800*/  DADD R10, R10, R16 ;  /* 0x000000000a0a7229 */ /* 0x000fd00000000010 */
[----:B------:R-:W-:-:S08]  /*0810*/  DADD R10, R10, R20 ;  /* 0x000000000a0a7229 */ /* 0x000fd00000000014 */
[----:B------:R-:W-:-:S08]  /*0820*/  DADD R10, R10, R22 ;  /* 0x000000000a0a7229 */ /* 0x000fd00000000016 */
[----:B------:R-:W-:-:S08]  /*0830*/  DADD R10, R10, R24 ;  /* 0x000000000a0a7229 */ /* 0x000fd00000000018 */
[----:B------:R-:W-:-:S11]  /*0840*/  DADD R2, R10, R26 ;  /* 0x000000000a027229 */ /* 0x000fd6000000001a */
.L_x_249:
[----:B------:R-:W-:Y:S05]  /*0850*/  BSYNC.RECONVERGENT B2 ;  /* 0x0000000000027941 */ /* 0x000fea0003800200 */
.L_x_248:
[----:B------:R-:W-:-:S13]  /*0860*/  ISETP.LT.OR P0, PT, R7, R4, P0 ;  /* 0x000000040700720c */ /* 0x000fda0000701670 */
[----:B------:R-:W-:Y:S05]  /*0870*/  @!P0 BRA `(.L_x_241) ;  /* 0x0000000000288947 */ /* 0x000fea0003800000 */
[----:B------:R-:W0:Y:S02]  /*0880*/  LDC.64 R8, c[0x0][0x380] ;  /* 0x0000e000ff087b82 */ /* 0x000e240000000a00 */
[----:B0-----:R-:W-:-:S05]  /*0890*/  IMAD.WIDE R6, R7, 0x8, R8 ;  /* 0x0000000807067825 */ /* 0x001fca00078e0208 */
[----:B------:R-:W2:Y:S04]  /*08a0*/  LDG.E.64.CONSTANT R8, desc[UR6][R6.64] ;  /* 0x0000000606087981 */ /* 0x000ea8000c1e9b00 */
[----:B------:R-:W3:Y:S04]  /*08b0*/  LDG.E.64.CONSTANT R10, desc[UR6][R6.64+0x1000] ;  /* 0x00100006060a7981 */ /* 0x000ee8000c1e9b00 */
[----:B------:R-:W4:Y:S04]  /*08c0*/  LDG.E.64.CONSTANT R12, desc[UR6][R6.64+0x2000] ;  /* 0x00200006060c7981 */ /* 0x000f28000c1e9b00 */
[----:B------:R-:W4:Y:S01]  /*08d0*/  LDG.E.64.CONSTANT R14, desc[UR6][R6.64+0x3000] ;  /* 0x00300006060e7981 */ /* 0x000f22000c1e9b00 */
[----:B--2--5:R-:W-:-:S08]  /*08e0*/  DADD R8, R2, R8 ;  /* 0x0000000002087229 */ /* 0x024fd00000000008 */
[----:B---3--:R-:W-:-:S08]  /*08f0*/  DADD R8, R8, R10 ;  /* 0x0000000008087229 */ /* 0x008fd0000000000a */
[----:B----4-:R-:W-:-:S08]  /*0900*/  DADD R8, R8, R12 ;  /* 0x0000000008087229 */ /* 0x010fd0000000000c */
[----:B------:R-:W-:-:S11]  /*0910*/  DADD R2, R8, R14 ;  /* 0x0000000008027229 */ /* 0x000fd6000000000e */
.L_x_241:
[----:B------:R-:W-:Y:S05]  /*0920*/  BSYNC.RECONVERGENT B1 ;  /* 0x0000000000017941 */ /* 0x000fea0003800200 */
.L_x_240:
[----:B------:R-:W-:-:S13]  /*0930*/  ISETP.GE.AND P0, PT, R4, 0x200, PT ;  /* 0x000002000400780c */ /* 0x000fda0003f06270 */
[----:B------:R-:W-:Y:S05]  /*0940*/  @!P0 BRA `(.L_x_250) ;  /* 0x0000000400148947 */ /* 0x000fea0003800000 */
[----:B------:R-:W0:Y:S01]  /*0950*/  S2R R12, SR_LANEID ;  /* 0x00000000000c7919 */ /* 0x000e220000000000 */
[----:B-----5:R-:W-:Y:S04]  /*0960*/  SHFL.DOWN PT, R6, R2, 0x1, 0x1f ;  /* 0x08201f0002067f89 */ /* 0x020fe800000e0000 */
[----:B------:R-:W1:Y:S02]  /*0970*/  SHFL.DOWN PT, R7, R3, 0x1, 0x1f ;  /* 0x08201f0003077f89 */ /* 0x000e6400000e0000 */
[----:B-1----:R-:W-:Y:S01]  /*0980*/  DADD R6, R6, R2 ;  /* 0x0000000006067229 */ /* 0x002fe20000000002 */
[C---:B0-----:R-:W-:Y:S02]  /*0990*/  ISETP.GT.AND P0, PT, R12.reuse, 0x1e, PT ;  /* 0x0000001e0c00780c */ /* 0x041fe40003f04270 */
[----:B------:R-:W-:-:S07]  /*09a0*/  ISETP.NE.AND P1, PT, R12, RZ, PT ;  /* 0x000000ff0c00720c */ /* 0x000fce0003f25270 */
[----:B------:R-:W-:Y:S02]  /*09b0*/  FSEL R8, R2, R6, P0 ;  /* 0x0000000602087208 */ /* 0x000fe40000000000 */
[----:B------:R-:W-:Y:S02]  /*09c0*/  FSEL R9, R3, R7, P0 ;  /* 0x0000000703097208 */ /* 0x000fe40000000000 */
[----:B------:R-:W-:Y:S01]  /*09d0*/  ISETP.GT.AND P0, PT, R12, 0x1d, PT ;  /* 0x0000001d0c00780c */ /* 0x000fe20003f04270 */
[----:B------:R-:W-:Y:S01]  /*09e0*/  SHFL.DOWN PT, R6, R8, 0x2, 0x1f ;  /* 0x08401f0008067f89 */ /* 0x000fe200000e0000 */
[----:B------:R-:W-:Y:S02]  /*09f0*/  @!P1 MOV R4, 0x400 ;  /* 0x0000040000049802 */ /* 0x000fe40000000f00 */
[----:B------:R-:W-:Y:S01]  /*0a00*/  @!P1 SHF.R.U32.HI R0, RZ, 0x2, R5 ;  /* 0x00000002ff009819 */ /* 0x000fe20000011605 */
[----:B------:R-:W0:Y:S03]  /*0a10*/  SHFL.DOWN PT, R7, R9, 0x2, 0x1f ;  /* 0x08401f0009077f89 */ /* 0x000e2600000e0000 */
[----:B------:R-:W-:Y:S01]  /*0a20*/  @!P1 LOP3.LUT R0, R0, 0xf8, RZ, 0xc0, !PT ;  /* 0x000000f800009812 */ /* 0x000fe200078ec0ff */
[----:B0-----:R-:W-:-:S10]  /*0a30*/  DADD R6, R6, R8 ;  /* 0x0000000006067229 */ /* 0x001fd40000000008 */
[----:B------:R-:W-:Y:S02]  /*0a40*/  FSEL R6, R8, R6, P0 ;  /* 0x0000000608067208 */ /* 0x000fe40000000000 */
[----:B------:R-:W-:Y:S02]  /*0a50*/  FSEL R7, R9, R7, P0 ;  /* 0x0000000709077208 */ /* 0x000fe40000000000 */
[----:B------:R-:W-:Y:S01]  /*0a60*/  ISETP.GT.AND P0, PT, R12, 0x1b, PT ;  /* 0x0000001b0c00780c */ /* 0x000fe20003f04270 */
[----:B------:R-:W-:Y:S04]  /*0a70*/  SHFL.DOWN PT, R2, R6, 0x4, 0x1f ;  /* 0x08801f0006027f89 */ /* 0x000fe800000e0000 */
[----:B------:R-:W0:Y:S01]  /*0a80*/  SHFL.DOWN PT, R3, R7, 0x4, 0x1f ;  /* 0x08801f0007037f89 */ /* 0x000e2200000e0000 */
[----:B------:R-:W1:Y:S01]  /*0a90*/  @!P1 S2R R9, SR_CgaCtaId ;  /* 0x0000000000099919 */ /* 0x000e620000008800 */
[----:B0-----:R-:W-:-:S10]  /*0aa0*/  DADD R2, R2, R6 ;  /* 0x0000000002027229 */ /* 0x001fd40000000006 */
[----:B------:R-:W-:Y:S02]  /*0ab0*/  FSEL R10, R6, R2, P0 ;  /* 0x00000002060a7208 */ /* 0x000fe40000000000 */
[----:B------:R-:W-:Y:S02]  /*0ac0*/  FSEL R11, R7, R3, P0 ;  /* 0x00000003070b7208 */ /* 0x000fe40000000000 */
[----:B------:R-:W-:Y:S01]  /*0ad0*/  ISETP.GT.AND P0, PT, R12, 0x17, PT ;  /* 0x000000170c00780c */ /* 0x000fe20003f04270 */
[----:B------:R-:W-:Y:S04]  /*0ae0*/  SHFL.DOWN PT, R2, R10, 0x8, 0x1f ;  /* 0x09001f000a027f89 */ /* 0x000fe800000e0000 */
[----:B------:R-:W0:Y:S02]  /*0af0*/  SHFL.DOWN PT, R3, R11, 0x8, 0x1f ;  /* 0x09001f000b037f89 */ /* 0x000e2400000e0000 */
[----:B0-----:R-:W-:-:S10]  /*0b00*/  DADD R2, R2, R10 ;  /* 0x0000000002027229 */ /* 0x001fd4000000000a */
[----:B------:R-:W-:Y:S02]  /*0b10*/  FSEL R6, R10, R2, P0 ;  /* 0x000000020a067208 */ /* 0x000fe40000000000 */
[----:B------:R-:W-:Y:S02]  /*0b20*/  FSEL R7, R11, R3, P0 ;  /* 0x000000030b077208 */ /* 0x000fe40000000000 */
[----:B-1----:R-:W-:Y:S01]  /*0b30*/  @!P1 LEA R11, R9, R4, 0x18 ;  /* 0x00000004090b9211 */ /* 0x002fe200078ec0ff */
[----:B------:R-:W-:Y:S01]  /*0b40*/  SHFL.DOWN PT, R2, R6, 0x10, 0x1f ;  /* 0x0a001f0006027f89 */ /* 0x000fe200000e0000 */
[----:B------:R-:W-:-:S03]  /*0b50*/  ISETP.NE.AND P0, PT, R5, RZ, PT ;  /* 0x000000ff0500720c */ /* 0x000fc60003f05270 */
[----:B------:R-:W0:Y:S01]  /*0b60*/  SHFL.DOWN PT, R3, R7, 0x10, 0x1f ;  /* 0x0a001f0007037f89 */ /* 0x000e2200000e0000 */
[----:B------:R-:W-:Y:S01]  /*0b70*/  @!P1 IMAD.IADD R11, R0, 0x1, R11 ;  /* 0x00000001000b9824 */ /* 0x000fe200078e020b */
[----:B0-----:R-:W-:-:S07]  /*0b80*/  DADD R8, R2, R6 ;  /* 0x0000000002087229 */ /* 0x001fce0000000006 */
[----:B------:R1:W-:Y:S01]  /*0b90*/  @!P1 STS.64 [R11+0x10], R8 ;  /* 0x000010080b009388 */ /* 0x0003e20000000a00 */
[----:B------:R-:W-:Y:S01]  /*0ba0*/  BAR.SYNC.DEFER_BLOCKING 0x0 ;  /* 0x0000000000007b1d */ /* 0x000fe20000010000 */
[----:B------:R-:W-:-:S04]  /*0bb0*/  ISETP.GT.AND P1, PT, R12, 0xf, PT ;  /* 0x0000000f0c00780c */ /* 0x000fc80003f24270 */
[----:B------:R-:W-:Y:S02]  /*0bc0*/  FSEL R2, R6, R8, P1 ;  /* 0x0000000806027208 */ /* 0x000fe40000800000 */
[----:B------:R-:W-:Y:S01]  /*0bd0*/  FSEL R3, R7, R9, P1 ;  /* 0x0000000907037208 */ /* 0x000fe20000800000 */
[----:B------:R-:W-:Y:S06]  /*0be0*/  @P0 BRA `(.L_x_251) ;  /* 0x0000001800440947 */ /* 0x000fec0003800000 */
[----:B------:R-:W0:Y:S01]  /*0bf0*/  S2UR UR5, SR_CgaCtaId ;  /* 0x00000000000579c3 */ /* 0x000e220000008800 */
[----:B------:R-:W-:Y:S02]  /*0c00*/  UMOV UR4, 0x400 ;  /* 0x0000040000047882 */ /* 0x000fe40000000000 */
[----:B0-----:R-:W-:-:S09]  /*0c10*/  ULEA UR4, UR5, UR4, 0x18 ;  /* 0x0000000405047291 */ /* 0x001fd2000f8ec0ff */
[----:B------:R-:W0:Y:S04]  /*0c20*/  LDS.64 R4, [UR4+0x18] ;  /* 0x00001804ff047984 */ /* 0x000e280008000a00 */
[----:B-1----:R-:W1:Y:S04]  /*0c30*/  LDS.128 R8, [UR4+0x20] ;  /* 0x00002004ff087984 */ /* 0x002e680008000c00 */
[----:B------:R-:W2:Y:S01]  /*0c40*/  LDS.128 R12, [UR4+0x30] ;  /* 0x00003004ff0c7984 */ /* 0x000ea20008000c00 */
[----:B0-----:R-:W-:-:S03]  /*0c50*/  DADD R2, R2, R4 ;  /* 0x0000000002027229 */ /* 0x001fc60000000004 */
[----:B------:R-:W0:Y:S05]  /*0c60*/  LDS.128 R4, [UR4+0x40] ;  /* 0x00004004ff047984 */ /* 0x000e2a0008000c00 */
[----:B-1----:R-:W-:-:S08]  /*0c70*/  DADD R2, R2, R8 ;  /* 0x0000000002027229 */ /* 0x002fd00000000008 */
[----:B------:R-:W-:Y:S01]  /*0c80*/  DADD R2, R2, R10 ;  /* 0x0000000002027229 */ /* 0x000fe2000000000a */
[----:B------:R-:W1:Y:S07]  /*0c90*/  LDS.128 R8, [UR4+0x50] ;  /* 0x00005004ff087984 */ /* 0x000e6e0008000c00 */
[----:B--2---:R-:W-:-:S08]  /*0ca0*/  DADD R2, R2, R12 ;  /* 0x0000000002027229 */ /* 0x004fd0000000000c */
[----:B------:R-:W-:Y:S01]  /*0cb0*/  DADD R2, R2, R14 ;  /* 0x0000000002027229 */ /* 0x000fe2000000000e */
[----:B------:R-:W2:Y:S07]  /*0cc0*/  LDS.128 R12, [UR4+0x60] ;  /* 0x00006004ff0c7984 */ /* 0x000eae0008000c00 */
[----:B0-----:R-:W-:-:S08]  /*0cd0*/  DADD R2, R2, R4 ;  /* 0x0000000002027229 */ /* 0x001fd00000000004 */
[----:B------:R-:W-:Y:S01]  /*0ce0*/  DADD R2, R2, R6 ;  /* 0x0000000002027229 */ /* 0x000fe20000000006 */
[----:B------:R-:W0:Y:S07]  /*0cf0*/  LDS.128 R4, [UR4+0x70] ;  /* 0x00007004ff047984 */ /* 0x000e2e0008000c00 */
[----:B-1----:R-:W-:-:S08]  /*0d00*/  DADD R2, R2, R8 ;  /* 0x0000000002027229 */ /* 0x002fd00000000008 */
[----:B------:R-:W-:Y:S01]  /*0d10*/  DADD R2, R2, R10 ;  /* 0x0000000002027229 */ /* 0x000fe2000000000a */
[----:B------:R-:W1:Y:S07]  /*0d20*/  LDS.128 R8, [UR4+0x80] ;  /* 0x00008004ff087984 */ /* 0x000e6e0008000c00 */
[----:B--2---:R-:W-:-:S08]  /*0d30*/  DADD R2, R2, R12 ;  /* 0x0000000002027229 */ /* 0x004fd0000000000c */
[----:B------:R-:W-:-:S08]  /*0d40*/  DADD R2, R2, R14 ;  /* 0x0000000002027229 */ /* 0x000fd0000000000e */
[----:B0-----:R-:W-:-:S08]  /*0d50*/  DADD R2, R2, R4 ;  /* 0x0000000002027229 */ /* 0x001fd00000000004 */
[----:B------:R-:W-:-:S08]  /*0d60*/  DADD R2, R2, R6 ;  /* 0x0000000002027229 */ /* 0x000fd00000000006 */
[----:B-1----:R-:W-:-:S08]  /*0d70*/  DADD R2, R2, R8 ;  /* 0x0000000002027229 */ /* 0x002fd00000000008 */
[----:B------:R-:W-:Y:S01]  /*0d80*/  DADD R2, R2, R10 ;  /* 0x0000000002027229 */ /* 0x000fe2000000000a */
[----:B------:R-:W-:Y:S10]  /*0d90*/  BRA `(.L_x_251) ;  /* 0x0000001400d87947 */ /* 0x000ff40003800000 */
.L_x_250:
[----:B------:R-:W-:Y:S01]  /*0da0*/  LOP3.LUT R0, R5, 0x3e0, RZ, 0xc0, !PT ;  /* 0x000003e005007812 */ /* 0x000fe200078ec0ff */
[----:B------:R-:W0:Y:S03]  /*0db0*/  S2R R10, SR_LANEID ;  /* 0x00000000000a7919 */ /* 0x000e260000000000 */
[----:B------:R-:W-:Y:S01]  /*0dc0*/  LOP3.LUT R9, RZ, R0, RZ, 0x33, !PT ;  /* 0x00000000ff097212 */ /* 0x000fe200078e33ff */
[----:B------:R-:W-:-:S04]  /*0dd0*/  VIADD R7, R0, 0x20 ;  /* 0x0000002000077836 */ /* 0x000fc80000000000 */
[----:B------:R-:W-:Y:S01]  /*0de0*/  IMAD.IADD R9, R9, 0x1, R4 ;  /* 0x0000000109097824 */ /* 0x000fe200078e0204 */
[----:B------:R-:W-:-:S04]  /*0df0*/  ISETP.GT.AND P0, PT, R7, R4, PT ;  /* 0x000000040700720c */ /* 0x000fc80003f04270 */
[----:B------:R-:W-:-:S05]  /*0e00*/  SEL R11, R9, 0x1f, P0 ;  /* 0x0000001f090b7807 */ /* 0x000fca0000000000 */
[----:B-----5:R-:W-:Y:S04]  /*0e10*/  SHFL.DOWN PT, R6, R2, 0x1, R11 ;  /* 0x0820000002067989 */ /* 0x020fe800000e000b */
[----:B------:R-:W1:Y:S01]  /*0e20*/  SHFL.DOWN PT, R7, R3, 0x1, R11 ;  /* 0x0820000003077989 */ /* 0x000e6200000e000b */
[C---:B0-----:R-:W-:Y:S01]  /*0e30*/  ISETP.GE.AND P0, PT, R10.reuse, R11, PT ;  /* 0x0000000b0a00720c */ /* 0x041fe20003f06270 */
[C---:B------:R-:W-:Y:S01]  /*0e40*/  VIADD R0, R10.reuse, 0x2 ;  /* 0x000000020a007836 */ /* 0x040fe20000000000 */
[----:B------:R-:W-:Y:S01]  /*0e50*/  ISETP.NE.AND P1, PT, R10, RZ, PT ;  /* 0x000000ff0a00720c */ /* 0x000fe20003f25270 */
[----:B-1----:R-:W-:-:S12]  /*0e60*/  DADD R6, R6, R2 ;  /* 0x0000000006067229 */ /* 0x002fd80000000002 */
[----:B------:R-:W0:Y:S01]  /*0e70*/  @!P1 S2R R12, SR_CgaCtaId ;  /* 0x00000000000c9919 */ /* 0x000e220000008800 */
[----:B------:R-:W-:Y:S02]  /*0e80*/  FSEL R8, R6, R2, !P0 ;  /* 0x0000000206087208 */ /* 0x000fe40004000000 */
[----:B------:R-:W-:Y:S02]  /*0e90*/  FSEL R9, R7, R3, !P0 ;  /* 0x0000000307097208 */ /* 0x000fe40004000000 */
[----:B------:R-:W-:Y:S01]  /*0ea0*/  ISETP.GT.AND P0, PT, R0, R11, PT ;  /* 0x0000000b0000720c */ /* 0x000fe20003f04270 */
[----:B------:R-:W-:Y:S01]  /*0eb0*/  SHFL.DOWN PT, R6, R8, 0x2, R11 ;  /* 0x0840000008067989 */ /* 0x000fe200000e000b */
[----:B------:R-:W-:-:S03]  /*0ec0*/  VIADD R0, R10, 0x4 ;  /* 0x000000040a007836 */ /* 0x000fc60000000000 */
[----:B------:R-:W1:Y:S02]  /*0ed0*/  SHFL.DOWN PT, R7, R9, 0x2, R11 ;  /* 0x0840000009077989 */ /* 0x000e6400000e000b */
[----:B-1----:R-:W-:-:S10]  /*0ee0*/  DADD R6, R6, R8 ;  /* 0x0000000006067229 */ /* 0x002fd40000000008 */
[----:B------:R-:W-:Y:S02]  /*0ef0*/  FSEL R6, R8, R6, P0 ;  /* 0x0000000608067208 */ /* 0x000fe40000000000 */
[----:B------:R-:W-:Y:S02]  /*0f00*/  FSEL R7, R9, R7, P0 ;  /* 0x0000000709077208 */ /* 0x000fe40000000000 */
        /* <DEDUP_REMOVED lines=16> */
[----:B------:R-:W-:Y:S02]  /*1010*/  @!P1 MOV R9, 0x400 ;  /* 0x0000040000099802 */ /* 0x000fe40000000f00 */
[----:B------:R-:W-:Y:S01]  /*1020*/  @!P1 SHF.R.U32.HI R8, RZ, 0x2, R5 ;  /* 0x00000002ff089819 */ /* 0x000fe20000011605 */
[----:B------:R-:W1:Y:S01]  /*1030*/  SHFL.DOWN PT, R3, R7, 0x10, R11 ;  /* 0x0a00000007037989 */ /* 0x000e6200000e000b */
[----:B0-----:R-:W-:-:S02]  /*1040*/  @!P1 LEA R9, R12, R9, 0x18 ;  /* 0x000000090c099211 */ /* 0x001fc400078ec0ff */
[----:B------:R-:W-:-:S05]  /*1050*/  @!P1 LOP3.LUT R8, R8, 0xf8, RZ, 0xc0, !PT ;  /* 0x000000f808089812 */ /* 0x000fca00078ec0ff */
[----:B------:R-:W-:Y:S01]  /*1060*/  @!P1 IMAD.IADD R9, R8, 0x1, R9 ;  /* 0x0000000108099824 */ /* 0x000fe200078e0209 */
[----:B-1----:R-:W-:-:S10]  /*1070*/  DADD R2, R2, R6 ;  /* 0x0000000002027229 */ /* 0x002fd40000000006 */
[----:B------:R-:W-:Y:S02]  /*1080*/  FSEL R2, R6, R2, P0 ;  /* 0x0000000206027208 */ /* 0x000fe40000000000 */
[----:B------:R-:W-:Y:S02]  /*1090*/  FSEL R3, R7, R3, P0 ;  /* 0x0000000307037208 */ /* 0x000fe40000000000 */
[----:B------:R-:W-:-:S03]  /*10a0*/  ISETP.NE.AND P0, PT, R5, RZ, PT ;  /* 0x000000ff0500720c */ /* 0x000fc60003f05270 */
[----:B------:R0:W-:Y:S01]  /*10b0*/  @!P1 STS.64 [R9+0x10], R2 ;  /* 0x0000100209009388 */ /* 0x0001e20000000a00 */
[----:B------:R-:W-:Y:S09]  /*10c0*/  BAR.SYNC.DEFER_BLOCKING 0x0 ;  /* 0x0000000000007b1d */ /* 0x000ff20000010000 */
[----:B------:R-:W-:Y:S05]  /*10d0*/  @P0 BRA `(.L_x_251) ;  /* 0x0000001400080947 */ /* 0x000fea0003800000 */
[----:B------:R-:W1:Y:S01]  /*10e0*/  S2UR UR5, SR_CgaCtaId ;  /* 0x00000000000579c3 */ /* 0x000e620000008800 */
[----:B------:R-:W-:Y:S01]  /*10f0*/  UMOV UR4, 0x400 ;  /* 0x0000040000047882 */ /* 0x000fe20000000000 */
[----:B------:R-:W-:Y:S01]  /*1100*/  ISETP.GT.AND P1, PT, R4, 0x20, PT ;  /* 0x000000200400780c */ /* 0x000fe20003f24270 */
[----:B-1----:R-:W-:-:S09]  /*1110*/  ULEA UR4, UR5, UR4, 0x18 ;  /* 0x0000000405047291 */ /* 0x002fd2000f8ec0ff */
[----:B------:R-:W1:Y:S04]  /*1120*/  LDS.64 R6, [UR4+0x18] ;  /* 0x00001804ff067984 */ /* 0x000e680008000a00 */
[----:B------:R-:W2:Y:S04]  /*1130*/  LDS.128 R12, [UR4+0x20] ;  /* 0x00002004ff0c7984 */ /* 0x000ea80008000c00 */
[----:B0-----:R-:W0:Y:S01]  /*1140*/  LDS.128 R8, [UR4+0x30] ;  /* 0x00003004ff087984 */ /* 0x001e220008000c00 */
[----:B-1----:R-:W-:-:S10]  /*1150*/  DADD R6, R2, R6 ;  /* 0x0000000002067229 */ /* 0x002fd40000000006 */
[----:B------:R-:W-:Y:S02]  /*1160*/  FSEL R2, R6, R2, P1 ;  /* 0x0000000206027208 */ /* 0x000fe40000800000 */
[----:B------:R-:W-:Y:S02]  /*1170*/  FSEL R3, R7, R3, P1 ;  /* 0x0000000307037208 */ /* 0x000fe40000800000 */
[----:B------:R-:W-:-:S04]  /*1180*/  ISETP.GT.AND P1, PT, R4, 0x40, PT ;  /* 0x000000400400780c */ /* 0x000fc80003f24270 */
[----:B--2---:R-:W-:-:S10]  /*1190*/  DADD R12, R12, R2 ;  /* 0x000000000c0c7229 */ /* 0x004fd40000000002 */
[----:B------:R-:W-:Y:S02]  /*11a0*/  FSEL R2, R12, R2, P1 ;  /* 0x000000020c027208 */ /* 0x000fe40000800000 */
[----:B------:R-:W-:Y:S02]  /*11b0*/  FSEL R3, R13, R3, P1 ;  /* 0x000000030d037208 */ /* 0x000fe40000800000 */
[----:B------:R-:W-:-:S04]  /*11c0*/  ISETP.GT.AND P1, PT, R4, 0x60, PT ;  /* 0x000000600400780c */ /* 0x000fc80003f24270 */
[----:B------:R-:W-:-:S10]  /*11d0*/  DADD R14, R2, R14 ;  /* 0x00000000020e7229 */ /* 0x000fd4000000000e */
[----:B------:R-:W-:Y:S02]  /*11e0*/  FSEL R2, R14, R2, P1 ;  /* 0x000000020e027208 */ /* 0x000fe40000800000 */
[----:B------:R-:W-:Y:S02]  /*11f0*/  FSEL R3, R15, R3, P1 ;  /* 0x000000030f037208 */ /* 0x000fe40000800000 */
[----:B------:R-:W1:Y:S01]  /*1200*/  LDS.128 R12, [UR4+0x40] ;  /* 0x00004004ff0c7984 */ /* 0x000e620008000c00 */
[----:B------:R-:W-:-:S03]  /*1210*/  ISETP.GT.AND P1, PT, R4, 0x80, PT ;  /* 0x000000800400780c */ /* 0x000fc60003f24270 */
[----:B0-----:R-:W-:-:S10]  /*1220*/  DADD R8, R8, R2 ;  /* 0x0000000008087229 */ /* 0x001fd40000000002 */
[----:B------:R-:W-:Y:S02]  /*1230*/  FSEL R2, R8, R2, P1 ;  /* 0x0000000208027208 */ /* 0x000fe40000800000 */
[----:B------:R-:W-:Y:S02]  /*1240*/  FSEL R3, R9, R3, P1 ;  /* 0x0000000309037208 */ /* 0x000fe40000800000 */
[----:B------:R-:W-:-:S04]  /*1250*/  ISETP.GT.AND P1, PT, R4, 0xa0, PT ;  /* 0x000000a00400780c */ /* 0x000fc80003f24270 */
[----:B------:R-:W-:-:S10]  /*1260*/  DADD R10, R2, R10 ;  /* 0x00000000020a7229 */ /* 0x000fd4000000000a */
[----:B------:R-:W-:Y:S02]  /*1270*/  FSEL R2, R10, R2, P1 ;  /* 0x000000020a027208 */ /* 0x000fe40000800000 */
[----:B------:R-:W-:Y:S02]  /*1280*/  FSEL R3, R11, R3, P1 ;  /* 0x000000030b037208 */ /* 0x000fe40000800000 */
[----:B------:R-:W0:Y:S01]  /*1290*/  LDS.128 R8, [UR4+0x50] ;  /* 0x00005004ff087984 */ /* 0x000e220008000c00 */
[----:B------:R-:W-:-:S03]  /*12a0*/  ISETP.GT.AND P1, PT, R4, 0xc0, PT ;  /* 0x000000c00400780c */ /* 0x000fc60003f24270 */
[----:B-1----:R-:W-:-:S10]  /*12b0*/  DADD R12, R12, R2 ;  /* 0x000000000c0c7229 */ /* 0x002fd40000000002 */
        /* <DEDUP_REMOVED lines=33> */
[----:B------:R-:W-:-:S04]  /*14d0*/  ISETP.GT.AND P1, PT, R4, 0x1c0, PT ;  /* 0x000001c00400780c */ /* 0x000fc80003f24270 */
[----:B-1----:R-:W-:-:S10]  /*14e0*/  DADD R12, R12, R2 ;  /* 0x000000000c0c7229 */ /* 0x002fd40000000002 */
[----:B------:R-:W-:Y:S02]  /*14f0*/  FSEL R2, R12, R2, P1 ;  /* 0x000000020c027208 */ /* 0x000fe40000800000 */
[----:B------:R-:W-:Y:S02]  /*1500*/  FSEL R3, R13, R3, P1 ;  /* 0x000000030d037208 */ /* 0x000fe40000800000 */
[----:B------:R-:W-:-:S04]  /*1510*/  ISETP.GT.AND P1, PT, R4, 0x1e0, PT ;  /* 0x000001e00400780c */ /* 0x000fc80003f24270 */
[----:B------:R-:W-:-:S10]  /*1520*/  DADD R14, R2, R14 ;  /* 0x00000000020e7229 */ /* 0x000fd4000000000e */
[----:B------:R-:W-:Y:S02]  /*1530*/  FSEL R2, R14, R2, P1 ;  /* 0x000000020e027208 */ /* 0x000fe40000800000 */
[----:B------:R-:W-:Y:S01]  /*1540*/  FSEL R3, R15, R3, P1 ;  /* 0x000000030f037208 */ /* 0x000fe20000800000 */
[----:B------:R-:W-:Y:S06]  /*1550*/  BRA `(.L_x_251) ;  /* 0x0000000c00e87947 */ /* 0x000fec0003800000 */
.L_x_237:
[----:B------:R-:W0:Y:S01]  /*1560*/  S2R R41, SR_TID.X ;  /* 0x0000000000297919 */ /* 0x000e220000002100 */
[----:B------:R-:W1:Y:S02]  /*1570*/  LDCU.64 UR4, c[0x0][0x380] ;  /* 0x00007000ff0477ac */ /* 0x000e640008000a00 */
[----:B-1----:R-:W-:Y:S02]  /*1580*/  IMAD.U32 R2, RZ, RZ, UR4 ;  /* 0x00000004ff027e24 */ /* 0x002fe4000f8e00ff */
[----:B------:R-:W-:Y:S02]  /*1590*/  IMAD.U32 R3, RZ, RZ, UR5 ;  /* 0x00000005ff037e24 */ /* 0x000fe4000f8e00ff */
[----:B0-----:R-:W-:-:S05]  /*15a0*/  IMAD.WIDE.U32 R18, R41, 0x8, R2 ;  /* 0x0000000829127825 */ /* 0x001fca00078e0002 */
[----:B------:R-:W2:Y:S04]  /*15b0*/  LDG.E.64.CONSTANT R20, desc[UR6][R18.64] ;  /* 0x0000000612147981 */ /* 0x000ea8000c1e9b00 */
[----:B------:R-:W2:Y:S04]  /*15c0*/  LDG.E.64.CONSTANT R6, desc[UR6][R18.64+0x1000] ;  /* 0x0010000612067981 */ /* 0x000ea8000c1e9b00 */
[----:B------:R-:W3:Y:S04]  /*15d0*/  LDG.E.64.CONSTANT R8, desc[UR6][R18.64+0x2000] ;  /* 0x0020000612087981 */ /* 0x000ee8000c1e9b00 */
[----:B------:R-:W4:Y:S04]  /*15e0*/  LDG.E.64.CONSTANT R10, desc[UR6][R18.64+0x3000] ;  /* 0x00300006120a7981 */ /* 0x000f28000c1e9b00 */
[----:B------:R-:W5:Y:S04]  /*15f0*/  LDG.E.64.CONSTANT R12, desc[UR6][R18.64+0x4000] ;  /* 0x00400006120c7981 */ /* 0x000f68000c1e9b00 */
[----:B------:R-:W5:Y:S04]  /*1600*/  LDG.E.64.CONSTANT R14, desc[UR6][R18.64+0x5000] ;  /* 0x00500006120e7981 */ /* 0x000f68000c1e9b00 */
[----:B------:R-:W5:Y:S01]  /*1610*/  LDG.E.64.CONSTANT R16, desc[UR6][R18.64+0x6000] ;  /* 0x0060000612107981 */ /* 0x000f62000c1e9b00 */
[----:B------:R-:W-:Y:S01]  /*1620*/  ISETP.GE.U32.AND P0, PT, R4, 0x1c00, PT ;  /* 0x00001c000400780c */ /* 0x000fe20003f06070 */
[----:B------:R-:W-:Y:S01]  /*1630*/  UMOV UR4, 0xe00 ;  /* 0x00000e0000047882 */ /* 0x000fe20000000000 */
[----:B--2---:R-:W-:-:S08]  /*1640*/  DADD R6, R20, R6 ;  /* 0x0000000014067229 */ /* 0x004fd00000000006 */
[----:B---3--:R-:W-:-:S08]  /*1650*/  DADD R6, R8, R6 ;  /* 0x0000000008067229 */ /* 0x008fd00000000006 */
[----:B----4-:R-:W-:-:S08]  /*1660*/  DADD R6, R10, R6 ;  /* 0x000000000a067229 */ /* 0x010fd00000000006 */
[----:B-----5:R-:W-:-:S08]  /*1670*/  DADD R6, R12, R6 ;  /* 0x000000000c067229 */ /* 0x020fd00000000006 */
[----:B------:R-:W-:-:S08]  /*1680*/  DADD R6, R14, R6 ;  /* 0x000000000e067229 */ /* 0x000fd00000000006 */
[----:B------:R-:W-:Y:S01]  /*1690*/  DADD R6, R16, R6 ;  /* 0x0000000010067229 */ /* 0x000fe20000000006 */
[----:B------:R-:W-:Y:S10]  /*16a0*/  @!P0 BRA `(.L_x_252) ;  /* 0x00000000006c8947 */ /* 0x000ff40003800000 */
[----:B------:R-:W0:Y:S01]  /*16b0*/  LDC R22, c[0x0][0x390] ;  /* 0x0000e400ff167b82 */ /* 0x000e220000000800 */
[----:B------:R-:W-:Y:S01]  /*16c0*/  VIADD R23, R4, 0xfffff200 ;  /* 0xfffff20004177836 */ /* 0x000fe20000000000 */
[----:B------:R-:W-:-:S06]  /*16d0*/  UMOV UR4, 0xe00 ;  /* 0x00000e0000047882 */ /* 0x000fcc0000000000 */
[----:B------:R-:W1:Y:S02]  /*16e0*/  LDC.64 R2, c[0x0][0x380] ;  /* 0x0000e000ff027b82 */ /* 0x000e640000000a00 */
.L_x_254:
[----:B------:R-:W-:-:S04]  /*16f0*/  VIADD R9, R41, UR4 ;  /* 0x0000000429097c36 */ /* 0x000fc80008000000 */
[----:B-1----:R-:W-:-:S05]  /*1700*/  IMAD.WIDE.U32 R8, R9, 0x8, R2 ;  /* 0x0000000809087825 */ /* 0x002fca00078e0002 */
[----:B------:R-:W2:Y:S04]  /*1710*/  LDG.E.64.CONSTANT R4, desc[UR6][R8.64] ;  /* 0x0000000608047981 */ /* 0x000ea8000c1e9b00 */
[----:B------:R-:W3:Y:S04]  /*1720*/  LDG.E.64.CONSTANT R10, desc[UR6][R8.64+0x1000] ;  /* 0x00100006080a7981 */ /* 0x000ee8000c1e9b00 */
[----:B------:R-:W4:Y:S04]  /*1730*/  LDG.E.64.CONSTANT R12, desc[UR6][R8.64+0x2000] ;  /* 0x00200006080c7981 */ /* 0x000f28000c1e9b00 */
[----:B------:R-:W5:Y:S04]  /*1740*/  LDG.E.64.CONSTANT R14, desc[UR6][R8.64+0x3000] ;  /* 0x00300006080e7981 */ /* 0x000f68000c1e9b00 */
[----:B------:R-:W5:Y:S04]  /*1750*/  LDG.E.64.CONSTANT R16, desc[UR6][R8.64+0x4000] ;  /* 0x0040000608107981 */ /* 0x000f68000c1e9b00 */
[----:B------:R-:W5:Y:S04]  /*1760*/  LDG.E.64.CONSTANT R18, desc[UR6][R8.64+0x5000] ;  /* 0x0050000608127981 */ /* 0x000f68000c1e9b00 */
[----:B------:R-:W5:Y:S01]  /*1770*/  LDG.E.64.CONSTANT R20, desc[UR6][R8.64+0x6000] ;  /* 0x0060000608147981 */ /* 0x000f62000c1e9b00 */
[----:B--2---:R-:W-:-:S08]  /*1780*/  DADD R4, R4, R6 ;  /* 0x0000000004047229 */ /* 0x004fd00000000006 */
[----:B---3--:R-:W-:-:S08]  /*1790*/  DADD R4, R10, R4 ;  /* 0x000000000a047229 */ /* 0x008fd00000000004 */
[----:B----4-:R-:W-:-:S08]  /*17a0*/  DADD R4, R12, R4 ;  /* 0x000000000c047229 */ /* 0x010fd00000000004 */
[----:B-----5:R-:W-:-:S08]  /*17b0*/  DADD R4, R14, R4 ;  /* 0x000000000e047229 */ /* 0x020fd00000000004 */
[----:B------:R-:W-:Y:S01]  /*17c0*/  DADD R16, R16, R4 ;  /* 0x0000000010107229 */ /* 0x000fe20000000004 */
[----:B0-----:R-:W-:-:S04]  /*17d0*/  IMAD.MOV.U32 R4, RZ, RZ, R22 ;  /* 0x000000ffff047224 */ /* 0x001fc800078e0016 */
[----:B------:R-:W-:-:S03]  /*17e0*/  VIADD R0, R4, -UR4 ;  /* 0x8000000404007c36 */ /* 0x000fc60008000000 */
[----:B------:R-:W-:Y:S02]  /*17f0*/  DADD R16, R18, R16 ;  /* 0x0000000012107229 */ /* 0x000fe40000000010 */
[----:B------:R-:W-:-:S06]  /*1800*/  ISETP.GE.AND P0, PT, R0, 0xe00, PT ;  /* 0x00000e000000780c */ /* 0x000fcc0003f06270 */
[----:B------:R-:W-:-:S07]  /*1810*/  DADD R6, R20, R16 ;  /* 0x0000000014067229 */ /* 0x000fce0000000010 */
[----:B------:R-:W-:Y:S05]  /*1820*/  @!P0 BRA `(.L_x_253) ;  /* 0x00000008001c8947 */ /* 0x000fea0003800000 */
[----:B------:R-:W-:-:S06]  /*1830*/  UIADD3 UR4, UPT, UPT, UR4, 0xe00, URZ ;  /* 0x00000e0004047890 */ /* 0x000fcc000fffe0ff */
[----:B------:R-:W-:-:S13]  /*1840*/  ISETP.LT.AND P0, PT, R23, UR4, PT ;  /* 0x0000000417007c0c */ /* 0x000fda000bf01270 */
[----:B------:R-:W-:Y:S05]  /*1850*/  @!P0 BRA `(.L_x_254) ;  /* 0xfffffffc00a48947 */ /* 0x000fea000383ffff */
.L_x_252:
[----:B------:R-:W-:-:S13]  /*1860*/  ISETP.LE.AND P0, PT, R4, UR4, PT ;  /* 0x0000000404007c0c */ /* 0x000fda000bf03270 */
[----:B------:R-:W-:Y:S05]  /*1870*/  @P0 BRA `(.L_x_253) ;  /* 0x0000000800080947 */ /* 0x000fea0003800000 */
[----:B------:R-:W-:Y:S01]  /*1880*/  VIADD R0, R4, -UR4 ;  /* 0x8000000404007c36 */ /* 0x000fe20008000000 */
[----:B------:R-:W-:Y:S04]  /*1890*/  BSSY.RECONVERGENT B1, `(.L_x_253) ;  /* 0x0000080000017945 */ /* 0x000fe80003800200 */
[----:B------:R-:W-:-:S13]  /*18a0*/  ISETP.GE.AND P0, PT, R41, R0, PT ;  /* 0x000000002900720c */ /* 0x000fda0003f06270 */
[----:B------:R-:W-:Y:S05]  /*18b0*/  @P0 BRA `(.L_x_255) ;  /* 0x0000000400f40947 */ /* 0x000fea0003800000 */
[----:B------:R-:W-:Y:S01]  /*18c0*/  LOP3.LUT R5, RZ, R41, RZ, 0x33, !PT ;  /* 0x00000029ff057212 */ /* 0x000fe200078e33ff */
[----:B------:R-:W-:Y:S01]  /*18d0*/  BSSY.RECONVERGENT B2, `(.L_x_256) ;  /* 0x0000014000027945 */ /* 0x000fe20003800200 */
[----:B------:R-:W-:Y:S02]  /*18e0*/  IMAD.MOV.U32 R45, RZ, RZ, R41 ;  /* 0x000000ffff2d7224 */ /* 0x000fe400078e0029 */
[----:B------:R-:W-:-:S04]  /*18f0*/  IADD3 R4, PT, PT, R4, -UR4, R5 ;  /* 0x8000000404047c10 */ /* 0x000fc8000fffe005 */
[C---:B------:R-:W-:Y:S02]  /*1900*/  LOP3.LUT R5, R4.reuse, 0x600, RZ, 0xc0, !PT ;  /* 0x0000060004057812 */ /* 0x040fe400078ec0ff */
[----:B------:R-:W-:Y:S02]  /*1910*/  ISETP.GE.U32.AND P1, PT, R4, 0x600, PT ;  /* 0x000006000400780c */ /* 0x000fe40003f26070 */
[----:B------:R-:W-:-:S13]  /*1920*/  ISETP.NE.AND P0, PT, R5, 0x600, PT ;  /* 0x000006000500780c */ /* 0x000fda0003f05270 */
[----:B------:R-:W-:Y:S05]  /*1930*/  @!P0 BRA `(.L_x_257) ;  /* 0x0000000000348947 */ /* 0x000fea0003800000 */
[----:B------:R-:W-:Y:S01]  /*1940*/  LEA.HI R4, R4, 0x1, RZ, 0x17 ;  /* 0x0000000104047811 */ /* 0x000fe200078fb8ff */
[----:B------:R-:W-:Y:S02]  /*1950*/  VIADD R9, R41, UR4 ;  /* 0x0000000429097c36 */ /* 0x000fe40008000000 */
[----:B------:R-:W-:Y:S01]  /*1960*/  IMAD.MOV.U32 R45, RZ, RZ, R41 ;  /* 0x000000ffff2d7224 */ /* 0x000fe200078e0029 */
[----:B------:R-:W-:-:S05]  /*1970*/  LOP3.LUT R4, R4, 0x3, RZ, 0xc0, !PT ;  /* 0x0000000304047812 */ /* 0x000fca00078ec0ff */
[----:B------:R-:W-:-:S07]  /*1980*/  IMAD.MOV R8, RZ, RZ, -R4 ;  /* 0x000000ffff087224 */ /* 0x000fce00078e0a04 */
.L_x_258:
[----:B------:R-:W-:-:S06]  /*1990*/  IMAD.WIDE.U32 R4, R9, 0x8, R2 ;  /* 0x0000000809047825 */ /* 0x000fcc00078e0002 */
[----:B------:R-:W2:Y:S01]  /*19a0*/  LDG.E.64.CONSTANT R4, desc[UR6][R4.64] ;  /* 0x0000000604047981 */ /* 0x000ea2000c1e9b00 */
[----:B------:R-:W-:Y:S02]  /*19b0*/  VIADD R8, R8, 0x1 ;  /* 0x0000000108087836 */ /* 0x000fe40000000000 */
[----:B------:R-:W-:Y:S02]  /*19c0*/  VIADD R45, R45, 0x200 ;  /* 0x000002002d2d7836 */ /* 0x000fe40000000000 */
[----:B------:R-:W-:Y:S01]  /*19d0*/  VIADD R9, R9, 0x200 ;  /* 0x0000020009097836 */ /* 0x000fe20000000000 */
[----:B------:R-:W-:Y:S01]  /*19e0*/  ISETP.NE.AND P0, PT, R8, RZ, PT ;  /* 0x000000ff0800720c */ /* 0x000fe20003f05270 */
[----:B--2---:R-:W-:-:S12]  /*19f0*/  DADD R6, R4, R6 ;  /* 0x0000000004067229 */ /* 0x004fd80000000006 */
[----:B------:R-:W-:Y:S05]  /*1a00*/  @P0 BRA `(.L_x_258) ;  /* 0xfffffffc00e00947 */ /* 0x000fea000383ffff */
.L_x_257:
[----:B------:R-:W-:Y:S05]  /*1a10*/  BSYNC.RECONVERGENT B2 ;  /* 0x0000000000027941 */ /* 0x000fea0003800200 */
.L_x_256:
[----:B------:R-:W-:Y:S05]  /*1a20*/  @!P1 BRA `(.L_x_255) ;  /* 0x0000000400989947 */ /* 0x000fea0003800000 */
[----:B------:R-:W0:Y:S01]  /*1a30*/  LDCU.64 UR8, c[0x0][0x380] ;  /* 0x00007000ff0877ac */ /* 0x000e220008000a00 */
[----:B------:R-:W-:Y:S01]  /*1a40*/  IMAD.IADD R9, R0, 0x1, -R45 ;  /* 0x0000000100097824 */ /* 0x000fe200078e0a2d */
[C---:B------:R-:W-:Y:S01]  /*1a50*/  IADD3 R5, P0, PT, R45.reuse, UR4, RZ ;  /* 0x000000042d057c10 */ /* 0x040fe2000ff1e0ff */
[----:B------:R-:W-:Y:S01]  /*1a60*/  BSSY.RECONVERGENT B2, `(.L_x_259) ;  /* 0x0000039000027945 */ /* 0x000fe20003800200 */
[----:B------:R-:W-:Y:S02]  /*1a70*/  VIADD R43, R45, UR4 ;  /* 0x000000042d2b7c36 */ /* 0x000fe40008000000 */
[----:B------:R-:W-:Y:S01]  /*1a80*/  ISETP.GT.AND P1, PT, R9, 0x1800, PT ;  /* 0x000018000900780c */ /* 0x000fe20003f24270 */
[----:B------:R-:W-:Y:S01]  /*1a90*/  IMAD.X R8, RZ, RZ, RZ, P0 ;  /* 0x000000ffff087224 */ /* 0x000fe200000e06ff */
[----:B0-----:R-:W-:-:S04]  /*1aa0*/  LEA R4, P0, R5, UR8, 0x3 ;  /* 0x0000000805047c11 */ /* 0x001fc8000f8018ff */
[----:B------:R-:W-:Y:S02]  /*1ab0*/  LEA.HI.X R5, R5, UR9, R8, 0x3, P0 ;  /* 0x0000000905057c11 */ /* 0x000fe400080f1c08 */
[----:B------:R-:W-:-:S05]  /*1ac0*/  IADD3 R4, P0, PT, R4, 0x2000, RZ ;  /* 0x0000200004047810 */ /* 0x000fca0007f1e0ff */
[----:B------:R-:W-:Y:S01]  /*1ad0*/  IMAD.X R5, RZ, RZ, R5, P0 ;  /* 0x000000ffff057224 */ /* 0x000fe200000e0605 */
[----:B------:R-:W-:Y:S01]  /*1ae0*/  PLOP3.LUT P0, PT, PT, PT, PT, 0x80, 0x8 ;  /* 0x000000000008781c */ /* 0x000fe20003f0f070 */
[----:B------:R-:W-:-:S12]  /*1af0*/  @!P1 BRA `(.L_x_260) ;  /* 0x0000000000bc9947 */ /* 0x000fd80003800000 */
[----:B------:R-:W-:Y:S01]  /*1b00*/  PLOP3.LUT P0, PT, PT, PT, PT, 0x8, 0x80 ;  /* 0x000000000080781c */ /* 0x000fe20003f0e170 */
[----:B------:R-:W-:-:S12]  /*1b10*/  VIADD R40, R0, 0xffffe800 ;  /* 0xffffe80000287836 */ /* 0x000fd80000000000 */
.L_x_261:
[C---:B------:R-:W-:Y:S01]  /*1b20*/  IMAD.WIDE.U32 R38, R43.reuse, 0x8, R2 ;  /* 0x000000082b267825 */ /* 0x040fe200078e0002 */
[----:B------:R-:W2:Y:S04]  /*1b30*/  LDG.E.64.CONSTANT R8, desc[UR6][R4.64+-0x1000] ;  /* 0xfff0000604087981 */ /* 0x000ea8000c1e9b00 */
[----:B------:R-:W3:Y:S04]  /*1b40*/  LDG.E.64.CONSTANT R10, desc[UR6][R4.64] ;  /* 0x00000006040a7981 */ /* 0x000ee8000c1e9b00 */
[----:B------:R-:W4:Y:S01]  /*1b50*/  LDG.E.64.CONSTANT R38, desc[UR6][R38.64] ;  /* 0x0000000626267981 */ /* 0x000f22000c1e9b00 */
[----:B------:R-:W-:-:S03]  /*1b60*/  VIADD R15, R43, 0x800 ;  /* 0x000008002b0f7836 */ /* 0x000fc60000000000 */
[----:B------:R-:W5:Y:S01]  /*1b70*/  LDG.E.64.CONSTANT R12, desc[UR6][R4.64+0x1000] ;  /* 0x00100006040c7981 */ /* 0x000f62000c1e9b00 */
[----:B------:R-:W-:-:S03]  /*1b80*/  IMAD.WIDE.U32 R14, R15, 0x8, R2 ;  /* 0x000000080f0e7825 */ /* 0x000fc600078e0002 */
[----:B------:R-:W5:Y:S04]  /*1b90*/  LDG.E.64.CONSTANT R16, desc[UR6][R4.64+0x3000] ;  /* 0x0030000604107981 */ /* 0x000f68000c1e9b00 */
[----:B------:R-:W5:Y:S04]  /*1ba0*/  LDG.E.64.CONSTANT R14, desc[UR6][R14.64] ;  /* 0x000000060e0e7981 */ /* 0x000f68000c1e9b00 */
[----:B------:R-:W5:Y:S01]  /*1bb0*/  LDG.E.64.CONSTANT R18, desc[UR6][R4.64+0x4000] ;  /* 0x0040000604127981 */ /* 0x000f62000c1e9b00 */
        /* <DEDUP_REMOVED lines=11> */
[----:B------:R-:W5:Y:S04]  /*1c70*/  LDG.E.64.CONSTANT R34, desc[UR6][R4.64+0xc000] ;  /* 0x00c0000604227981 */ /* 0x000f68000c1e9b00 */
[----:B------:R0:W5:Y:S01]  /*1c80*/  LDG.E.64.CONSTANT R36, desc[UR6][R4.64+0xd000] ;  /* 0x00d0000604247981 */ /* 0x000162000c1e9b00 */
[----:B------:R-:W-:-:S05]  /*1c90*/  VIADD R45, R45, 0x2000 ;  /* 0x000020002d2d7836 */ /* 0x000fca0000000000 */
[----:B------:R-:W-:Y:S02]  /*1ca0*/  ISETP.GE.AND P1, PT, R45, R40, PT ;  /* 0x000000282d00720c */ /* 0x000fe40003f26270 */
[----:B0-----:R-:W-:Y:S01]  /*1cb0*/  IADD3 R4, P2, PT, R4, 0x10000, RZ ;  /* 0x0001000004047810 */ /* 0x001fe20007f5e0ff */
[----:B------:R-:W-:-:S04]  /*1cc0*/  VIADD R43, R43, 0x2000 ;  /* 0x000020002b2b7836 */ /* 0x000fc80000000000 */
[----:B------:R-:W-:Y:S01]  /*1cd0*/  IMAD.X R5, RZ, RZ, R5, P2 ;  /* 0x000000ffff057224 */ /* 0x000fe200010e0605 */
[----:B----4-:R-:W-:-:S08]  /*1ce0*/  DADD R38, R38, R6 ;  /* 0x0000000026267229 */ /* 0x010fd00000000006 */
[----:B--2---:R-:W-:-:S08]  /*1cf0*/  DADD R8, R38, R8 ;  /* 0x0000000026087229 */ /* 0x004fd00000000008 */
[----:B---3--:R-:W-:-:S08]  /*1d00*/  DADD R8, R8, R10 ;  /* 0x0000000008087229 */ /* 0x008fd0000000000a */
[----:B-----5:R-:W-:-:S08]  /*1d10*/  DADD R8, R8, R12 ;  /* 0x0000000008087229 */ /* 0x020fd0000000000c */
        /* <DEDUP_REMOVED lines=13> */
.L_x_260:
[----:B------:R-:W-:Y:S05]  /*1df0*/  BSYNC.RECONVERGENT B2 ;  /* 0x0000000000027941 */ /* 0x000fea0003800200 */
.L_x_259:
[----:B------:R-:W-:Y:S01]  /*1e00*/  IMAD.IADD R8, R0, 0x1, -R45 ;  /* 0x0000000100087824 */ /* 0x000fe200078e0a2d */
[----:B------:R-:W-:Y:S04]  /*1e10*/  BSSY.RECONVERGENT B2, `(.L_x_262) ;  /* 0x000001c000027945 */ /* 0x000fe80003800200 */
[----:B------:R-:W-:-:S13]  /*1e20*/  ISETP.GT.AND P1, PT, R8, 0x800, PT ;  /* 0x000008000800780c */ /* 0x000fda0003f24270 */
[----:B------:R-:W-:Y:S05]  /*1e30*/  @!P1 BRA `(.L_x_263) ;  /* 0x0000000000649947 */ /* 0x000fea0003800000 */
        /* <DEDUP_REMOVED lines=9> */
[----:B------:R-:W5:Y:S04]  /*1ed0*/  LDG.E.64.CONSTANT R22, desc[UR6][R4.64+0x4000] ;  /* 0x0040000604167981 */ /* 0x000f68000c1e9b00 */
[----:B------:R0:W5:Y:S01]  /*1ee0*/  LDG.E.64.CONSTANT R8, desc[UR6][R4.64+0x5000] ;  /* 0x0050000604087981 */ /* 0x000162000c1e9b00 */
[----:B------:R-:W-:Y:S01]  /*1ef0*/  PLOP3.LUT P0, PT, PT, PT, PT, 0x8, 0x80 ;  /* 0x000000000080781c */ /* 0x000fe20003f0e170 */
[----:B------:R-:W-:-:S02]  /*1f00*/  VIADD R45, R45, 0x1000 ;  /* 0x000010002d2d7836 */ /* 0x000fc40000000000 */
[----:B------:R-:W-:Y:S01]  /*1f10*/  VIADD R43, R43, 0x1000 ;  /* 0x000010002b2b7836 */ /* 0x000fe20000000000 */
[----:B----4-:R-:W-:-:S08]  /*1f20*/  DADD R6, R6, R10 ;  /* 0x0000000006067229 */ /* 0x010fd0000000000a */
[----:B--2---:R-:W-:-:S08]  /*1f30*/  DADD R6, R6, R12 ;  /* 0x0000000006067229 */ /* 0x004fd0000000000c */
[----:B---3--:R-:W-:-:S08]  /*1f40*/  DADD R6, R6, R14 ;  /* 0x0000000006067229 */ /* 0x008fd0000000000e */
[----:B-----5:R-:W-:-:S08]  /*1f50*/  DADD R6, R6, R16 ;  /* 0x0000000006067229 */ /* 0x020fd00000000010 */
[----:B------:R-:W-:-:S08]  /*1f60*/  DADD R6, R6, R18 ;  /* 0x0000000006067229 */ /* 0x000fd00000000012 */
[----:B------:R-:W-:Y:S01]  /*1f70*/  DADD R6, R6, R20 ;  /* 0x0000000006067229 */ /* 0x000fe20000000014 */
[----:B------:R-:W-:-:S07]  /*1f80*/  IADD3 R10, P1, PT, R4, 0x8000, RZ ;  /* 0x00008000040a7810 */ /* 0x000fce0007f3e0ff */
[----:B------:R-:W-:Y:S01]  /*1f90*/  DADD R6, R6, R22 ;  /* 0x0000000006067229 */ /* 0x000fe20000000016 */
[----:B0-----:R-:W-:Y:S02]  /*1fa0*/  IMAD.X R5, RZ, RZ, R5, P1 ;  /* 0x000000ffff057224 */ /* 0x001fe400008e0605 */
[----:B------:R-:W-:-:S05]  /*1fb0*/  IMAD.MOV.U32 R4, RZ, RZ, R10 ;  /* 0x000000ffff047224 */ /* 0x000fca00078e000a */
[----:B------:R-:W-:-:S11]  /*1fc0*/  DADD R6, R6, R8 ;  /* 0x0000000006067229 */ /* 0x000fd60000000008 */
.L_x_263:
[----:B------:R-:W-:Y:S05]  /*1fd0*/  BSYNC.RECONVERGENT B2 ;  /* 0x0000000000027941 */ /* 0x000fea0003800200 */
.L_x_262:
[----:B------:R-:W-:-:S13]  /*1fe0*/  ISETP.LT.OR P0, PT, R45, R0, P0 ;  /* 0x000000002d00720c */ /* 0x000fda0000701670 */
[----:B------:R-:W-:Y:S05]  /*1ff0*/  @!P0 BRA `(.L_x_255) ;  /* 0x0000000000248947 */ /* 0x000fea0003800000 */
[----:B------:R-:W-:Y:S01]  /*2000*/  IMAD.WIDE.U32 R2, R43, 0x8, R2 ;  /* 0x000000082b027825 */ /* 0x000fe200078e0002 */
[----:B------:R-:W2:Y:S04]  /*2010*/  LDG.E.64.CONSTANT R8, desc[UR6][R4.64+-0x1000] ;  /* 0xfff0000604087981 */ /* 0x000ea8000c1e9b00 */
[----:B------:R-:W3:Y:S04]  /*2020*/  LDG.E.64.CONSTANT R10, desc[UR6][R4.64] ;  /* 0x00000006040a7981 */ /* 0x000ee8000c1e9b00 */
[----:B------:R-:W4:Y:S04]  /*2030*/  LDG.E.64.CONSTANT R2, desc[UR6][R2.64] ;  /* 0x0000000602027981 */ /* 0x000f28000c1e9b00 */
[----:B------:R-:W5:Y:S01]  /*2040*/  LDG.E.64.CONSTANT R12, desc[UR6][R4.64+0x1000] ;  /* 0x00100006040c7981 */ /* 0x000f62000c1e9b00 */
[----:B----4-:R-:W-:-:S08]  /*2050*/  DADD R6, R6, R2 ;  /* 0x0000000006067229 */ /* 0x010fd00000000002 */
[----:B--2---:R-:W-:-:S08]  /*2060*/  DADD R6, R6, R8 ;  /* 0x0000000006067229 */ /* 0x004fd00000000008 */
[----:B---3--:R-:W-:-:S08]  /*2070*/  DADD R6, R6, R10 ;  /* 0x0000000006067229 */ /* 0x008fd0000000000a */
[----:B-----5:R-:W-:-:S11]  /*2080*/  DADD R6, R6, R12 ;  /* 0x0000000006067229 */ /* 0x020fd6000000000c */
.L_x_255:
[----:B------:R-:W-:Y:S05]  /*2090*/  BSYNC.RECONVERGENT B1 ;  /* 0x0000000000017941 */ /* 0x000fea0003800200 */
.L_x_253:
[----:B------:R-:W0:Y:S01]  /*20a0*/  S2R R0, SR_LANEID ;  /* 0x0000000000007919 */ /* 0x000e220000000000 */
[----:B------:R-:W-:Y:S04]  /*20b0*/  SHFL.DOWN PT, R2, R6, 0x1, 0x1f ;  /* 0x08201f0006027f89 */ /* 0x000fe800000e0000 */
[----:B------:R-:W1:Y:S02]  /*20c0*/  SHFL.DOWN PT, R3, R7, 0x1, 0x1f ;  /* 0x08201f0007037f89 */ /* 0x000e6400000e0000 */
[----:B-1----:R-:W-:Y:S01]  /*20d0*/  DADD R2, R2, R6 ;  /* 0x0000000002027229 */ /* 0x002fe20000000006 */
[C---:B0-----:R-:W-:Y:S02]  /*20e0*/  ISETP.GT.AND P0, PT, R0.reuse, 0x1e, PT ;  /* 0x0000001e0000780c */ /* 0x041fe40003f04270 */
[----:B------:R-:W-:-:S07]  /*20f0*/  ISETP.NE.AND P1, PT, R0, RZ, PT ;  /* 0x000000ff0000720c */ /* 0x000fce0003f25270 */
        /* <DEDUP_REMOVED lines=15> */
[----:B------:R-:W-:Y:S01]  /*21f0*/  ISETP.GT.AND P0, PT, R0, 0x17, PT ;  /* 0x000000170000780c */ /* 0x000fe20003f04270 */
[----:B------:R-:W-:Y:S01]  /*2200*/  SHFL.DOWN PT, R2, R6, 0x8, 0x1f ;  /* 0x09001f0006027f89 */ /* 0x000fe200000e0000 */
[----:B------:R-:W-:-:S03]  /*2210*/  @!P1 MOV R8, 0x400 ;  /* 0x0000040000089802 */ /* 0x000fc60000000f00 */
[----:B------:R-:W0:Y:S01]  /*2220*/  SHFL.DOWN PT, R3, R7, 0x8, 0x1f ;  /* 0x09001f0007037f89 */ /* 0x000e2200000e0000 */
[----:B-1----:R-:W-:Y:S01]  /*2230*/  @!P1 LEA R11, R11, R8, 0x18 ;  /* 0x000000080b0b9211 */ /* 0x002fe200078ec0ff */
[----:B0-----:R-:W-:-:S10]  /*2240*/  DADD R2, R2, R6 ;  /* 0x0000000002027229 */ /* 0x001fd40000000006 */
[----:B------:R-:W-:Y:S02]  /*2250*/  FSEL R4, R6, R2, P0 ;  /* 0x0000000206047208 */ /* 0x000fe40000000000 */
[----:B------:R-:W-:Y:S02]  /*2260*/  FSEL R5, R7, R3, P0 ;  /* 0x0000000307057208 */ /* 0x000fe40000000000 */
[----:B------:R-:W-:Y:S01]  /*2270*/  @!P1 SHF.R.U32.HI R6, RZ, 0x2, R41 ;  /* 0x00000002ff069819 */ /* 0x000fe20000011629 */
[----:B------:R-:W-:Y:S01]  /*2280*/  SHFL.DOWN PT, R2, R4, 0x10, 0x1f ;  /* 0x0a001f0004027f89 */ /* 0x000fe200000e0000 */
[----:B------:R-:W-:Y:S02]  /*2290*/  ISETP.NE.AND P0, PT, R41, RZ, PT ;  /* 0x000000ff2900720c */ /* 0x000fe40003f05270 */
[----:B------:R-:W-:Y:S01]  /*22a0*/  @!P1 LOP3.LUT R6, R6, 0xf8, RZ, 0xc0, !PT ;  /* 0x000000f806069812 */ /* 0x000fe200078ec0ff */
[----:B------:R-:W0:Y:S04]  /*22b0*/  SHFL.DOWN PT, R3, R5, 0x10, 0x1f ;  /* 0x0a001f0005037f89 */ /* 0x000e2800000e0000 */
[----:B------:R-:W-:Y:S01]  /*22c0*/  @!P1 IMAD.IADD R11, R6, 0x1, R11 ;  /* 0x00000001060b9824 */ /* 0x000fe200078e020b */
[----:B0-----:R-:W-:-:S07]  /*22d0*/  DADD R2, R2, R4 ;  /* 0x0000000002027229 */ /* 0x001fce0000000004 */
[----:B------:R0:W-:Y:S01]  /*22e0*/  @!P1 STS.64 [R11+0x10], R2 ;  /* 0x000010020b009388 */ /* 0x0001e20000000a00 */
[----:B------:R-:W-:Y:S01]  /*22f0*/  BAR.SYNC.DEFER_BLOCKING 0x0 ;  /* 0x0000000000007b1d */ /* 0x000fe20000010000 */
[----:B------:R-:W-:-:S04]  /*2300*/  ISETP.GT.AND P1, PT, R0, 0xf, PT ;  /* 0x0000000f0000780c */ /* 0x000fc80003f24270 */
[----:B------:R-:W-:Y:S02]  /*2310*/  FSEL R0, R4, R2, P1 ;  /* 0x0000000204007208 */ /* 0x000fe40000800000 */
[----:B------:R-:W-:-:S03]  /*2320*/  FSEL R5, R5, R3, P1 ;  /* 0x0000000305057208 */ /* 0x000fc60000800000 */
[----:B0-----:R-:W-:Y:S02]  /*2330*/  IMAD.MOV.U32 R2, RZ, RZ, R0 ;  /* 0x000000ffff027224 */ /* 0x001fe400078e0000 */
[----:B------:R-:W-:Y:S01]  /*2340*/  IMAD.MOV.U32 R3, RZ, RZ, R5 ;  /* 0x000000ffff037224 */ /* 0x000fe200078e0005 */
[----:B------:R-:W-:Y:S06]  /*2350*/  @P0 BRA `(.L_x_251) ;  /* 0x0000000000680947 */ /* 0x000fec0003800000 */
[----:B------:R-:W0:Y:S01]  /*2360*/  S2UR UR5, SR_CgaCtaId ;  /* 0x00000000000579c3 */ /* 0x000e220000008800 */
[----:B------:R-:W-:Y:S02]  /*2370*/  UMOV UR4, 0x400 ;  /* 0x0000040000047882 */ /* 0x000fe40000000000 */
[----:B0-----:R-:W-:-:S09]  /*2380*/  ULEA UR4, UR5, UR4, 0x18 ;  /* 0x0000000405047291 */ /* 0x001fd2000f8ec0ff */
[----:B------:R-:W0:Y:S04]  /*2390*/  LDS.64 R4, [UR4+0x18] ;  /* 0x00001804ff047984 */ /* 0x000e280008000a00 */
[----:B------:R-:W1:Y:S04]  /*23a0*/  LDS.128 R8, [UR4+0x20] ;  /* 0x00002004ff087984 */ /* 0x000e680008000c00 */
        /* <DEDUP_REMOVED lines=20> */
[----:B------:R-:W-:-:S11]  /*24f0*/  DADD R2, R2, R10 ;  /* 0x0000000002027229 */ /* 0x000fd6000000000a */
.L_x_251:
[----:B------:R-:W-:Y:S05]  /*2500*/  BSYNC.RECONVERGENT B0 ;  /* 0x0000000000007941 */ /* 0x000fea0003800200 */
.L_x_236:
[----:B------:R-:W-:Y:S05]  /*2510*/  @P0 EXIT ;  /* 0x000000000000094d */ /* 0x000fea0003800000 */
[----:B------:R-:W0:Y:S01]  /*2520*/  LDCU.64 UR4, c[0x0][0x398] ;  /* 0x00007300ff0477ac */ /* 0x000e220008000a00 */
[----:B------:R-:W2:Y:S01]  /*2530*/  LDC.64 R4, c[0x0][0x388] ;  /* 0x0000e200ff047b82 */ /* 0x000ea20000000a00 */
[----:B0-----:R-:W-:-:S07]  /*2540*/  DADD R2, R2, UR4 ;  /* 0x0000000402027e29 */ /* 0x001fce0008000000 */
[----:B--2---:R-:W-:Y:S01]  /*2550*/  STG.E.64 desc[UR6][R4.64], R2 ;  /* 0x0000000204007986 */ /* 0x004fe2000c101b06 */
[----:B------:R-:W-:Y:S05]  /*2560*/  EXIT ;  /* 0x000000000000794d */ /* 0x000fea0003800000 */
.L_x_264:
        /* <DEDUP_REMOVED lines=9> */
.L_x_423:


//--------------------- .text._ZN3cub18CUB_300001_SM_10006detail6reduce18DeviceReduceKernelINS2_10policy_hubIdyN4cuda3std3__44plusIdEEE10Policy1000EN6thrust24THRUST_300001_SM_1000_NS10device_ptrIdEEyS9_dNS7_10__identityEEEvT0_PT3_T1_NS0_13GridEvenShareISK_EET2_T4_ --------------------------
	.section	.text._ZN3cub18CUB_300001_SM_10006detail6reduce18DeviceReduceKernelINS2_10policy_hubIdyN4cuda3std3__44plusIdEEE10Policy1000EN6thrust24THRUST_300001_SM_1000_NS10device_ptrIdEEyS9_dNS7_10__identityEEEvT0_PT3_T1_NS0_13GridEvenShareISK_EET2_T4_,"ax",@progbits
	.align	128
        .global         _ZN3cub18CUB_300001_SM_10006detail6reduce18DeviceReduceKernelINS2_10policy_hubIdyN4cuda3std3__44plusIdEEE10Policy1000EN6thrust24THRUST_300001_SM_1000_NS10device_ptrIdEEyS9_dNS7_10__identityEEEvT0_PT3_T1_NS0_13GridEvenShareISK_EET2_T4_
        .type           _ZN3cub18CUB_300001_SM_10006detail6reduce18DeviceReduceKernelINS2_10policy_hubIdyN4cuda3std3__44plusIdEEE10Policy1000EN6thrust24THRUST_300001_SM_1000_NS10device_ptrIdEEyS9_dNS7_10__identityEEEvT0_PT3_T1_NS0_13GridEvenShareISK_EET2_T4_,@function
        .size           _ZN3cub18CUB_300001_SM_10006detail6reduce18DeviceReduceKernelINS2_10policy_hubIdyN4cuda3std3__44plusIdEEE10Policy1000EN6thrust24THRUST_300001_SM_1000_NS10device_ptrIdEEyS9_dNS7_10__identityEEEvT0_PT3_T1_NS0_13GridEvenShareISK_EET2_T4_,(.L_x_424 - _ZN3cub18CUB_300001_SM_10006detail6reduce18DeviceReduceKernelINS2_10policy_hubIdyN4cuda3std3__44plusIdEEE10Policy1000EN6thrust24THRUST_300001_SM_1000_NS10device_ptrIdEEyS9_dNS7_10__identityEEEvT0_PT3_T1_NS0_13GridEvenShareISK_EET2_T4_)
        .other          _ZN3cub18CUB_300001_SM_10006detail6reduce18DeviceReduceKernelINS2_10policy_hubIdyN4cuda3std3__44plusIdEEE10Policy1000EN6thrust24THRUST_300001_SM_1000_NS10device_ptrIdEEyS9_dNS7_10__identityEEEvT0_PT3_T1_NS0_13GridEvenShareISK_EET2_T4_,@"STO_CUDA_ENTRY STV_DEFAULT"
_ZN3cub18CUB_300001_SM_10006detail6reduce18DeviceReduceKernelINS2_10policy_hubIdyN4cuda3std3__44plusIdEEE10Policy1000EN6thrust24THRUST_300001_SM_1000_NS10device_ptrIdEEyS9_dNS7_10__identityEEEvT0_PT3_T1_NS0_13GridEvenShareISK_EET2_T4_:
.text._ZN3cub18CUB_300001_SM_10006detail6reduce18DeviceReduceKernelINS2_10policy_hubIdyN4cuda3std3__44plusIdEEE10Policy1000EN6thrust24THRUST_300001_SM_1000_NS10device_ptrIdEEyS9_dNS7_10__identityEEEvT0_PT3_T1_NS0_13GridEvenShareISK_EET2_T4_:
[----:B------:R-:W-:Y:S08]  /*0000*/  LDC R1, c[0x0][0x37c] ;  /* 0x0000df00ff017b82 */ /* 0x000ff00000000800 */
[----:B------:R-:W0:Y:S01]  /*0010*/  S2UR UR18, SR_CTAID.X ;  /* 0x00000000001279c3 */ /* 0x000e220000002500 */
[----:B------:R-:W1:Y:S01]  /*0020*/  LDCU.64 UR4, c[0x0][0x3b8] ;  /* 0x00007700ff0477ac */ /* 0x000e620008000a00 */
[----:B------:R-:W-:Y:S01]  /*0030*/  BSSY.RECONVERGENT B0, `(.L_x_265) ;  /* 0x0000277000007945 */ /* 0x000fe20003800200 */
[----:B------:R-:W2:Y:S01]  /*0040*/  LDCU UR11, c[0x0][0x3c0] ;  /* 0x00007800ff0b77ac */ /* 0x000ea20008000800 */
[----:B------:R-:W3:Y:S01]  /*0050*/  LDCU.64 UR16, c[0x0][0x358] ;  /* 0x00006b00ff1077ac */ /* 0x000ee20008000a00 */
[----:B-1----:R-:W-:-:S02]  /*0060*/  IMAD.U32 R12, RZ, RZ, UR4 ;  /* 0x00000004ff0c7e24 */ /* 0x002fc4000f8e00ff */
[----:B------:R-:W-:Y:S01]  /*0070*/  IMAD.U32 R3, RZ, RZ, UR5 ;  /* 0x00000005ff037e24 */ /* 0x000fe2000f8e00ff */
[----:B--2---:R-:W-:Y:S02]  /*0080*/  UIMAD UR5, UR11, 0xe00, URZ ;  /* 0x00000e000b0578a4 */ /* 0x004fe4000f8e02ff */
[----:B0-----:R-:W-:Y:S02]  /*0090*/  UIMAD UR9, UR18, 0xe00, URZ ;  /* 0x00000e00120978a4 */ /* 0x001fe4000f8e02ff */
[----:B------:R-:W-:-:S04]  /*00a0*/  USHF.R.S32.HI UR4, URZ, 0x1f, UR5 ;  /* 0x0000001fff047899 */ /* 0x000fc80008011405 */
[----:B------:R-:W-:-:S04]  /*00b0*/  IADD3 R13, P1, PT, R12, -UR9, RZ ;  /* 0x800000090c0d7c10 */ /* 0x000fc8000ff3e0ff */
[----:B------:R-:W-:Y:S02]  /*00c0*/  ISETP.GT.U32.AND P0, PT, R13, 0xdff, PT ;  /* 0x00000dff0d00780c */ /* 0x000fe40003f04070 */
[----:B------:R-:W-:-:S04]  /*00d0*/  IADD3.X R2, PT, PT, R3, -0x1, RZ, P1, !PT ;  /* 0xffffffff03027810 */ /* 0x000fc80000ffe4ff */
[----:B------:R-:W-:-:S13]  /*00e0*/  ISETP.GT.U32.AND.EX P0, PT, R2, RZ, PT, P0 ;  /* 0x000000ff0200720c */ /* 0x000fda0003f04100 */
[----:B---3--:R-:W-:Y:S05]  /*00f0*/  @P0 BRA `(.L_x_266) ;  /* 0x0000001400280947 */ /* 0x008fea0003800000 */
[----:B------:R-:W0:Y:S01]  /*0100*/  S2R R0, SR_TID.X ;  /* 0x0000000000007919 */ /* 0x000e220000002100 */
[----:B------:R-:W-:Y:S01]  /*0110*/  VIADD R3, R12, -UR9 ;  /* 0x800000090c037c36 */ /* 0x000fe20008000000 */
[----:B------:R-:W-:Y:S01]  /*0120*/  BSSY.RECONVERGENT B1, `(.L_x_267) ;  /* 0x000000a000017945 */ /* 0x000fe20003800200 */
[----:B------:R-:W-:-:S03]  /*0130*/  CS2R R8, SRZ ;  /* 0x0000000000087805 */ /* 0x000fc6000001ff00 */
[----:B0-----:R-:W-:Y:S01]  /*0140*/  ISETP.GE.AND P0, PT, R0, R3, PT ;  /* 0x000000030000720c */ /* 0x001fe20003f06270 */
[----:B------:R-:W-:-:S12]  /*0150*/  IMAD.MOV.U32 R2, RZ, RZ, R0 ;  /* 0x000000ffff027224 */ /* 0x000fd800078e0000 */
[----:B------:R-:W-:Y:S05]  /*0160*/  @P0 BRA `(.L_x_268) ;  /* 0x0000000000140947 */ /* 0x000fea0003800000 */
[----:B------:R-:W0:Y:S01]  /*0170*/  LDC.64 R8, c[0x0][0x380] ;  /* 0x0000e000ff087b82 */ /* 0x000e220000000a00 */
[----:B------:R-:W-:-:S04]  /*0180*/  VIADD R5, R0, UR9 ;  /* 0x0000000900057c36 */ /* 0x000fc80008000000 */
[----:B0-----:R-:W-:-:S06]  /*0190*/  IMAD.WIDE.U32 R8, R5, 0x8, R8 ;  /* 0x0000000805087825 */ /* 0x001fcc00078e0008 */
[----:B------:R-:W5:Y:S01]  /*01a0*/  LDG.E.64 R8, desc[UR16][R8.64] ;  /* 0x0000001008087981 */ /* 0x000f62000c1e1b00 */
[----:B------:R-:W-:-:S07]  /*01b0*/  VIADD R2, R0, 0x200 ;  /* 0x0000020000027836 */ /* 0x000fce0000000000 */
.L_x_268:
[----:B------:R-:W-:Y:S05]  /*01c0*/  BSYNC.RECONVERGENT B1 ;  /* 0x0000000000017941 */ /* 0x000fea0003800200 */
.L_x_267:
        /* <DEDUP_REMOVED lines=13> */
[----:B------:R-:W-:-:S03]  /*02a0*/  LOP3.LUT R26, R4, 0xfffff0, RZ, 0xc0, !PT ;  /* 0x00fffff0041a7812 */ /* 0x000fc600078ec0ff */
[----:B------:R-:W-:Y:S02]  /*02b0*/  IMAD.U32 R11, RZ, RZ, UR18 ;  /* 0x00000012ff0b7e24 */ /* 0x000fe4000f8e00ff */
[----:B------:R-:W-:Y:S02]  /*02c0*/  IMAD.MOV R26, RZ, RZ, -R26 ;  /* 0x000000ffff1a7224 */ /* 0x000fe400078e0a1a */
[----:B------:R-:W-:-:S03]  /*02d0*/  IMAD.WIDE.U32 R6, R11, 0x7000, R6 ;  /* 0x000070000b067825 */ /* 0x000fc600078e0006 */
[----:B0-----:R-:W-:-:S04]  /*02e0*/  IADD3 R6, P1, PT, R6, UR4, RZ ;  /* 0x0000000406067c10 */ /* 0x001fc8000ff3e0ff */
[----:B------:R-:W-:-:S04]  /*02f0*/  IADD3 R6, P2, PT, R6, 0x8000, RZ ;  /* 0x0000800006067810 */ /* 0x000fc80007f5e0ff */
[----:B------:R-:W-:-:S09]  /*0300*/  IADD3.X R7, PT, PT, RZ, UR5, R7, P2, P1 ;  /* 0x00000005ff077c10 */ /* 0x000fd200097e2407 */
.L_x_273:
[----:B------:R-:W2:Y:S04]  /*0310*/  LDG.E.64 R10, desc[UR16][R6.64+-0x8000] ;  /* 0xff800010060a7981 */ /* 0x000ea8000c1e1b00 */
[----:B------:R-:W3:Y:S04]  /*0320*/  LDG.E.64 R12, desc[UR16][R6.64+-0x7000] ;  /* 0xff900010060c7981 */ /* 0x000ee8000c1e1b00 */
[----:B------:R-:W4:Y:S04]  /*0330*/  LDG.E.64 R14, desc[UR16][R6.64+-0x6000] ;  /* 0xffa00010060e7981 */ /* 0x000f28000c1e1b00 */
[----:B------:R-:W4:Y:S04]  /*0340*/  LDG.E.64 R16, desc[UR16][R6.64+-0x5000] ;  /* 0xffb0001006107981 */ /* 0x000f28000c1e1b00 */
[----:B------:R-:W4:Y:S04]  /*0350*/  LDG.E.64 R18, desc[UR16][R6.64+-0x4000] ;  /* 0xffc0001006127981 */ /* 0x000f28000c1e1b00 */
[----:B------:R-:W4:Y:S04]  /*0360*/  LDG.E.64 R20, desc[UR16][R6.64+-0x3000] ;  /* 0xffd0001006147981 */ /* 0x000f28000c1e1b00 */
[----:B------:R-:W4:Y:S04]  /*0370*/  LDG.E.64 R24, desc[UR16][R6.64+-0x2000] ;  /* 0xffe0001006187981 */ /* 0x000f28000c1e1b00 */
[----:B------:R-:W4:Y:S01]  /*0380*/  LDG.E.64 R22, desc[UR16][R6.64+-0x1000] ;  /* 0xfff0001006167981 */ /* 0x000f22000c1e1b00 */
[----:B--2--5:R-:W-:-:S03]  /*0390*/  DADD R10, R10, R8 ;  /* 0x000000000a0a7229 */ /* 0x024fc60000000008 */
[----:B------:R-:W2:Y:S05]  /*03a0*/  LDG.E.64 R8, desc[UR16][R6.64] ;  /* 0x0000001006087981 */ /* 0x000eaa000c1e1b00 */
[----:B---3--:R-:W-:Y:S02]  /*03b0*/  DADD R12, R10, R12 ;  /* 0x000000000a0c7229 */ /* 0x008fe4000000000c */
[----:B------:R-:W3:Y:S06]  /*03c0*/  LDG.E.64 R10, desc[UR16][R6.64+0x1000] ;  /* 0x00100010060a7981 */ /* 0x000eec000c1e1b00 */
[----:B----4-:R-:W-:-:S02]  /*03d0*/  DADD R14, R12, R14 ;  /* 0x000000000c0e7229 */ /* 0x010fc4000000000e */
[----:B------:R-:W4:Y:S06]  /*03e0*/  LDG.E.64 R12, desc[UR16][R6.64+0x2000] ;  /* 0x00200010060c7981 */ /* 0x000f2c000c1e1b00 */
[----:B------:R-:W-:Y:S02]  /*03f0*/  DADD R16, R14, R16 ;  /* 0x000000000e107229 */ /* 0x000fe40000000010 */
[----:B------:R-:W4:Y:S06]  /*0400*/  LDG.E.64 R14, desc[UR16][R6.64+0x3000] ;  /* 0x00300010060e7981 */ /* 0x000f2c000c1e1b00 */
[----:B------:R-:W-:-:S02]  /*0410*/  DADD R18, R16, R18 ;  /* 0x0000000010127229 */ /* 0x000fc40000000012 */
[----:B------:R-:W4:Y:S06]  /*0420*/  LDG.E.64 R16, desc[UR16][R6.64+0x4000] ;  /* 0x0040001006107981 */ /* 0x000f2c000c1e1b00 */
[----:B------:R-:W-:Y:S02]  /*0430*/  DADD R20, R18, R20 ;  /* 0x0000000012147229 */ /* 0x000fe40000000014 */
[----:B------:R-:W4:Y:S06]  /*0440*/  LDG.E.64 R18, desc[UR16][R6.64+0x5000] ;  /* 0x0050001006127981 */ /* 0x000f2c000c1e1b00 */
[----:B------:R-:W-:-:S02]  /*0450*/  DADD R24, R20, R24 ;  /* 0x0000000014187229 */ /* 0x000fc40000000018 */
[----:B------:R-:W4:Y:S06]  /*0460*/  LDG.E.64 R20, desc[UR16][R6.64+0x6000] ;  /* 0x0060001006147981 */ /* 0x000f2c000c1e1b00 */
[----:B------:R-:W-:Y:S02]  /*0470*/  DADD R22, R24, R22 ;  /* 0x0000000018167229 */ /* 0x000fe40000000016 */
[----:B------:R0:W4:Y:S01]  /*0480*/  LDG.E.64 R24, desc[UR16][R6.64+0x7000] ;  /* 0x0070001006187981 */ /* 0x000122000c1e1b00 */
[----:B------:R-:W-:Y:S02]  /*0490*/  VIADD R26, R26, 0x10 ;  /* 0x000000101a1a7836 */ /* 0x000fe40000000000 */
[----:B------:R-:W-:-:S03]  /*04a0*/  VIADD R2, R2, 0x2000 ;  /* 0x0000200002027836 */ /* 0x000fc60000000000 */
[----:B------:R-:W-:Y:S02]  /*04b0*/  ISETP.NE.AND P1, PT, R26, RZ, PT ;  /* 0x000000ff1a00720c */ /* 0x000fe40003f25270 */
[----:B0-----:R-:W-:-:S05]  /*04c0*/  IADD3 R6, P2, PT, R6, 0x10000, RZ ;  /* 0x0001000006067810 */ /* 0x001fca0007f5e0ff */
[----:B------:R-:W-:Y:S01]  /*04d0*/  IMAD.X R7, RZ, RZ, R7, P2 ;  /* 0x000000ffff077224 */ /* 0x000fe200010e0607 */
[----:B--2---:R-:W-:-:S08]  /*04e0*/  DADD R8, R22, R8 ;  /* 0x0000000016087229 */ /* 0x004fd00000000008 */
[----:B---3--:R-:W-:-:S08]  /*04f0*/  DADD R8, R8, R10 ;  /* 0x0000000008087229 */ /* 0x008fd0000000000a */
[----:B----4-:R-:W-:-:S08]  /*0500*/  DADD R8, R8, R12 ;  /* 0x0000000008087229 */ /* 0x010fd0000000000c */
[----:B------:R-:W-:-:S08]  /*0510*/  DADD R8, R8, R14 ;  /* 0x0000000008087229 */ /* 0x000fd0000000000e */
[----:B------:R-:W-:-:S08]  /*0520*/  DADD R8, R8, R16 ;  /* 0x0000000008087229 */ /* 0x000fd00000000010 */
[----:B------:R-:W-:-:S08]  /*0530*/  DADD R8, R8, R18 ;  /* 0x0000000008087229 */ /* 0x000fd00000000012 */
[----:B------:R-:W-:-:S08]  /*0540*/  DADD R8, R8, R20 ;  /* 0x0000000008087229 */ /* 0x000fd00000000014 */
[----:B------:R-:W-:Y:S01]  /*0550*/  DADD R8, R8, R24 ;  /* 0x0000000008087229 */ /* 0x000fe20000000018 */
[----:B------:R-:W-:Y:S10]  /*0560*/  @P1 BRA `(.L_x_273) ;  /* 0xfffffffc00681947 */ /* 0x000ff4000383ffff */
.L_x_272:
[----:B------:R-:W-:Y:S05]  /*0570*/  BSYNC.RECONVERGENT B2 ;  /* 0x0000000000027941 */ /* 0x000fea0003800200 */
.L_x_271:
        /* <DEDUP_REMOVED lines=28> */
.L_x_275:
[----:B------:R-:W-:Y:S05]  /*0740*/  BSYNC.RECONVERGENT B2 ;  /* 0x0000000000027941 */ /* 0x000fea0003800200 */
.L_x_274:
        /* <DEDUP_REMOVED lines=14> */
[----:B------:R-:W4:Y:S01]  /*0830*/  LDG.E.64 R14, desc[UR16][R4.64+0x3000] ;  /* 0x00300010040e7981 */ /* 0x000f22000c1e1b00 */
[----:B------:R-:W-:Y:S01]  /*0840*/  VIADD R2, R2, 0x800 ;  /* 0x0000080002027836 */ /* 0x000fe20000000000 */
[----:B--2--5:R-:W-:-:S08]  /*0850*/  DADD R6, R8, R6 ;  /* 0x0000000008067229 */ /* 0x024fd00000000006 */
[----:B---3--:R-:W-:-:S08]  /*0860*/  DADD R6, R6, R10 ;  /* 0x0000000006067229 */ /* 0x008fd0000000000a */
[----:B----4-:R-:W-:-:S08]  /*0870*/  DADD R6, R6, R12 ;  /* 0x0000000006067229 */ /* 0x010fd0000000000c */
[----:B------:R-:W-:-:S11]  /*0880*/  DADD R8, R6, R14 ;  /* 0x0000000006087229 */ /* 0x000fd6000000000e */
.L_x_277:
[----:B------:R-:W-:Y:S05]  /*0890*/  BSYNC.RECONVERGENT B2 ;  /* 0x0000000000027941 */ /* 0x000fea0003800200 */
.L_x_276:
[----:B------:R-:W-:Y:S05]  /*08a0*/  @!P0 BRA `(.L_x_270) ;  /* 0x00000000002c8947 */ /* 0x000fea0003800000 */
[----:B------:R-:W0:Y:S01]  /*08b0*/  LDC.64 R4, c[0x0][0x380] ;  /* 0x0000e000ff047b82 */ /* 0x000e220000000a00 */
[----:B------:R-:W-:Y:S02]  /*08c0*/  IMAD.U32 R7, RZ, RZ, UR18 ;  /* 0x00000012ff077e24 */ /* 0x000fe4000f8e00ff */
[----:B------:R-:W-:Y:S02]  /*08d0*/  IMAD.MOV R10, RZ, RZ, -R16 ;  /* 0x000000ffff0a7224 */ /* 0x000fe400078e0a10 */
[----:B0-----:R-:W-:-:S07]  /*08e0*/  IMAD.WIDE.U32 R4, R7, 0x7000, R4 ;  /* 0x0000700007047825 */ /* 0x001fce00078e0004 */
.L_x_278:
[----:B------:R-:W-:-:S06]  /*08f0*/  IMAD.WIDE R6, R2, 0x8, R4 ;  /* 0x0000000802067825 */ /* 0x000fcc00078e0204 */
[----:B------:R-:W2:Y:S01]  /*0900*/  LDG.E.64 R6, desc[UR16][R6.64] ;  /* 0x0000001006067981 */ /* 0x000ea2000c1e1b00 */
[----:B------:R-:W-:Y:S02]  /*0910*/  VIADD R10, R10, 0x1 ;  /* 0x000000010a0a7836 */ /* 0x000fe40000000000 */
[----:B------:R-:W-:-:S03]  /*0920*/  VIADD R2, R2, 0x200 ;  /* 0x0000020002027836 */ /* 0x000fc60000000000 */
[----:B------:R-:W-:Y:S01]  /*0930*/  ISETP.NE.AND P0, PT, R10, RZ, PT ;  /* 0x000000ff0a00720c */ /* 0x000fe20003f05270 */
[----:B--2--5:R-:W-:-:S12]  /*0940*/  DADD R8, R6, R8 ;  /* 0x0000000006087229 */ /* 0x024fd80000000008 */
[----:B------:R-:W-:Y:S05]  /*0950*/  @P0 BRA `(.L_x_278) ;  /* 0xfffffffc00e40947 */ /* 0x000fea000383ffff */
.L_x_270:
[----:B------:R-:W-:Y:S05]  /*0960*/  BSYNC.RECONVERGENT B1 ;  /* 0x0000000000017941 */ /* 0x000fea0003800200 */
.L_x_269:
        /* <DEDUP_REMOVED lines=12> */
[----:B------:R-:W-:-:S03]  /*0a30*/  @!P1 SHF.R.U32.HI R3, RZ, 0x2, R0 ;  /* 0x00000002ff039819 */ /* 0x000fc60000011600 */
[----:B------:R-:W0:Y:S01]  /*0a40*/  SHFL.DOWN PT, R5, R7, 0x2, 0x1f ;  /* 0x08401f0007057f89 */ /* 0x000e2200000e0000 */
[----:B------:R-:W-:Y:S01]  /*0a50*/  @!P1 LOP3.LUT R3, R3, 0xf8, RZ, 0xc0, !PT ;  /* 0x000000f803039812 */ /* 0x000fe200078ec0ff */
        /* <DEDUP_REMOVED lines=14> */
[----:B-1----:R-:W-:-:S05]  /*0b40*/  @!P1 LEA R10, R13, R10, 0x18 ;  /* 0x0000000a0d0a9211 */ /* 0x002fca00078ec0ff */
[----:B------:R-:W-:Y:S01]  /*0b50*/  @!P1 IMAD.IADD R3, R3, 0x1, R10 ;  /* 0x0000000103039824 */ /* 0x000fe200078e020a */
[----:B0-----:R-:W-:-:S10]  /*0b60*/  DADD R4, R4, R8 ;  /* 0x0000000004047229 */ /* 0x001fd40000000008 */
[----:B------:R-:W-:Y:S02]  /*0b70*/  FSEL R6, R8, R4, P0 ;  /* 0x0000000408067208 */ /* 0x000fe40000000000 */
[----:B------:R-:W-:Y:S02]  /*0b80*/  FSEL R7, R9, R5, P0 ;  /* 0x0000000509077208 */ /* 0x000fe40000000000 */
[----:B------:R-:W-:Y:S01]  /*0b90*/  ISETP.NE.AND P0, PT, R0, RZ, PT ;  /* 0x000000ff0000720c */ /* 0x000fe20003f05270 */
[----:B------:R-:W-:Y:S04]  /*0ba0*/  SHFL.DOWN PT, R4, R6, 0x10, 0x1f ;  /* 0x0a001f0006047f89 */ /* 0x000fe800000e0000 */
[----:B------:R-:W0:Y:S02]  /*0bb0*/  SHFL.DOWN PT, R5, R7, 0x10, 0x1f ;  /* 0x0a001f0007057f89 */ /* 0x000e2400000e0000 */
        /* <DEDUP_REMOVED lines=10> */
[----:B--2---:R-:W0:Y:S04]  /*0c60*/  LDS.64 R2, [UR4+0x18] ;  /* 0x00001804ff027984 */ /* 0x004e280008000a00 */
        /* <DEDUP_REMOVED lines=23> */
.L_x_279:
[----:B------:R-:W-:-:S05]  /*0de0*/  LOP3.LUT R2, R0, 0x3e0, RZ, 0xc0, !PT ;  /* 0x000003e000027812 */ /* 0x000fca00078ec0ff */
[----:B------:R-:W-:Y:S01]  /*0df0*/  VIADD R4, R2, 0x20 ;  /* 0x0000002002047836 */ /* 0x000fe20000000000 */
[----:B------:R-:W-:-:S04]  /*0e00*/  LOP3.LUT R2, RZ, R2, RZ, 0x33, !PT ;  /* 0x00000002ff027212 */ /* 0x000fc800078e33ff */
[----:B------:R-:W-:Y:S01]  /*0e10*/  ISETP.GT.AND P0, PT, R4, R3, PT ;  /* 0x000000030400720c */ /* 0x000fe20003f04270 */
[----:B------:R-:W-:-:S05]  /*0e20*/  IMAD.IADD R2, R3, 0x1, R2 ;  /* 0x0000000103027824 */ /* 0x000fca00078e0202 */
[----:B------:R-:W-:Y:S02]  /*0e30*/  SEL R5, R2, 0x1f, P0 ;  /* 0x0000001f02057807 */ /* 0x000fe40000000000 */
[----:B------:R-:W0:Y:S03]  /*0e40*/  S2R R2, SR_LANEID ;  /* 0x0000000000027919 */ /* 0x000e260000000000 */
[----:B-----5:R-:W-:Y:S04]  /*0e50*/  SHFL.DOWN PT, R6, R8, 0x1, R5 ;  /* 0x0820000008067989 */ /* 0x020fe800000e0005 */
[----:B------:R-:W1:Y:S02]  /*0e60*/  SHFL.DOWN PT, R7, R9, 0x1, R5 ;  /* 0x0820000009077989 */ /* 0x000e6400000e0005 */
[----:B-1----:R-:W-:Y:S01]  /*0e70*/  DADD R6, R6, R8 ;  /* 0x0000000006067229 */ /* 0x002fe20000000008 */
[C---:B0-----:R-:W-:Y:S01]  /*0e80*/  ISETP.GE.AND P0, PT, R2.reuse, R5, PT ;  /* 0x000000050200720c */ /* 0x041fe20003f06270 */
[C---:B------:R-:W-:Y:S01]  /*0e90*/  VIADD R4, R2.reuse, 0x2 ;  /* 0x0000000202047836 */ /* 0x040fe20000000000 */
[----:B------:R-:W-:-:S07]  /*0ea0*/  ISETP.NE.AND P1, PT, R2, RZ, PT ;  /* 0x000000ff0200720c */ /* 0x000fce0003f25270 */
[----:B------:R-:W-:Y:S02]  /*0eb0*/  FSEL R10, R6, R8, !P0 ;  /* 0x00000008060a7208 */ /* 0x000fe40004000000 */
[----:B------:R-:W-:Y:S02]  /*0ec0*/  FSEL R11, R7, R9, !P0 ;  /* 0x00000009070b7208 */ /* 0x000fe40004000000 */
[----:B------:R-:W-:Y:S01]  /*0ed0*/  ISETP.GT.AND P0, PT, R4, R5, PT ;  /* 0x000000050400720c */ /* 0x000fe20003f04270 */
[----:B------:R-:W-:Y:S01]  /*0ee0*/  SHFL.DOWN PT, R6, R10, 0x2, R5 ;  /* 0x084000000a067989 */ /* 0x000fe200000e0005 */
[----:B------:R-:W-:-:S03]  /*0ef0*/  VIADD R4, R2, 0x4 ;  /* 0x0000000402047836 */ /* 0x000fc60000000000 */
[----:B------:R-:W0:Y:S02]  /*0f00*/  SHFL.DOWN PT, R7, R11, 0x2, R5 ;  /* 0x084000000b077989 */ /* 0x000e2400000e0005 */
[----:B0-----:R-:W-:-:S10]  /*0f10*/  DADD R6, R6, R10 ;  /* 0x0000000006067229 */ /* 0x001fd4000000000a */
[----:B------:R-:W-:Y:S02]  /*0f20*/  FSEL R12, R10, R6, P0 ;  /* 0x000000060a0c7208 */ /* 0x000fe40000000000 */
[----:B------:R-:W-:Y:S02]  /*0f30*/  FSEL R13, R11, R7, P0 ;  /* 0x000000070b0d7208 */ /* 0x000fe40000000000 */
[----:B------:R-:W-:Y:S01]  /*0f40*/  ISETP.GT.AND P0, PT, R4, R5, PT ;  /* 0x000000050400720c */ /* 0x000fe20003f04270 */
[----:B------:R-:W-:Y:S01]  /*0f50*/  SHFL.DOWN PT, R6, R12, 0x4, R5 ;  /* 0x088000000c067989 */ /* 0x000fe200000e0005 */
[C---:B------:R-:W-:Y:S02]  /*0f60*/  VIADD R4, R2.reuse, 0x8 ;  /* 0x0000000802047836 */ /* 0x040fe40000000000 */
[----:B------:R-:W-:Y:S01]  /*0f70*/  VIADD R2, R2, 0x10 ;  /* 0x0000001002027836 */ /* 0x000fe20000000000 */
[----:B------:R-:W0:Y:S02]  /*0f80*/  SHFL.DOWN PT, R7, R13, 0x4, R5 ;  /* 0x088000000d077989 */ /* 0x000e2400000e0005 */
[----:B0-----:R-:W-:-:S10]  /*0f90*/  DADD R6, R6, R12 ;  /* 0x0000000006067229 */ /* 0x001fd4000000000c */
[----:B------:R-:W-:Y:S02]  /*0fa0*/  FSEL R8, R12, R6, P0 ;  /* 0x000000060c087208 */ /* 0x000fe40000000000 */
[----:B------:R-:W-:Y:S02]  /*0fb0*/  FSEL R9, R13, R7, P0 ;  /* 0x000000070d097208 */ /* 0x000fe40000000000 */
[----:B------:R-:W-:Y:S01]  /*0fc0*/  ISETP.GT.AND P0, PT, R4, R5, PT ;  /* 0x000000050400720c */ /* 0x000fe20003f04270 */
[----:B------:R-:W-:Y:S01]  /*0fd0*/  SHFL.DOWN PT, R6, R8, 0x8, R5 ;  /* 0x0900000008067989 */ /* 0x000fe200000e0005 */
[----:B------:R-:W-:-:S03]  /*0fe0*/  @!P1 SHF.R.U32.HI R4, RZ, 0x2, R0 ;  /* 0x00000002ff049819 */ /* 0x000fc60000011600 */
[----:B------:R-:W0:Y:S01]  /*0ff0*/  SHFL.DOWN PT, R7, R9, 0x8, R5 ;  /* 0x0900000009077989 */ /* 0x000e2200000e0005 */
[----:B------:R-:W-:Y:S01]  /*1000*/  @!P1 LOP3.LUT R4, R4, 0xf8, RZ, 0xc0, !PT ;  /* 0x000000f804049812 */ /* 0x000fe200078ec0ff */
[----:B------:R-:W1:Y:S01]  /*1010*/  @!P1 S2R R13, SR_CgaCtaId ;  /* 0x00000000000d9919 */ /* 0x000e620000008800 */
[----:B0-----:R-:W-:-:S10]  /*1020*/  DADD R6, R6, R8 ;  /* 0x0000000006067229 */ /* 0x001fd40000000008 */
[----:B------:R-:W-:Y:S02]  /*1030*/  FSEL R10, R8, R6, P0 ;  /* 0x00000006080a7208 */ /* 0x000fe40000000000 */
[----:B------:R-:W-:Y:S02]  /*1040*/  FSEL R11, R9, R7, P0 ;  /* 0x00000007090b7208 */ /* 0x000fe40000000000 */
[----:B------:R-:W-:Y:S01]  /*1050*/  @!P1 MOV R8, 0x400 ;  /* 0x0000040000089802 */ /* 0x000fe20000000f00 */
[----:B------:R-:W-:Y:S01]  /*1060*/  SHFL.DOWN PT, R6, R10, 0x10, R5 ;  /* 0x0a0000000a067989 */ /* 0x000fe200000e0005 */
[----:B------:R-:W-:Y:S02]  /*1070*/  ISETP.GT.AND P0, PT, R2, R5, PT ;  /* 0x000000050200720c */ /* 0x000fe40003f04270 */
[----:B-1----:R-:W-:Y:S01]  /*1080*/  @!P1 LEA R13, R13, R8, 0x18 ;  /* 0x000000080d0d9211 */ /* 0x002fe200078ec0ff */
[----:B------:R-:W0:Y:S04]  /*1090*/  SHFL.DOWN PT, R7, R11, 0x10, R5 ;  /* 0x0a0000000b077989 */ /* 0x000e2800000e0005 */
[----:B------:R-:W-:Y:S01]  /*10a0*/  @!P1 IMAD.IADD R13, R4, 0x1, R13 ;  /* 0x00000001040d9824 */ /* 0x000fe200078e020d */
[----:B0-----:R-:W-:-:S10]  /*10b0*/  DADD R6, R6, R10 ;  /* 0x0000000006067229 */ /* 0x001fd4000000000a */
[----:B------:R-:W-:Y:S02]  /*10c0*/  FSEL R8, R10, R6, P0 ;  /* 0x000000060a087208 */ /* 0x000fe40000000000 */
[----:B------:R-:W-:Y:S02]  /*10d0*/  FSEL R9, R11, R7, P0 ;  /* 0x000000070b097208 */ /* 0x000fe40000000000 */
[----:B------:R-:W-:-:S03]  /*10e0*/  ISETP.NE.AND P0, PT, R0, RZ, PT ;  /* 0x000000ff0000720c */ /* 0x000fc60003f05270 */
[----:B------:R1:W-:Y:S01]  /*10f0*/  @!P1 STS.64 [R13+0x10], R8 ;  /* 0x000010080d009388 */ /* 0x0003e20000000a00 */
[----:B------:R-:W-:Y:S09]  /*1100*/  BAR.SYNC.DEFER_BLOCKING 0x0 ;  /* 0x0000000000007b1d */ /* 0x000ff20000010000 */
[----:B------:R-:W-:Y:S05]  /*1110*/  @P0 BRA `(.L_x_280) ;  /* 0x0000001400a00947 */ /* 0x000fea0003800000 */
[----:B------:R-:W0:Y:S01]  /*1120*/  S2UR UR5, SR_CgaCtaId ;  /* 0x00000000000579c3 */ /* 0x000e220000008800 */
[----:B------:R-:W-:Y:S01]  /*1130*/  UMOV UR4, 0x400 ;  /* 0x0000040000047882 */ /* 0x000fe20000000000 */
[----:B------:R-:W-:Y:S01]  /*1140*/  ISETP.GT.AND P1, PT, R3, 0x20, PT ;  /* 0x000000200300780c */ /* 0x000fe20003f24270 */
[----:B0-----:R-:W-:-:S09]  /*1150*/  ULEA UR4, UR5, UR4, 0x18 ;  /* 0x0000000405047291 */ /* 0x001fd2000f8ec0ff */
[----:B------:R-:W0:Y:S04]  /*1160*/  LDS.64 R10, [UR4+0x18] ;  /* 0x00001804ff0a7984 */ /* 0x000e280008000a00 */
[----:B------:R-:W2:Y:S01]  /*1170*/  LDS.128 R4, [UR4+0x20] ;  /* 0x00002004ff047984 */ /* 0x000ea20008000c00 */
[----:B0-----:R-:W-:-:S10]  /*1180*/  DADD R10, R8, R10 ;  /* 0x00000000080a7229 */ /* 0x001fd4000000000a */
[----:B------:R-:W-:Y:S02]  /*1190*/  FSEL R12, R10, R8, P1 ;  /* 0x000000080a0c7208 */ /* 0x000fe40000800000 */
[----:B-1----:R-:W-:Y:S02]  /*11a0*/  FSEL R13, R11, R9, P1 ;  /* 0x000000090b0d7208 */ /* 0x002fe40000800000 */
[----:B------:R-:W0:Y:S01]  /*11b0*/  LDS.128 R8, [UR4+0x30] ;  /* 0x00003004ff087984 */ /* 0x000e220008000c00 */
[----:B------:R-:W-:-:S03]  /*11c0*/  ISETP.GT.AND P1, PT, R3, 0x40, PT ;  /* 0x000000400300780c */ /* 0x000fc60003f24270 */
        /* <DEDUP_REMOVED lines=61> */
.L_x_266:
[----:B------:R-:W0:Y:S01]  /*15a0*/  S2R R0, SR_TID.X ;  /* 0x0000000000007919 */ /* 0x000e220000002100 */
[----:B------:R-:W1:Y:S01]  /*15b0*/  LDC.64 R4, c[0x0][0x380] ;  /* 0x0000e000ff047b82 */ /* 0x000e620000000a00 */
[----:B0-----:R-:W-:-:S04]  /*15c0*/  VIADD R21, R0, UR9 ;  /* 0x0000000900157c36 */ /* 0x001fc80008000000 */
[----:B-1----:R-:W-:-:S05]  /*15d0*/  IMAD.WIDE.U32 R20, R21, 0x8, R4 ;  /* 0x0000000815147825 */ /* 0x002fca00078e0004 */
[----:B------:R-:W2:Y:S04]  /*15e0*/  LDG.E.64 R14, desc[UR16][R20.64] ;  /* 0x00000010140e7981 */ /* 0x000ea8000c1e1b00 */
[----:B------:R-:W2:Y:S04]  /*15f0*/  LDG.E.64 R16, desc[UR16][R20.64+0x1000] ;  /* 0x0010001014107981 */ /* 0x000ea8000c1e1b00 */
[----:B------:R-:W3:Y:S04]  /*1600*/  LDG.E.64 R18, desc[UR16][R20.64+0x2000] ;  /* 0x0020001014127981 */ /* 0x000ee8000c1e1b00 */
[----:B------:R-:W4:Y:S04]  /*1610*/  LDG.E.64 R10, desc[UR16][R20.64+0x3000] ;  /* 0x00300010140a7981 */ /* 0x000f28000c1e1b00 */
[----:B------:R-:W5:Y:S04]  /*1620*/  LDG.E.64 R6, desc[UR16][R20.64+0x4000] ;  /* 0x0040001014067981 */ /* 0x000f68000c1e1b00 */
[----:B------:R-:W5:Y:S04]  /*1630*/  LDG.E.64 R4, desc[UR16][R20.64+0x5000] ;  /* 0x0050001014047981 */ /* 0x000f68000c1e1b00 */
[----:B------:R-:W5:Y:S01]  /*1640*/  LDG.E.64 R8, desc[UR16][R20.64+0x6000] ;  /* 0x0060001014087981 */ /* 0x000f62000c1e1b00 */
[----:B------:R-:W-:-:S04]  /*1650*/  ISETP.GE.U32.AND P0, PT, R13, UR5, PT ;  /* 0x000000050d007c0c */ /* 0x000fc8000bf06070 */
[----:B------:R-:W-:Y:S01]  /*1660*/  ISETP.GE.U32.AND.EX P0, PT, R2, UR4, PT, P0 ;  /* 0x0000000402007c0c */ /* 0x000fe2000bf06100 */
[----:B--2---:R-:W-:-:S08]  /*1670*/  DADD R14, R14, R16 ;  /* 0x000000000e0e7229 */ /* 0x004fd00000000010 */
[----:B---3--:R-:W-:-:S08]  /*1680*/  DADD R14, R18, R14 ;  /* 0x00000000120e7229 */ /* 0x008fd0000000000e */
[----:B----4-:R-:W-:-:S08]  /*1690*/  DADD R10, R10, R14 ;  /* 0x000000000a0a7229 */ /* 0x010fd0000000000e */
[----:B-----5:R-:W-:-:S08]  /*16a0*/  DADD R6, R6, R10 ;  /* 0x0000000006067229 */ /* 0x020fd0000000000a */
[----:B------:R-:W-:-:S08]  /*16b0*/  DADD R4, R4, R6 ;  /* 0x0000000004047229 */ /* 0x000fd00000000006 */
[----:B------:R-:W-:Y:S01]  /*16c0*/  DADD R8, R8, R4 ;  /* 0x0000000008087229 */ /* 0x000fe20000000004 */
[----:B------:R-:W-:Y:S10]  /*16d0*/  @!P0 BRA `(.L_x_281) ;  /* 0x0000000c001c8947 */ /* 0x000ff40003800000 */
        /* <DEDUP_REMOVED lines=12> */
[----:B------:R-:W-:Y:S01]  /*17a0*/  UMOV UR10, UR8 ;  /* 0x00000008000a7c82 */ /* 0x000fe20008000000 */
[----:B------:R-:W-:-:S03]  /*17b0*/  IMAD.X R0, RZ, RZ, UR8, P2 ;  /* 0x00000008ff007e24 */ /* 0x000fc600090e06ff */
[----:B------:R-:W-:Y:S02]  /*17c0*/  ISETP.GT.U32.AND.EX P0, PT, R11, R22, PT, P0 ;  /* 0x000000160b00720c */ /* 0x000fe40003f04100 */
[----:B0-----:R-:W-:-:S04]  /*17d0*/  LEA R6, P1, R7, UR12, 0x3 ;  /* 0x0000000c07067c11 */ /* 0x001fc8000f8218ff */
[----:B------:R-:W-:Y:S02]  /*17e0*/  IADD3 R6, P2, PT, R6, 0x8000, RZ ;  /* 0x0000800006067810 */ /* 0x000fe40007f5e0ff */
[----:B------:R-:W-:Y:S01]  /*17f0*/  LEA.HI.X R7, R7, UR13, R0, 0x3, P1 ;  /* 0x0000000d07077c11 */ /* 0x000fe200088f1c00 */
[----:B------:R-:W-:Y:S01]  /*1800*/  VIADD R0, R5, -UR9 ;  /* 0x8000000905007c36 */ /* 0x000fe20008000000 */
[----:B------:R-:W-:-:S03]  /*1810*/  UMOV UR9, UR7 ;  /* 0x0000000700097c82 */ /* 0x000fc60008000000 */
[----:B------:R-:W-:Y:S01]  /*1820*/  IMAD.X R7, RZ, RZ, R7, P2 ;  /* 0x000000ffff077224 */ /* 0x000fe200010e0607 */
[----:B------:R-:W-:Y:S06]  /*1830*/  @P0 BRA `(.L_x_282) ;  /* 0x0000000000b80947 */ /* 0x000fec0003800000 */
[----:B------:R-:W0:Y:S01]  /*1840*/  LDC.64 R2, c[0x0][0x3b8] ;  /* 0x0000ee00ff027b82 */ /* 0x000e220000000a00 */
[----:B------:R-:W1:Y:S01]  /*1850*/  LDCU UR11, c[0x0][0x3c0] ;  /* 0x00007800ff0b77ac */ /* 0x000e620008000800 */
[----:B------:R-:W2:Y:S01]  /*1860*/  LDCU.64 UR12, c[0x0][0x380] ;  /* 0x00007000ff0c77ac */ /* 0x000ea20008000a00 */
[----:B------:R-:W-:Y:S01]  /*1870*/  NOP ;  /* 0x0000000000007918 */ /* 0x000fe20000000000 */
.L_x_283:
[----:B------:R-:W3:Y:S02]  /*1880*/  S2R R4, SR_TID.X ;  /* 0x0000000000047919 */ /* 0x000ee40000002100 */
[----:B---3--:R-:W-:-:S05]  /*1890*/  IADD3 R4, P0, PT, R4, UR7, RZ ;  /* 0x0000000704047c10 */ /* 0x008fca000ff1e0ff */
[----:B------:R-:W-:Y:S01]  /*18a0*/  IMAD.X R5, RZ, RZ, UR8, P0 ;  /* 0x00000008ff057e24 */ /* 0x000fe200080e06ff */
[----:B--2---:R-:W-:-:S04]  /*18b0*/  LEA R24, P0, R4, UR12, 0x3 ;  /* 0x0000000c04187c11 */ /* 0x004fc8000f8018ff */
[----:B------:R-:W-:-:S05]  /*18c0*/  LEA.HI.X R25, R4, UR13, R5, 0x3, P0 ;  /* 0x0000000d04197c11 */ /* 0x000fca00080f1c05 */
[----:B------:R-:W2:Y:S04]  /*18d0*/  LDG.E.64 R12, desc[UR16][R24.64] ;  /* 0x00000010180c7981 */ /* 0x000ea8000c1e1b00 */
[----:B------:R-:W3:Y:S04]  /*18e0*/  LDG.E.64 R14, desc[UR16][R24.64+0x1000] ;  /* 0x00100010180e7981 */ /* 0x000ee8000c1e1b00 */
[----:B------:R-:W4:Y:S04]  /*18f0*/  LDG.E.64 R16, desc[UR16][R24.64+0x2000] ;  /* 0x0020001018107981 */ /* 0x000f28000c1e1b00 */
[----:B------:R-:W5:Y:S04]  /*1900*/  LDG.E.64 R18, desc[UR16][R24.64+0x3000] ;  /* 0x0030001018127981 */ /* 0x000f68000c1e1b00 */
[----:B------:R-:W5:Y:S04]  /*1910*/  LDG.E.64 R20, desc[UR16][R24.64+0x4000] ;  /* 0x0040001018147981 */ /* 0x000f68000c1e1b00 */
[----:B------:R-:W5:Y:S04]  /*1920*/  LDG.E.64 R4, desc[UR16][R24.64+0x5000] ;  /* 0x0050001018047981 */ /* 0x000f68000c1e1b00 */
[----:B------:R-:W5:Y:S01]  /*1930*/  LDG.E.64 R10, desc[UR16][R24.64+0x6000] ;  /* 0x00600010180a7981 */ /* 0x000f62000c1e1b00 */
[----:B-1----:R-:W-:-:S04]  /*1940*/  UIMAD UR14, UR11, 0xe00, URZ ;  /* 0x00000e000b0e78a4 */ /* 0x002fc8000f8e02ff */
[----:B------:R-:W-:Y:S02]  /*1950*/  USHF.R.S32.HI UR15, URZ, 0x1f, UR14 ;  /* 0x0000001fff0f7899 */ /* 0x000fe4000801140e */
[----:B------:R-:W-:-:S04]  /*1960*/  UIADD3 UR5, UP0, UPT, UR14, UR9, URZ ;  /* 0x000000090e057290 */ /* 0x000fc8000ff1e0ff */
[----:B------:R-:W-:Y:S01]  /*1970*/  UIADD3.X UR6, UPT, UPT, UR15, UR10, URZ, UP0, !UPT ;  /* 0x0000000a0f067290 */ /* 0x000fe200087fe4ff */
[----:B--2---:R-:W-:-:S08]  /*1980*/  DADD R12, R12, R8 ;  /* 0x000000000c0c7229 */ /* 0x004fd00000000008 */
[----:B---3--:R-:W-:-:S08]  /*1990*/  DADD R12, R14, R12 ;  /* 0x000000000e0c7229 */ /* 0x008fd0000000000c */
[----:B----4-:R-:W-:-:S08]  /*19a0*/  DADD R12, R16, R12 ;  /* 0x00000000100c7229 */ /* 0x010fd0000000000c */
[----:B-----5:R-:W-:-:S08]  /*19b0*/  DADD R12, R18, R12 ;  /* 0x00000000120c7229 */ /* 0x020fd0000000000c */
[----:B------:R-:W-:Y:S01]  /*19c0*/  DADD R20, R20, R12 ;  /* 0x0000000014147229 */ /* 0x000fe2000000000c */
[----:B0-----:R-:W-:-:S05]  /*19d0*/  IMAD.MOV.U32 R12, RZ, RZ, R2 ;  /* 0x000000ffff0c7224 */ /* 0x001fca00078e0002 */
[----:B------:R-:W-:Y:S02]  /*19e0*/  IADD3 R8, P1, PT, R12, -UR7, RZ ;  /* 0x800000070c087c10 */ /* 0x000fe4000ff3e0ff */
[----:B------:R-:W-:Y:S02]  /*19f0*/  DADD R4, R4, R20 ;  /* 0x0000000004047229 */ /* 0x000fe40000000014 */
[----:B------:R-:W-:Y:S02]  /*1a00*/  ISETP.GE.U32.AND P0, PT, R8, UR14, PT ;  /* 0x0000000e08007c0c */ /* 0x000fe4000bf06070 */
[----:B------:R-:W-:-:S04]  /*1a10*/  IADD3.X R8, PT, PT, R3, ~UR8, RZ, P1, !PT ;  /* 0x8000000803087c10 */ /* 0x000fc80008ffe4ff */
[----:B------:R-:W-:Y:S01]  /*1a20*/  ISETP.GE.U32.AND.EX P0, PT, R8, UR15, PT, P0 ;  /* 0x0000000f08007c0c */ /* 0x000fe2000bf06100 */
[----:B------:R-:W-:-:S12]  /*1a30*/  DADD R8, R10, R4 ;  /* 0x000000000a087229 */ /* 0x000fd80000000004 */
[----:B------:R-:W-:Y:S05]  /*1a40*/  @!P0 BRA `(.L_x_281) ;  /* 0x0000000800408947 */ /* 0x000fea0003800000 */
[----:B------:R-:W-:Y:S02]  /*1a50*/  UIADD3 UR7, UP0, UPT, UR14, UR7, URZ ;  /* 0x000000070e077290 */ /* 0x000fe4000ff1e0ff */
[----:B------:R-:W-:Y:S01]  /*1a60*/  IMAD.U32 R5, RZ, RZ, UR14 ;  /* 0x0000000eff057e24 */ /* 0x000fe2000f8e00ff */
[----:B------:R-:W-:Y:S01]  /*1a70*/  UIADD3 UR4, UPT, UPT, UR4, 0x1, URZ ;  /* 0x0000000104047890 */ /* 0x000fe2000fffe0ff */
[----:B------:R-:W-:Y:S01]  /*1a80*/  VIADD R0, R0, -UR14 ;  /* 0x8000000e00007c36 */ /* 0x000fe20008000000 */
[----:B------:R-:W-:Y:S01]  /*1a90*/  UIADD3.X UR8, UPT, UPT, UR15, UR8, URZ, UP0, !UPT ;  /* 0x000000080f087290 */ /* 0x000fe200087fe4ff */
[----:B------:R-:W-:Y:S01]  /*1aa0*/  IMAD.WIDE R6, R5, 0x8, R6 ;  /* 0x0000000805067825 */ /* 0x000fe200078e0206 */
[----:B------:R-:W-:Y:S01]  /*1ab0*/  ISETP.LT.U32.AND P0, PT, R23, UR7, PT ;  /* 0x0000000717007c0c */ /* 0x000fe2000bf01070 */
[----:B------:R-:W-:Y:S01]  /*1ac0*/  UMOV UR9, UR5 ;  /* 0x0000000500097c82 */ /* 0x000fe20008000000 */
[----:B------:R-:W-:Y:S02]  /*1ad0*/  UMOV UR10, UR6 ;  /* 0x00000006000a7c82 */ /* 0x000fe40008000000 */
[----:B------:R-:W-:-:S05]  /*1ae0*/  IMAD.U32 R11, RZ, RZ, UR8 ;  /* 0x00000008ff0b7e24 */ /* 0x000fca000f8e00ff */
[----:B------:R-:W-:-:S13]  /*1af0*/  ISETP.GT.U32.AND.EX P0, PT, R11, R22, PT, P0 ;  /* 0x000000160b00720c */ /* 0x000fda0003f04100 */
[----:B------:R-:W-:Y:S05]  /*1b00*/  @!P0 BRA `(.L_x_283) ;  /* 0xfffffffc005c8947 */ /* 0x000fea000383ffff */
[----:B------:R-:W-:-:S05]  /*1b10*/  UMOV UR6, UR14 ;  /* 0x0000000e00067c82 */ /* 0x000fca0008000000 */
.L_x_282:
[----:B------:R-:W0:Y:S01]  /*1b20*/  S2R R11, SR_TID.X ;  /* 0x00000000000b7919 */ /* 0x000e220000002100 */
[C---:B------:R-:W-:Y:S01]  /*1b30*/  VIADD R2, R12.reuse, -UR7 ;  /* 0x800000070c027c36 */ /* 0x040fe20008000000 */
[----:B------:R-:W-:Y:S01]  /*1b40*/  ISETP.LE.U32.AND P1, PT, R12, UR7, PT ;  /* 0x000000070c007c0c */ /* 0x000fe2000bf23070 */
[----:B------:R-:W-:Y:S01]  /*1b50*/  IMAD.U32 R4, RZ, RZ, UR8 ;  /* 0x00000008ff047e24 */ /* 0x000fe2000f8e00ff */
[----:B------:R-:W-:Y:S02]  /*1b60*/  BSSY.RECONVERGENT B1, `(.L_x_281) ;  /* 0x000007e000017945 */ /* 0x000fe40003800200 */
[----:B0-----:R-:W-:-:S04]  /*1b70*/  ISETP.GE.AND P0, PT, R11, R2, PT ;  /* 0x000000020b00720c */ /* 0x001fc80003f06270 */
[----:B------:R-:W-:-:S13]  /*1b80*/  ISETP.GE.U32.OR.EX P0, PT, R4, R3, P0, P1 ;  /* 0x000000030400720c */ /* 0x000fda0000706510 */
[----:B------:R-:W-:Y:S05]  /*1b90*/  @P0 BRA `(.L_x_284) ;  /* 0x0000000400e80947 */ /* 0x000fea0003800000 */
[----:B------:R-:W-:Y:S01]  /*1ba0*/  UIMAD UR5, UR18, 0xe00, URZ ;  /* 0x00000e00120578a4 */ /* 0x000fe2000f8e02ff */
[----:B------:R-:W-:Y:S01]  /*1bb0*/  LOP3.LUT R3, RZ, R11, RZ, 0x33, !PT ;  /* 0x0000000bff037212 */ /* 0x000fe200078e33ff */
[----:B------:R-:W-:Y:S01]  /*1bc0*/  UIMAD UR14, UR4, UR11, URZ ;  /* 0x0000000b040e72a4 */ /* 0x000fe2000f8e02ff */
[----:B------:R-:W-:Y:S01]  /*1bd0*/  BSSY.RECONVERGENT B2, `(.L_x_285) ;  /* 0x0000035000027945 */ /* 0x000fe20003800200 */
[----:B------:R-:W-:Y:S01]  /*1be0*/  UIADD3 UR5, UPT, UPT, UR5, UR6, URZ ;  /* 0x0000000605057290 */ /* 0x000fe2000fffe0ff */
[----:B------:R-:W-:-:S03]  /*1bf0*/  IMAD.MOV.U32 R2, RZ, RZ, R11 ;  /* 0x000000ffff027224 */ /* 0x000fc600078e000b */
[----:B------:R-:W-:Y:S02]  /*1c00*/  IMAD.U32 R5, RZ, RZ, UR14 ;  /* 0x0000000eff057e24 */ /* 0x000fe4000f8e00ff */
[----:B------:R-:W-:-:S05]  /*1c10*/  IADD3 R12, PT, PT, R12, -UR5, R3 ;  /* 0x800000050c0c7c10 */ /* 0x000fca000fffe003 */
[----:B------:R-:W-:-:S05]  /*1c20*/  IMAD R12, R5, -0xe00, R12 ;  /* 0xfffff200050c7824 */ /* 0x000fca00078e020c */
[C---:B------:R-:W-:Y:S02]  /*1c30*/  ISETP.GE.U32.AND P1, PT, R12.reuse, 0x1e00, PT ;  /* 0x00001e000c00780c */ /* 0x040fe40003f26070 */
[----:B------:R-:W-:-:S04]  /*1c40*/  LEA.HI R3, R12, 0x1, RZ, 0x17 ;  /* 0x000000010c037811 */ /* 0x000fc800078fb8ff */
[----:B------:R-:W-:-:S04]  /*1c50*/  LOP3.LUT R4, R3, 0xf, RZ, 0xc0, !PT ;  /* 0x0000000f03047812 */ /* 0x000fc800078ec0ff */
[----:B------:R-:W-:-:S03]  /*1c60*/  ISETP.NE.AND P0, PT, R4, RZ, PT ;  /* 0x000000ff0400720c */ /* 0x000fc60003f05270 */
[----:B------:R-:W-:Y:S10]  /*1c70*/  @!P1 BRA `(.L_x_286) ;  /* 0x0000000000a89947 */ /* 0x000ff40003800000 */
[----:B------:R-:W-:-:S04]  /*1c80*/  LEA.HI R2, R0, 0x1, RZ, 0x17 ;  /* 0x0000000100027811 */ /* 0x000fc800078fb8ff */
[----:B------:R-:W-:Y:S01]  /*1c90*/  LOP3.LUT R5, R2, 0xfffff0, RZ, 0xc0, !PT ;  /* 0x00fffff002057812 */ /* 0x000fe200078ec0ff */
[----:B------:R-:W-:-:S04]  /*1ca0*/  IMAD.MOV.U32 R2, RZ, RZ, R11 ;  /* 0x000000ffff027224 */ /* 0x000fc800078e000b */
[----:B------:R-:W-:-:S07]  /*1cb0*/  IMAD.MOV R5, RZ, RZ, -R5 ;  /* 0x000000ffff057224 */ /* 0x000fce00078e0a05 */
.L_x_287:
[----:B------:R-:W2:Y:S04]  /*1cc0*/  LDG.E.64 R20, desc[UR16][R6.64+-0x8000] ;  /* 0xff80001006147981 */ /* 0x000ea8000c1e1b00 */
[----:B------:R-:W3:Y:S04]  /*1cd0*/  LDG.E.64 R18, desc[UR16][R6.64+-0x7000] ;  /* 0xff90001006127981 */ /* 0x000ee8000c1e1b00 */
[----:B------:R-:W4:Y:S04]  /*1ce0*/  LDG.E.64 R16, desc[UR16][R6.64+-0x6000] ;  /* 0xffa0001006107981 */ /* 0x000f28000c1e1b00 */
[----:B------:R-:W5:Y:S04]  /*1cf0*/  LDG.E.64 R14, desc[UR16][R6.64+-0x5000] ;  /* 0xffb00010060e7981 */ /* 0x000f68000c1e1b00 */
[----:B------:R-:W5:Y:S04]  /*1d00*/  LDG.E.64 R12, desc[UR16][R6.64+-0x4000] ;  /* 0xffc00010060c7981 */ /* 0x000f68000c1e1b00 */
[----:B------:R-:W5:Y:S04]  /*1d10*/  LDG.E.64 R10, desc[UR16][R6.64+-0x3000] ;  /* 0xffd00010060a7981 */ /* 0x000f68000c1e1b00 */
[----:B------:R-:W5:Y:S04]  /*1d20*/  LDG.E.64 R24, desc[UR16][R6.64+-0x2000] ;  /* 0xffe0001006187981 */ /* 0x000f68000c1e1b00 */
[----:B------:R-:W5:Y:S01]  /*1d30*/  LDG.E.64 R22, desc[UR16][R6.64+-0x1000] ;  /* 0xfff0001006167981 */ /* 0x000f62000c1e1b00 */
[----:B--2---:R-:W-:-:S03]  /*1d40*/  DADD R20, R20, R8 ;  /* 0x0000000014147229 */ /* 0x004fc60000000008 */
[----:B------:R-:W2:Y:S05]  /*1d50*/  LDG.E.64 R8, desc[UR16][R6.64] ;  /* 0x0000001006087981 */ /* 0x000eaa000c1e1b00 */
[----:B---3--:R-:W-:Y:S02]  /*1d60*/  DADD R18, R20, R18 ;  /* 0x0000000014127229 */ /* 0x008fe40000000012 */
[----:B------:R-:W3:Y:S06]  /*1d70*/  LDG.E.64 R20, desc[UR16][R6.64+0x1000] ;  /* 0x0010001006147981 */ /* 0x000eec000c1e1b00 */
[----:B----4-:R-:W-:-:S02]  /*1d80*/  DADD R16, R18, R16 ;  /* 0x0000000012107229 */ /* 0x010fc40000000010 */
[----:B------:R-:W4:Y:S06]  /*1d90*/  LDG.E.64 R18, desc[UR16][R6.64+0x2000] ;  /* 0x0020001006127981 */ /* 0x000f2c000c1e1b00 */
[----:B-----5:R-:W-:Y:S02]  /*1da0*/  DADD R14, R16, R14 ;  /* 0x00000000100e7229 */ /* 0x020fe4000000000e */
[----:B------:R-:W5:Y:S06]  /*1db0*/  LDG.E.64 R16, desc[UR16][R6.64+0x3000] ;  /* 0x0030001006107981 */ /* 0x000f6c000c1e1b00 */
[----:B------:R-:W-:-:S02]  /*1dc0*/  DADD R12, R14, R12 ;  /* 0x000000000e0c7229 */ /* 0x000fc4000000000c */
[----:B------:R-:W5:Y:S06]  /*1dd0*/  LDG.E.64 R14, desc[UR16][R6.64+0x4000] ;  /* 0x00400010060e7981 */ /* 0x000f6c000c1e1b00 */
[----:B------:R-:W-:Y:S02]  /*1de0*/  DADD R10, R12, R10 ;  /* 0x000000000c0a7229 */ /* 0x000fe4000000000a */
[----:B------:R-:W5:Y:S06]  /*1df0*/  LDG.E.64 R12, desc[UR16][R6.64+0x5000] ;  /* 0x00500010060c7981 */ /* 0x000f6c000c1e1b00 */
[----:B------:R-:W-:-:S02]  /*1e00*/  DADD R24, R10, R24 ;  /* 0x000000000a187229 */ /* 0x000fc40000000018 */
[----:B------:R-:W5:Y:S06]  /*1e10*/  LDG.E.64 R10, desc[UR16][R6.64+0x6000] ;  /* 0x00600010060a7981 */ /* 0x000f6c000c1e1b00 */
[----:B------:R-:W-:Y:S02]  /*1e20*/  DADD R22, R24, R22 ;  /* 0x0000000018167229 */ /* 0x000fe40000000016 */
[----:B------:R0:W5:Y:S01]  /*1e30*/  LDG.E.64 R24, desc[UR16][R6.64+0x7000] ;  /* 0x0070001006187981 */ /* 0x000162000c1e1b00 */
        /* <DEDUP_REMOVED lines=8> */
[----:B-----5:R-:W-:-:S08]  /*1ec0*/  DADD R8, R8, R16 ;  /* 0x0000000008087229 */ /* 0x020fd00000000010 */
[----:B------:R-:W-:-:S08]  /*1ed0*/  DADD R8, R8, R14 ;  /* 0x0000000008087229 */ /* 0x000fd0000000000e */
[----:B------:R-:W-:-:S08]  /*1ee0*/  DADD R8, R8, R12 ;  /* 0x0000000008087229 */ /* 0x000fd0000000000c */
[----:B------:R-:W-:-:S08]  /*1ef0*/  DADD R8, R8, R10 ;  /* 0x0000000008087229 */ /* 0x000fd0000000000a */
[----:B------:R-:W-:Y:S01]  /*1f00*/  DADD R8, R8, R24 ;  /* 0x0000000008087229 */ /* 0x000fe20000000018 */
[----:B------:R-:W-:Y:S10]  /*1f10*/  @P1 BRA `(.L_x_287) ;  /* 0xfffffffc00681947 */ /* 0x000ff4000383ffff */
.L_x_286:
[----:B------:R-:W-:Y:S05]  /*1f20*/  BSYNC.RECONVERGENT B2 ;  /* 0x0000000000027941 */ /* 0x000fea0003800200 */
.L_x_285:
[----:B------:R-:W-:Y:S05]  /*1f30*/  @!P0 BRA `(.L_x_284) ;  /* 0x0000000400008947 */ /* 0x000fea0003800000 */
[----:B------:R-:W-:Y:S01]  /*1f40*/  ISETP.GE.U32.AND P1, PT, R4, 0x8, PT ;  /* 0x000000080400780c */ /* 0x000fe20003f26070 */
[----:B------:R-:W-:Y:S01]  /*1f50*/  BSSY.RECONVERGENT B2, `(.L_x_288) ;  /* 0x0000019000027945 */ /* 0x000fe20003800200 */
[----:B------:R-:W-:-:S04]  /*1f60*/  LOP3.LUT R24, R3, 0x7, RZ, 0xc0, !PT ;  /* 0x0000000703187812 */ /* 0x000fc800078ec0ff */
[----:B------:R-:W-:-:S07]  /*1f70*/  ISETP.NE.AND P0, PT, R24, RZ, PT ;  /* 0x000000ff1800720c */ /* 0x000fce0003f05270 */
[----:B------:R-:W-:Y:S06]  /*1f80*/  @!P1 BRA `(.L_x_289) ;  /* 0x0000000000549947 */ /* 0x000fec0003800000 */
[----:B------:R-:W-:-:S05]  /*1f90*/  IADD3 R4, P1, PT, R2, UR7, RZ ;  /* 0x0000000702047c10 */ /* 0x000fca000ff3e0ff */
[----:B------:R-:W-:Y:S01]  /*1fa0*/  IMAD.X R5, RZ, RZ, UR8, P1 ;  /* 0x00000008ff057e24 */ /* 0x000fe200088e06ff */
[----:B------:R-:W-:-:S04]  /*1fb0*/  LEA R20, P1, R4, UR12, 0x3 ;  /* 0x0000000c04147c11 */ /* 0x000fc8000f8218ff */
[----:B------:R-:W-:-:S05]  /*1fc0*/  LEA.HI.X R21, R4, UR13, R5, 0x3, P1 ;  /* 0x0000000d04157c11 */ /* 0x000fca00088f1c05 */
        /* <DEDUP_REMOVED lines=8> */
[----:B------:R-:W-:Y:S01]  /*2050*/  VIADD R2, R2, 0x1000 ;  /* 0x0000100002027836 */ /* 0x000fe20000000000 */
[----:B--2---:R-:W-:-:S08]  /*2060*/  DADD R22, R8, R22 ;  /* 0x0000000008167229 */ /* 0x004fd00000000016 */
[----:B---3--:R-:W-:-:S08]  /*2070*/  DADD R16, R22, R16 ;  /* 0x0000000016107229 */ /* 0x008fd00000000010 */
[----:B----4-:R-:W-:-:S08]  /*2080*/  DADD R14, R16, R14 ;  /* 0x00000000100e7229 */ /* 0x010fd0000000000e */
[----:B-----5:R-:W-:-:S08]  /*2090*/  DADD R12, R14, R12 ;  /* 0x000000000e0c7229 */ /* 0x020fd0000000000c */
[----:B------:R-:W-:-:S08]  /*20a0*/  DADD R10, R12, R10 ;  /* 0x000000000c0a7229 */ /* 0x000fd0000000000a */
[----:B------:R-:W-:-:S08]  /*20b0*/  DADD R6, R10, R6 ;  /* 0x000000000a067229 */ /* 0x000fd00000000006 */
[----:B------:R-:W-:-:S08]  /*20c0*/  DADD R4, R6, R4 ;  /* 0x0000000006047229 */ /* 0x000fd00000000004 */
[----:B------:R-:W-:-:S11]  /*20d0*/  DADD R8, R4, R18 ;  /* 0x0000000004087229 */ /* 0x000fd60000000012 */
.L_x_289:
[----:B------:R-:W-:Y:S05]  /*20e0*/  BSYNC.RECONVERGENT B2 ;  /* 0x0000000000027941 */ /* 0x000fea0003800200 */
.L_x_288:
[----:B------:R-:W-:Y:S05]  /*20f0*/  @!P0 BRA `(.L_x_284) ;  /* 0x0000000000908947 */ /* 0x000fea0003800000 */
[----:B------:R-:W-:Y:S01]  /*2100*/  ISETP.GE.U32.AND P1, PT, R24, 0x4, PT ;  /* 0x000000041800780c */ /* 0x000fe20003f26070 */
[----:B------:R-:W-:Y:S01]  /*2110*/  BSSY.RECONVERGENT B2, `(.L_x_290) ;  /* 0x0000010000027945 */ /* 0x000fe20003800200 */
[----:B------:R-:W-:-:S11]  /*2120*/  LOP3.LUT P0, RZ, R3, 0x3, RZ, 0xc0, !PT ;  /* 0x0000000303ff7812 */ /* 0x000fd6000780c0ff */
[----:B------:R-:W-:Y:S05]  /*2130*/  @!P1 BRA `(.L_x_291) ;  /* 0x0000000000349947 */ /* 0x000fea0003800000 */
[----:B------:R-:W-:-:S05]  /*2140*/  IADD3 R3, P1, PT, R2, UR7, RZ ;  /* 0x0000000702037c10 */ /* 0x000fca000ff3e0ff */
[----:B------:R-:W-:Y:S01]  /*2150*/  IMAD.X R6, RZ, RZ, UR8, P1 ;  /* 0x00000008ff067e24 */ /* 0x000fe200088e06ff */
[----:B------:R-:W-:-:S04]  /*2160*/  LEA R4, P1, R3, UR12, 0x3 ;  /* 0x0000000c03047c11 */ /* 0x000fc8000f8218ff */
[----:B------:R-:W-:-:S05]  /*2170*/  LEA.HI.X R5, R3, UR13, R6, 0x3, P1 ;  /* 0x0000000d03057c11 */ /* 0x000fca00088f1c06 */
[----:B------:R-:W2:Y:S04]  /*2180*/  LDG.E.64 R6, desc[UR16][R4.64] ;  /* 0x0000001004067981 */ /* 0x000ea8000c1e1b00 */
[----:B------:R-:W3:Y:S04]  /*2190*/  LDG.E.64 R10, desc[UR16][R4.64+0x1000] ;  /* 0x00100010040a7981 */ /* 0x000ee8000c1e1b00 */
[----:B------:R-:W4:Y:S04]  /*21a0*/  LDG.E.64 R12, desc[UR16][R4.64+0x2000] ;  /* 0x00200010040c7981 */ /* 0x000f28000c1e1b00 */
[----:B------:R-:W5:Y:S01]  /*21b0*/  LDG.E.64 R14, desc[UR16][R4.64+0x3000] ;  /* 0x00300010040e7981 */ /* 0x000f62000c1e1b00 */
[----:B------:R-:W-:Y:S01]  /*21c0*/  VIADD R2, R2, 0x800 ;  /* 0x0000080002027836 */ /* 0x000fe20000000000 */
[----:B--2---:R-:W-:-:S08]  /*21d0*/  DADD R6, R8, R6 ;  /* 0x0000000008067229 */ /* 0x004fd00000000006 */
[----:B---3--:R-:W-:-:S08]  /*21e0*/  DADD R6, R6, R10 ;  /* 0x0000000006067229 */ /* 0x008fd0000000000a */
[----:B----4-:R-:W-:-:S08]  /*21f0*/  DADD R6, R6, R12 ;  /* 0x0000000006067229 */ /* 0x010fd0000000000c */
[----:B-----5:R-:W-:-:S11]  /*2200*/  DADD R8, R6, R14 ;  /* 0x0000000006087229 */ /* 0x020fd6000000000e */
.L_x_291:
[----:B------:R-:W-:Y:S05]  /*2210*/  BSYNC.RECONVERGENT B2 ;  /* 0x0000000000027941 */ /* 0x000fea0003800200 */
.L_x_290:
[----:B------:R-:W-:Y:S05]  /*2220*/  @!P0 BRA `(.L_x_284) ;  /* 0x0000000000448947 */ /* 0x000fea0003800000 */
[----:B------:R-:W-:Y:S02]  /*2230*/  LOP3.LUT R0, R0, 0xffff, RZ, 0xc0, !PT ;  /* 0x0000ffff00007812 */ /* 0x000fe400078ec0ff */
[----:B------:R-:W-:Y:S02]  /*2240*/  IADD3 R2, P0, PT, R2, UR9, RZ ;  /* 0x0000000902027c10 */ /* 0x000fe4000ff1e0ff */
[----:B------:R-:W-:Y:S02]  /*2250*/  LEA.HI R0, R0, 0x1, RZ, 0x17 ;  /* 0x0000000100007811 */ /* 0x000fe400078fb8ff */
[----:B------:R-:W-:Y:S01]  /*2260*/  LEA R4, P1, R2, UR12, 0x3 ;  /* 0x0000000c02047c11 */ /* 0x000fe2000f8218ff */
[----:B------:R-:W-:Y:S01]  /*2270*/  IMAD.X R5, RZ, RZ, UR10, P0 ;  /* 0x0000000aff057e24 */ /* 0x000fe200080e06ff */
[----:B------:R-:W-:-:S04]  /*2280*/  LOP3.LUT R0, R0, 0x3, RZ, 0xc0, !PT ;  /* 0x0000000300007812 */ /* 0x000fc800078ec0ff */
[----:B------:R-:W-:Y:S01]  /*2290*/  LEA.HI.X R5, R2, UR13, R5, 0x3, P1 ;  /* 0x0000000d02057c11 */ /* 0x000fe200088f1c05 */
[----:B------:R-:W-:-:S07]  /*22a0*/  IMAD.MOV R0, RZ, RZ, -R0 ;  /* 0x000000ffff007224 */ /* 0x000fce00078e0a00 */
.L_x_292:
[----:B------:R-:W-:Y:S02]  /*22b0*/  IMAD.MOV.U32 R2, RZ, RZ, R4 ;  /* 0x000000ffff027224 */ /* 0x000fe400078e0004 */
[----:B------:R-:W-:-:S06]  /*22c0*/  IMAD.MOV.U32 R3, RZ, RZ, R5 ;  /* 0x000000ffff037224 */ /* 0x000fcc00078e0005 */
[----:B------:R-:W2:Y:S01]  /*22d0*/  LDG.E.64 R2, desc[UR16][R2.64] ;  /* 0x0000001002027981 */ /* 0x000ea2000c1e1b00 */
[----:B------:R-:W-:Y:S01]  /*22e0*/  VIADD R0, R0, 0x1 ;  /* 0x0000000100007836 */ /* 0x000fe20000000000 */
[----:B------:R-:W-:-:S04]  /*22f0*/  IADD3 R4, P1, PT, R4, 0x1000, RZ ;  /* 0x0000100004047810 */ /* 0x000fc80007f3e0ff */
[----:B------:R-:W-:Y:S01]  /*2300*/  ISETP.NE.AND P0, PT, R0, RZ, PT ;  /* 0x000000ff0000720c */ /* 0x000fe20003f05270 */
[----:B------:R-:W-:Y:S01]  /*2310*/  IMAD.X R5, RZ, RZ, R5, P1 ;  /* 0x000000ffff057224 */ /* 0x000fe200008e0605 */
[----:B--2---:R-:W-:-:S11]  /*2320*/  DADD R8, R2, R8 ;  /* 0x0000000002087229 */ /* 0x004fd60000000008 */
[----:B------:R-:W-:Y:S05]  /*2330*/  @P0 BRA `(.L_x_292) ;  /* 0xfffffffc00dc0947 */ /* 0x000fea000383ffff */
.L_x_284:
[----:B------:R-:W-:Y:S05]  /*2340*/  BSYNC.RECONVERGENT B1 ;  /* 0x0000000000017941 */ /* 0x000fea0003800200 */
.L_x_281:
[----:B------:R-:W0:Y:S01]  /*2350*/  S2R R0, SR_LANEID ;  /* 0x0000000000007919 */ /* 0x000e220000000000 */
[----:B------:R-:W-:Y:S04]  /*2360*/  SHFL.DOWN PT, R2, R8, 0x1, 0x1f ;  /* 0x08201f0008027f89 */ /* 0x000fe800000e0000 */
[----:B------:R-:W1:Y:S01]  /*2370*/  SHFL.DOWN PT, R3, R9, 0x1, 0x1f ;  /* 0x08201f0009037f89 */ /* 0x000e6200000e0000 */
[----:B------:R-:W2:Y:S01]  /*2380*/  S2R R11, SR_TID.X ;  /* 0x00000000000b7919 */ /* 0x000ea20000002100 */
        /* <DEDUP_REMOVED lines=20> */
[----:B------:R-:W-:Y:S02]  /*24d0*/  @!P1 MOV R7, 0x400 ;  /* 0x0000040000079802 */ /* 0x000fe40000000f00 */
[----:B--2---:R-:W-:Y:S01]  /*24e0*/  @!P1 SHF.R.U32.HI R6, RZ, 0x2, R11 ;  /* 0x00000002ff069819 */ /* 0x004fe2000001160b */
[----:B------:R-:W0:Y:S01]  /*24f0*/  SHFL.DOWN PT, R3, R9, 0x8, 0x1f ;  /* 0x09001f0009037f89 */ /* 0x000e2200000e0000 */
[----:B-1----:R-:W-:-:S02]  /*2500*/  @!P1 LEA R7, R10, R7, 0x18 ;  /* 0x000000070a079211 */ /* 0x002fc400078ec0ff */
[----:B------:R-:W-:-:S05]  /*2510*/  @!P1 LOP3.LUT R6, R6, 0xf8, RZ, 0xc0, !PT ;  /* 0x000000f806069812 */ /* 0x000fca00078ec0ff */
        /* <DEDUP_REMOVED lines=14> */
[----:B------:R-:W1:Y:S01]  /*2600*/  S2UR UR5, SR_CgaCtaId ;  /* 0x00000000000579c3 */ /* 0x000e620000008800 */
[----:B------:R-:W-:Y:S02]  /*2610*/  UMOV UR4, 0x400 ;  /* 0x0000040000047882 */ /* 0x000fe40000000000 */
[----:B-1----:R-:W-:-:S09]  /*2620*/  ULEA UR4, UR5, UR4, 0x18 ;  /* 0x0000000405047291 */ /* 0x002fd2000f8ec0ff */
[----:B0-----:R-:W0:Y:S04]  /*2630*/  LDS.64 R2, [UR4+0x18] ;  /* 0x00001804ff027984 */ /* 0x001e280008000a00 */
        /* <DEDUP_REMOVED lines=22> */
.L_x_280:
[----:B------:R-:W-:Y:S05]  /*27a0*/  BSYNC.RECONVERGENT B0 ;  /* 0x0000000000007941 */ /* 0x000fea0003800200 */
.L_x_265:
[----:B------:R-:W-:Y:S05]  /*27b0*/  @P0 EXIT ;  /* 0x000000000000094d */ /* 0x000fea0003800000 */
[----:B------:R-:W3:Y:S02]  /*27c0*/  LDCU.64 UR4, c[0x0][0x388] ;  /* 0x00007100ff0477ac */ /* 0x000ee40008000a00 */
[----:B---3--:R-:W-:-:S06]  /*27d0*/  UIMAD.WIDE.U32 UR4, UR18, 0x8, UR4 ;  /* 0x00000008120478a5 */ /* 0x008fcc000f8e0004 */
[----:B0-----:R-:W-:Y:S02]  /*27e0*/  IMAD.U32 R2, RZ, RZ, UR4 ;  /* 0x00000004ff027e24 */ /* 0x001fe4000f8e00ff */
[----:B--2---:R-:W-:-:S05]  /*27f0*/  IMAD.U32 R3, RZ, RZ, UR5 ;  /* 0x00000005ff037e24 */ /* 0x004fca000f8e00ff */
[----:B------:R-:W-:Y:S01]  /*2800*/  STG.E.64 desc[UR16][R2.64], R8 ;  /* 0x0000000802007986 */ /* 0x000fe2000c101b10 */
[----:B------:R-:W-:Y:S05]  /*2810*/  EXIT ;  /* 0x000000000000794d */ /* 0x000fea0003800000 */
.L_x_293:
        /* <DEDUP_REMOVED lines=14> */
.L_x_424:


//--------------------- .text._ZN3cub18CUB_300001_SM_10006detail6reduce28DeviceReduceSingleTileKernelINS2_10policy_hubIdyN4cuda3std3__44plusIdEEE10Policy1000EN6thrust24THRUST_300001_SM_1000_NS10device_ptrIdEEPdyS9_ddNS7_10__identityEEEvT0_T1_T2_T3_T4_T6_ --------------------------
	.section	.text._ZN3cub18CUB_300001_SM_10006detail6reduce28DeviceReduceSingleTileKernelINS2_10policy_hubIdyN4cuda3std3__44plusIdEEE10Policy1000EN6thrust24THRUST_300001_SM_1000_NS10device_ptrIdEEPdyS9_ddNS7_10__identityEEEvT0_T1_T2_T3_T4_T6_,"ax",@progbits
	.align	128
        .global         _ZN3cub18CUB_300001_SM_10006detail6reduce28DeviceReduceSingleTileKernelINS2_10policy_hubIdyN4cuda3std3__44plusIdEEE10Policy1000EN6thrust24THRUST_300001_SM_1000_NS10device_ptrIdEEPdyS9_ddNS7_10__identityEEEvT0_T1_T2_T3_T4_T6_
        .type           _ZN3cub18CUB_300001_SM_10006detail6reduce28DeviceReduceSingleTileKernelINS2_10policy_hubIdyN4cuda3std3__44plusIdEEE10Policy1000EN6thrust24THRUST_300001_SM_1000_NS10device_ptrIdEEPdyS9_ddNS7_10__identityEEEvT0_T1_T2_T3_T4_T6_,@function
        .size           _ZN3cub18CUB_300001_SM_10006detail6reduce28DeviceReduceSingleTileKernelINS2_10policy_hubIdyN4cuda3std3__44plusIdEEE10Policy1000EN6thrust24THRUST_300001_SM_1000_NS10device_ptrIdEEPdyS9_ddNS7_10__identityEEEvT0_T1_T2_T3_T4_T6_,(.L_x_425 - _ZN3cub18CUB_300001_SM_10006detail6reduce28DeviceReduceSingleTileKernelINS2_10policy_hubIdyN4cuda3std3__44plusIdEEE10Policy1000EN6thrust24THRUST_300001_SM_1000_NS10device_ptrIdEEPdyS9_ddNS7_10__identityEEEvT0_T1_T2_T3_T4_T6_)
        .other          _ZN3cub18CUB_300001_SM_10006detail6reduce28DeviceReduceSingleTileKernelINS2_10policy_hubIdyN4cuda3std3__44plusIdEEE10Policy1000EN6thrust24THRUST_300001_SM_1000_NS10device_ptrIdEEPdyS9_ddNS7_10__identityEEEvT0_T1_T2_T3_T4_T6_,@"STO_CUDA_ENTRY STV_DEFAULT"
_ZN3cub18CUB_300001_SM_10006detail6reduce28DeviceReduceSingleTileKernelINS2_10policy_hubIdyN4cuda3std3__44plusIdEEE10Policy1000EN6thrust24THRUST_300001_SM_1000_NS10device_ptrIdEEPdyS9_ddNS7_10__identityEEEvT0_T1_T2_T3_T4_T6_:
.text._ZN3cub18CUB_300001_SM_10006detail6reduce28DeviceReduceSingleTileKernelINS2_10policy_hubIdyN4cuda3std3__44plusIdEEE10Policy1000EN6thrust24THRUST_300001_SM_1000_NS10device_ptrIdEEPdyS9_ddNS7_10__identityEEEvT0_T1_T2_T3_T4_T6_:
[----:B------:R-:W-:Y:S01]  /*0000*/  LDC R1, c[0x0][0x37c] ;  /* 0x0000df00ff017b82 */ /* 0x000fe20000000800 */
[----:B------:R-:W0:Y:S01]  /*0010*/  LDCU.64 UR4, c[0x0][0x390] ;  /* 0x00007200ff0477ac */ /* 0x000e220008000a00 */
[----:B------:R-:W1:Y:S01]  /*0020*/  LDCU.64 UR6, c[0x0][0x358] ;  /* 0x00006b00ff0677ac */ /* 0x000e620008000a00 */
[----:B0-----:R-:W-:Y:S02]  /*0030*/  IMAD.U32 R8, RZ, RZ, UR4 ;  /* 0x00000004ff087e24 */ /* 0x001fe4000f8e00ff */
[----:B------:R-:W-:-:S03]  /*0040*/  IMAD.U32 R9, RZ, RZ, UR5 ;  /* 0x00000005ff097e24 */ /* 0x000fc6000f8e00ff */
[----:B------:R-:W-:-:S04]  /*0050*/  ISETP.NE.U32.AND P0, PT, R8, RZ, PT ;  /* 0x000000ff0800720c */ /* 0x000fc80003f05070 */
[----:B------:R-:W-:-:S13]  /*0060*/  ISETP.NE.AND.EX P0, PT, R9, RZ, PT, P0 ;  /* 0x000000ff0900720c */ /* 0x000fda0003f05300 */
        /* <DEDUP_REMOVED lines=8> */
.L_x_294:
[----:B------:R-:W-:Y:S01]  /*00f0*/  ISETP.GT.U32.AND P0, PT, R8, 0xdff, PT ;  /* 0x00000dff0800780c */ /* 0x000fe20003f04070 */
[----:B------:R-:W-:Y:S03]  /*0100*/  BSSY.RECONVERGENT B0, `(.L_x_295) ;  /* 0x000024d000007945 */ /* 0x000fe60003800200 */
[----:B------:R-:W-:-:S13]  /*0110*/  ISETP.GT.U32.AND.EX P0, PT, R9, RZ, PT, P0 ;  /* 0x000000ff0900720c */ /* 0x000fda0003f04100 */
[----:B------:R-:W-:Y:S05]  /*0120*/  @P0 BRA `(.L_x_296) ;  /* 0x0000001400340947 */ /* 0x000fea0003800000 */
[----:B------:R-:W0:Y:S01]  /*0130*/  S2R R0, SR_TID.X ;  /* 0x0000000000007919 */ /* 0x000e220000002100 */
[----:B------:R-:W-:Y:S01]  /*0140*/  BSSY.RECONVERGENT B1, `(.L_x_297) ;  /* 0x0000009000017945 */ /* 0x000fe20003800200 */
[----:B------:R-:W-:Y:S02]  /*0150*/  CS2R R4, SRZ ;  /* 0x0000000000047805 */ /* 0x000fe4000001ff00 */
[----:B0-----:R-:W-:Y:S01]  /*0160*/  ISETP.GE.U32.AND P0, PT, R0, R8, PT ;  /* 0x000000080000720c */ /* 0x001fe20003f06070 */
[----:B------:R-:W-:-:S12]  /*0170*/  IMAD.MOV.U32 R2, RZ, RZ, R0 ;  /* 0x000000ffff027224 */ /* 0x000fd800078e0000 */
[----:B------:R-:W-:Y:S05]  /*0180*/  @P0 BRA `(.L_x_298) ;  /* 0x0000000000100947 */ /* 0x000fea0003800000 */
[----:B------:R-:W0:Y:S02]  /*0190*/  LDC.64 R4, c[0x0][0x380] ;  /* 0x0000e000ff047b82 */ /* 0x000e240000000a00 */
[----:B0-----:R-:W-:-:S06]  /*01a0*/  IMAD.WIDE.U32 R4, R0, 0x8, R4 ;  /* 0x0000000800047825 */ /* 0x001fcc00078e0004 */
[----:B------:R-:W5:Y:S01]  /*01b0*/  LDG.E.64 R4, desc[UR6][R4.64] ;  /* 0x0000000604047981 */ /* 0x000f62000c1e1b00 */
[----:B------:R-:W-:-:S07]  /*01c0*/  VIADD R2, R0, 0x200 ;  /* 0x0000020000027836 */ /* 0x000fce0000000000 */
.L_x_298:
[----:B------:R-:W-:Y:S05]  /*01d0*/  BSYNC.RECONVERGENT B1 ;  /* 0x0000000000017941 */ /* 0x000fea0003800200 */
.L_x_297:
        /* <DEDUP_REMOVED lines=12> */
[----:B------:R-:W-:-:S05]  /*02a0*/  LOP3.LUT R42, R3, 0xfffff0, RZ, 0xc0, !PT ;  /* 0x00fffff0032a7812 */ /* 0x000fca00078ec0ff */
[----:B------:R-:W-:Y:S02]  /*02b0*/  IMAD.MOV R42, RZ, RZ, -R42 ;  /* 0x000000ffff2a7224 */ /* 0x000fe400078e0a2a */
[----:B0-----:R-:W-:-:S03]  /*02c0*/  IMAD.WIDE.U32 R6, R2, 0x8, R6 ;  /* 0x0000000802067825 */ /* 0x001fc600078e0006 */
[----:B------:R-:W-:-:S05]  /*02d0*/  IADD3 R6, P1, PT, R6, 0x8000, RZ ;  /* 0x0000800006067810 */ /* 0x000fca0007f3e0ff */
[----:B------:R-:W-:-:S08]  /*02e0*/  IMAD.X R7, RZ, RZ, R7, P1 ;  /* 0x000000ffff077224 */ /* 0x000fd000008e0607 */
.L_x_303:
[----:B------:R-:W2:Y:S04]  /*02f0*/  LDG.E.64 R10, desc[UR6][R6.64+-0x8000] ;  /* 0xff800006060a7981 */ /* 0x000ea8000c1e1b00 */
[----:B------:R-:W3:Y:S04]  /*0300*/  LDG.E.64 R12, desc[UR6][R6.64+-0x7000] ;  /* 0xff900006060c7981 */ /* 0x000ee8000c1e1b00 */
[----:B------:R-:W4:Y:S04]  /*0310*/  LDG.E.64 R14, desc[UR6][R6.64+-0x6000] ;  /* 0xffa00006060e7981 */ /* 0x000f28000c1e1b00 */
        /* <DEDUP_REMOVED lines=12> */
[----:B------:R0:W4:Y:S01]  /*03e0*/  LDG.E.64 R40, desc[UR6][R6.64+0x7000] ;  /* 0x0070000606287981 */ /* 0x000122000c1e1b00 */
[----:B------:R-:W-:-:S02]  /*03f0*/  VIADD R42, R42, 0x10 ;  /* 0x000000102a2a7836 */ /* 0x000fc40000000000 */
[----:B------:R-:W-:-:S03]  /*0400*/  VIADD R2, R2, 0x2000 ;  /* 0x0000200002027836 */ /* 0x000fc60000000000 */
[----:B------:R-:W-:Y:S02]  /*0410*/  ISETP.NE.AND P1, PT, R42, RZ, PT ;  /* 0x000000ff2a00720c */ /* 0x000fe40003f25270 */
[----:B0-----:R-:W-:-:S05]  /*0420*/  IADD3 R6, P2, PT, R6, 0x10000, RZ ;  /* 0x0001000006067810 */ /* 0x001fca0007f5e0ff */
[----:B------:R-:W-:Y:S01]  /*0430*/  IMAD.X R7, RZ, RZ, R7, P2 ;  /* 0x000000ffff077224 */ /* 0x000fe200010e0607 */
        /* <DEDUP_REMOVED lines=16> */
[----:B------:R-:W-:Y:S10]  /*0540*/  @P1 BRA `(.L_x_303) ;  /* 0xfffffffc00681947 */ /* 0x000ff4000383ffff */
.L_x_302:
[----:B------:R-:W-:Y:S05]  /*0550*/  BSYNC.RECONVERGENT B2 ;  /* 0x0000000000027941 */ /* 0x000fea0003800200 */
.L_x_301:
        /* <DEDUP_REMOVED lines=25> */
.L_x_305:
[----:B------:R-:W-:Y:S05]  /*06f0*/  BSYNC.RECONVERGENT B2 ;  /* 0x0000000000027941 */ /* 0x000fea0003800200 */
.L_x_304:
        /* <DEDUP_REMOVED lines=17> */
.L_x_307:
[----:B------:R-:W-:Y:S05]  /*0810*/  BSYNC.RECONVERGENT B2 ;  /* 0x0000000000027941 */ /* 0x000fea0003800200 */
.L_x_306:
[----:B------:R-:W-:Y:S05]  /*0820*/  @!P1 BRA `(.L_x_300) ;  /* 0x0000000000249947 */ /* 0x000fea0003800000 */
[----:B------:R-:W0:Y:S01]  /*0830*/  LDC.64 R10, c[0x0][0x380] ;  /* 0x0000e000ff0a7b82 */ /* 0x000e220000000a00 */
[----:B------:R-:W-:-:S07]  /*0840*/  IMAD.MOV R3, RZ, RZ, -R3 ;  /* 0x000000ffff037224 */ /* 0x000fce00078e0a03 */
.L_x_308:
[----:B0-----:R-:W-:-:S06]  /*0850*/  IMAD.WIDE R6, R2, 0x8, R10 ;  /* 0x0000000802067825 */ /* 0x001fcc00078e020a */
[----:B------:R-:W2:Y:S01]  /*0860*/  LDG.E.64 R6, desc[UR6][R6.64] ;  /* 0x0000000606067981 */ /* 0x000ea2000c1e1b00 */
[----:B------:R-:W-:Y:S02]  /*0870*/  VIADD R3, R3, 0x1 ;  /* 0x0000000103037836 */ /* 0x000fe40000000000 */
[----:B------:R-:W-:-:S03]  /*0880*/  VIADD R2, R2, 0x200 ;  /* 0x0000020002027836 */ /* 0x000fc60000000000 */
[----:B------:R-:W-:Y:S01]  /*0890*/  ISETP.NE.AND P0, PT, R3, RZ, PT ;  /* 0x000000ff0300720c */ /* 0x000fe20003f05270 */
[----:B--2--5:R-:W-:-:S12]  /*08a0*/  DADD R4, R6, R4 ;  /* 0x0000000006047229 */ /* 0x024fd80000000004 */
[----:B------:R-:W-:Y:S05]  /*08b0*/  @P0 BRA `(.L_x_308) ;  /* 0xfffffffc00e40947 */ /* 0x000fea000383ffff */
.L_x_300:
[----:B------:R-:W-:Y:S05]  /*08c0*/  BSYNC.RECONVERGENT B1 ;  /* 0x0000000000017941 */ /* 0x000fea0003800200 */
.L_x_299:
[----:B------:R-:W-:-:S04]  /*08d0*/  ISETP.GE.U32.AND P0, PT, R8, 0x200, PT ;  /* 0x000002000800780c */ /* 0x000fc80003f06070 */
[----:B------:R-:W-:-:S13]  /*08e0*/  ISETP.GE.U32.AND.EX P0, PT, R9, RZ, PT, P0 ;  /* 0x000000ff0900720c */ /* 0x000fda0003f06100 */
        /* <DEDUP_REMOVED lines=32> */
[----:B------:R-:W-:Y:S02]  /*0af0*/  ISETP.GT.AND P0, PT, R10, 0xf, PT ;  /* 0x0000000f0a00780c */ /* 0x000fe40003f04270 */
[----:B------:R-:W-:Y:S01]  /*0b00*/  @!P1 LOP3.LUT R8, R4, 0xf8, RZ, 0xc0, !PT ;  /* 0x000000f804089812 */ /* 0x000fe200078ec0ff */
[----:B------:R-:W0:Y:S04]  /*0b10*/  SHFL.DOWN PT, R3, R7, 0x10, 0x1f ;  /* 0x0a001f0007037f89 */ /* 0x000e2800000e0000 */
[----:B------:R-:W-:Y:S01]  /*0b20*/  @!P1 IMAD.IADD R9, R8, 0x1, R9 ;  /* 0x0000000108099824 */ /* 0x000fe200078e0209 */
[----:B0-----:R-:W-:-:S07]  /*0b30*/  DADD R4, R2, R6 ;  /* 0x0000000002047229 */ /* 0x001fce0000000006 */
[----:B------:R0:W-:Y:S01]  /*0b40*/  @!P1 STS.64 [R9+0x10], R4 ;  /* 0x0000100409009388 */ /* 0x0001e20000000a00 */
[----:B------:R-:W-:Y:S01]  /*0b50*/  BAR.SYNC.DEFER_BLOCKING 0x0 ;  /* 0x0000000000007b1d */ /* 0x000fe20000010000 */
[----:B------:R-:W-:Y:S02]  /*0b60*/  ISETP.NE.AND P1, PT, R0, RZ, PT ;  /* 0x000000ff0000720c */ /* 0x000fe40003f25270 */
[----:B------:R-:W-:Y:S02]  /*0b70*/  FSEL R2, R6, R4, P0 ;  /* 0x0000000406027208 */ /* 0x000fe40000000000 */
[----:B------:R-:W-:-:S09]  /*0b80*/  FSEL R3, R7, R5, P0 ;  /* 0x0000000507037208 */ /* 0x000fd20000000000 */
[----:B0-----:R-:W-:Y:S05]  /*0b90*/  @P1 BRA `(.L_x_310) ;  /* 0x00000018008c1947 */ /* 0x001fea0003800000 */
        /* <DEDUP_REMOVED lines=27> */
.L_x_309:
[----:B------:R-:W-:Y:S01]  /*0d50*/  LOP3.LUT R2, R0, 0x3e0, RZ, 0xc0, !PT ;  /* 0x000003e000027812 */ /* 0x000fe200078ec0ff */
[----:B------:R-:W0:Y:S03]  /*0d60*/  S2R R12, SR_LANEID ;  /* 0x00000000000c7919 */ /* 0x000e260000000000 */
[----:B------:R-:W-:Y:S01]  /*0d70*/  LOP3.LUT R7, RZ, R2, RZ, 0x33, !PT ;  /* 0x00000002ff077212 */ /* 0x000fe200078e33ff */
[----:B------:R-:W-:-:S04]  /*0d80*/  VIADD R3, R2, 0x20 ;  /* 0x0000002002037836 */ /* 0x000fc80000000000 */
[----:B------:R-:W-:Y:S01]  /*0d90*/  IMAD.IADD R7, R7, 0x1, R8 ;  /* 0x0000000107077824 */ /* 0x000fe200078e0208 */
[----:B------:R-:W-:-:S04]  /*0da0*/  ISETP.GT.U32.AND P0, PT, R3, R8, PT ;  /* 0x000000080300720c */ /* 0x000fc80003f04070 */
[----:B------:R-:W-:-:S05]  /*0db0*/  SEL R13, R7, 0x1f, P0 ;  /* 0x0000001f070d7807 */ /* 0x000fca0000000000 */
[----:B-----5:R-:W-:Y:S04]  /*0dc0*/  SHFL.DOWN PT, R2, R4, 0x1, R13 ;  /* 0x0820000004027989 */ /* 0x020fe800000e000d */
[----:B------:R-:W1:Y:S01]  /*0dd0*/  SHFL.DOWN PT, R3, R5, 0x1, R13 ;  /* 0x0820000005037989 */ /* 0x000e6200000e000d */
[C---:B0-----:R-:W-:Y:S01]  /*0de0*/  ISETP.GE.AND P0, PT, R12.reuse, R13, PT ;  /* 0x0000000d0c00720c */ /* 0x041fe20003f06270 */
[C---:B------:R-:W-:Y:S01]  /*0df0*/  VIADD R10, R12.reuse, 0x2 ;  /* 0x000000020c0a7836 */ /* 0x040fe20000000000 */
[----:B------:R-:W-:Y:S01]  /*0e00*/  ISETP.NE.AND P1, PT, R12, RZ, PT ;  /* 0x000000ff0c00720c */ /* 0x000fe20003f25270 */
[----:B-1----:R-:W-:-:S10]  /*0e10*/  DADD R2, R2, R4 ;  /* 0x0000000002027229 */ /* 0x002fd40000000004 */
[----:B------:R-:W-:Y:S01]  /*0e20*/  FSEL R6, R2, R4, !P0 ;  /* 0x0000000402067208 */ /* 0x000fe20004000000 */
[----:B------:R-:W-:Y:S01]  /*0e30*/  VIADD R4, R12, 0x4 ;  /* 0x000000040c047836 */ /* 0x000fe20000000000 */
[----:B------:R-:W-:Y:S02]  /*0e40*/  FSEL R7, R3, R5, !P0 ;  /* 0x0000000503077208 */ /* 0x000fe40004000000 */
[----:B------:R-:W-:Y:S01]  /*0e50*/  ISETP.GT.AND P0, PT, R10, R13, PT ;  /* 0x0000000d0a00720c */ /* 0x000fe20003f04270 */
[----:B------:R-:W-:Y:S04]  /*0e60*/  SHFL.DOWN PT, R2, R6, 0x2, R13 ;  /* 0x0840000006027989 */ /* 0x000fe800000e000d */
[----:B------:R-:W0:Y:S02]  /*0e70*/  SHFL.DOWN PT, R3, R7, 0x2, R13 ;  /* 0x0840000007037989 */ /* 0x000e2400000e000d */
[----:B0-----:R-:W-:-:S10]  /*0e80*/  DADD R2, R2, R6 ;  /* 0x0000000002027229 */ /* 0x001fd40000000006 */
[----:B------:R-:W-:Y:S01]  /*0e90*/  FSEL R10, R6, R2, P0 ;  /* 0x00000002060a7208 */ /* 0x000fe20000000000 */
[----:B------:R-:W-:Y:S01]  /*0ea0*/  VIADD R6, R12, 0x8 ;  /* 0x000000080c067836 */ /* 0x000fe20000000000 */
[----:B------:R-:W-:Y:S02]  /*0eb0*/  FSEL R11, R7, R3, P0 ;  /* 0x00000003070b7208 */ /* 0x000fe40000000000 */
[----:B------:R-:W-:Y:S01]  /*0ec0*/  ISETP.GT.AND P0, PT, R4, R13, PT ;  /* 0x0000000d0400720c */ /* 0x000fe20003f04270 */
[----:B------:R-:W-:Y:S04]  /*0ed0*/  SHFL.DOWN PT, R2, R10, 0x4, R13 ;  /* 0x088000000a027989 */ /* 0x000fe800000e000d */
[----:B------:R-:W0:Y:S02]  /*0ee0*/  SHFL.DOWN PT, R3, R11, 0x4, R13 ;  /* 0x088000000b037989 */ /* 0x000e2400000e000d */
[----:B0-----:R-:W-:-:S10]  /*0ef0*/  DADD R2, R2, R10 ;  /* 0x0000000002027229 */ /* 0x001fd4000000000a */
[----:B------:R-:W-:Y:S02]  /*0f00*/  FSEL R4, R10, R2, P0 ;  /* 0x000000020a047208 */ /* 0x000fe40000000000 */
[----:B------:R-:W-:Y:S02]  /*0f10*/  FSEL R5, R11, R3, P0 ;  /* 0x000000030b057208 */ /* 0x000fe40000000000 */
[----:B------:R-:W-:Y:S01]  /*0f20*/  ISETP.GT.AND P0, PT, R6, R13, PT ;  /* 0x0000000d0600720c */ /* 0x000fe20003f04270 */
[----:B------:R-:W-:Y:S01]  /*0f30*/  SHFL.DOWN PT, R2, R4, 0x8, R13 ;  /* 0x0900000004027989 */ /* 0x000fe200000e000d */
[----:B------:R-:W-:-:S03]  /*0f40*/  @!P1 MOV R10, 0x400 ;  /* 0x00000400000a9802 */ /* 0x000fc60000000f00 */
[----:B------:R-:W0:Y:S01]  /*0f50*/  SHFL.DOWN PT, R3, R5, 0x8, R13 ;  /* 0x0900000005037989 */ /* 0x000e2200000e000d */
[----:B------:R-:W1:Y:S01]  /*0f60*/  @!P1 S2R R11, SR_CgaCtaId ;  /* 0x00000000000b9919 */ /* 0x000e620000008800 */
[----:B0-----:R-:W-:-:S10]  /*0f70*/  DADD R2, R2, R4 ;  /* 0x0000000002027229 */ /* 0x001fd40000000004 */
[----:B------:R-:W-:Y:S01]  /*0f80*/  FSEL R6, R4, R2, P0 ;  /* 0x0000000204067208 */ /* 0x000fe20000000000 */
[----:B------:R-:W-:Y:S01]  /*0f90*/  VIADD R4, R12, 0x10 ;  /* 0x000000100c047836 */ /* 0x000fe20000000000 */
[----:B------:R-:W-:Y:S02]  /*0fa0*/  FSEL R7, R5, R3, P0 ;  /* 0x0000000305077208 */ /* 0x000fe40000000000 */
[----:B------:R-:W-:Y:S01]  /*0fb0*/  @!P1 SHF.R.U32.HI R5, RZ, 0x2, R0 ;  /* 0x00000002ff059819 */ /* 0x000fe20000011600 */
[----:B------:R-:W-:Y:S01]  /*0fc0*/  SHFL.DOWN PT, R2, R6, 0x10, R13 ;  /* 0x0a00000006027989 */ /* 0x000fe200000e000d */
[----:B-1----:R-:W-:Y:S02]  /*0fd0*/  @!P1 LEA R10, R11, R10, 0x18 ;  /* 0x0000000a0b0a9211 */ /* 0x002fe400078ec0ff */
[----:B------:R-:W-:Y:S01]  /*0fe0*/  @!P1 LOP3.LUT R5, R5, 0xf8, RZ, 0xc0, !PT ;  /* 0x000000f805059812 */ /* 0x000fe200078ec0ff */
[----:B------:R-:W0:Y:S01]  /*0ff0*/  SHFL.DOWN PT, R3, R7, 0x10, R13 ;  /* 0x0a00000007037989 */ /* 0x000e2200000e000d */
[----:B------:R-:W-:-:S03]  /*1000*/  ISETP.GT.AND P0, PT, R4, R13, PT ;  /* 0x0000000d0400720c */ /* 0x000fc60003f04270 */
[----:B------:R-:W-:Y:S01]  /*1010*/  @!P1 IMAD.IADD R5, R5, 0x1, R10 ;  /* 0x0000000105059824 */ /* 0x000fe200078e020a */
[----:B0-----:R-:W-:-:S10]  /*1020*/  DADD R2, R2, R6 ;  /* 0x0000000002027229 */ /* 0x001fd40000000006 */
[----:B------:R-:W-:Y:S02]  /*1030*/  FSEL R2, R6, R2, P0 ;  /* 0x0000000206027208 */ /* 0x000fe40000000000 */
[----:B------:R-:W-:-:S05]  /*1040*/  FSEL R3, R7, R3, P0 ;  /* 0x0000000307037208 */ /* 0x000fca0000000000 */
[----:B------:R0:W-:Y:S01]  /*1050*/  @!P1 STS.64 [R5+0x10], R2 ;  /* 0x0000100205009388 */ /* 0x0001e20000000a00 */
[----:B------:R-:W-:Y:S01]  /*1060*/  BAR.SYNC.DEFER_BLOCKING 0x0 ;  /* 0x0000000000007b1d */ /* 0x000fe20000010000 */
[----:B------:R-:W-:-:S13]  /*1070*/  ISETP.NE.AND P1, PT, R0, RZ, PT ;  /* 0x000000ff0000720c */ /* 0x000fda0003f25270 */
[----:B0-----:R-:W-:Y:S05]  /*1080*/  @P1 BRA `(.L_x_310) ;  /* 0x0000001400501947 */ /* 0x001fea0003800000 */
[----:B------:R-:W0:Y:S01]  /*1090*/  S2UR UR5, SR_CgaCtaId ;  /* 0x00000000000579c3 */ /* 0x000e220000008800 */
[----:B------:R-:W-:Y:S01]  /*10a0*/  UMOV UR4, 0x400 ;  /* 0x0000040000047882 */ /* 0x000fe20000000000 */
[----:B------:R-:W-:-:S04]  /*10b0*/  ISETP.GT.U32.AND P0, PT, R8, 0x20, PT ;  /* 0x000000200800780c */ /* 0x000fc80003f04070 */
[----:B------:R-:W-:Y:S01]  /*10c0*/  ISETP.GT.U32.AND.EX P0, PT, R9, RZ, PT, P0 ;  /* 0x000000ff0900720c */ /* 0x000fe20003f04100 */
[----:B0-----:R-:W-:-:S09]  /*10d0*/  ULEA UR4, UR5, UR4, 0x18 ;  /* 0x0000000405047291 */ /* 0x001fd2000f8ec0ff */
[----:B------:R-:W0:Y:S04]  /*10e0*/  LDS.64 R4, [UR4+0x18] ;  /* 0x00001804ff047984 */ /* 0x000e280008000a00 */
[----:B------:R-:W1:Y:S01]  /*10f0*/  LDS.128 R12, [UR4+0x20] ;  /* 0x00002004ff0c7984 */ /* 0x000e620008000c00 */
[----:B0-----:R-:W-:-:S10]  /*1100*/  DADD R4, R2, R4 ;  /* 0x0000000002047229 */ /* 0x001fd40000000004 */
[----:B------:R-:W-:Y:S02]  /*1110*/  FSEL R2, R4, R2, P0 ;  /* 0x0000000204027208 */ /* 0x000fe40000000000 */
[----:B------:R-:W-:Y:S02]  /*1120*/  FSEL R3, R5, R3, P0 ;  /* 0x0000000305037208 */ /* 0x000fe40000000000 */
[----:B------:R-:W0:Y:S01]  /*1130*/  LDS.128 R4, [UR4+0x30] ;  /* 0x00003004ff047984 */ /* 0x000e220008000c00 */
[----:B------:R-:W-:-:S03]  /*1140*/  ISETP.GT.U32.AND P0, PT, R8, 0x40, PT ;  /* 0x000000400800780c */ /* 0x000fc60003f04070 */
[----:B-1----:R-:W-:Y:S01]  /*1150*/  DADD R12, R12, R2 ;  /* 0x000000000c0c7229 */ /* 0x002fe20000000002 */
[----:B------:R-:W-:-:S09]  /*1160*/  ISETP.GT.U32.AND.EX P0, PT, R9, RZ, PT, P0 ;  /* 0x000000ff0900720c */ /* 0x000fd20003f04100 */
[----:B------:R-:W-:Y:S02]  /*1170*/  FSEL R2, R12, R2, P0 ;  /* 0x000000020c027208 */ /* 0x000fe40000000000 */
[----:B------:R-:W-:Y:S02]  /*1180*/  FSEL R3, R13, R3, P0 ;  /* 0x000000030d037208 */ /* 0x000fe40000000000 */
[----:B------:R-:W-:-:S04]  /*1190*/  ISETP.GT.U32.AND P0, PT, R8, 0x60, PT ;  /* 0x000000600800780c */ /* 0x000fc80003f04070 */
[----:B------:R-:W-:Y:S01]  /*11a0*/  DADD R14, R2, R14 ;  /* 0x00000000020e7229 */ /* 0x000fe2000000000e */
[----:B------:R-:W-:-:S09]  /*11b0*/  ISETP.GT.U32.AND.EX P0, PT, R9, RZ, PT, P0 ;  /* 0x000000ff0900720c */ /* 0x000fd20003f04100 */
[----:B------:R-:W-:Y:S02]  /*11c0*/  FSEL R2, R14, R2, P0 ;  /* 0x000000020e027208 */ /* 0x000fe40000000000 */
[----:B------:R-:W-:Y:S02]  /*11d0*/  FSEL R3, R15, R3, P0 ;  /* 0x000000030f037208 */ /* 0x000fe40000000000 */
[----:B------:R-:W1:Y:S01]  /*11e0*/  LDS.128 R12, [UR4+0x40] ;  /* 0x00004004ff0c7984 */ /* 0x000e620008000c00 */
[----:B------:R-:W-:-:S03]  /*11f0*/  ISETP.GT.U32.AND P0, PT, R8, 0x80, PT ;  /* 0x000000800800780c */ /* 0x000fc60003f04070 */
[----:B0-----:R-:W-:Y:S01]  /*1200*/  DADD R4, R4, R2 ;  /* 0x0000000004047229 */ /* 0x001fe20000000002 */
        /* <DEDUP_REMOVED lines=52> */
[----:B------:R-:W-:-:S04]  /*1550*/  ISETP.GT.U32.AND P0, PT, R8, 0x1c0, PT ;  /* 0x000001c00800780c */ /* 0x000fc80003f04070 */
        /* <DEDUP_REMOVED lines=8> */
[----:B------:R-:W-:Y:S01]  /*15e0*/  FSEL R3, R15, R3, P0 ;  /* 0x000000030f037208 */ /* 0x000fe20000000000 */
[----:B------:R-:W-:Y:S06]  /*15f0*/  BRA `(.L_x_310) ;  /* 0x0000000c00f47947 */ /* 0x000fec0003800000 */
.L_x_296:
[----:B------:R-:W0:Y:S01]  /*1600*/  S2R R0, SR_TID.X ;  /* 0x0000000000007919 */ /* 0x000e220000002100 */
[----:B------:R-:W0:Y:S02]  /*1610*/  LDC.64 R4, c[0x0][0x380] ;  /* 0x0000e000ff047b82 */ /* 0x000e240000000a00 */
[----:B0-----:R-:W-:-:S05]  /*1620*/  IMAD.WIDE.U32 R4, R0, 0x8, R4 ;  /* 0x0000000800047825 */ /* 0x001fca00078e0004 */
[----:B------:R-:W2:Y:S04]  /*1630*/  LDG.E.64 R2, desc[UR6][R4.64] ;  /* 0x0000000604027981 */ /* 0x000ea8000c1e1b00 */
[----:B------:R-:W2:Y:S04]  /*1640*/  LDG.E.64 R6, desc[UR6][R4.64+0x1000] ;  /* 0x0010000604067981 */ /* 0x000ea8000c1e1b00 */
[----:B------:R-:W3:Y:S04]  /*1650*/  LDG.E.64 R10, desc[UR6][R4.64+0x2000] ;  /* 0x00200006040a7981 */ /* 0x000ee8000c1e1b00 */
[----:B------:R-:W4:Y:S04]  /*1660*/  LDG.E.64 R12, desc[UR6][R4.64+0x3000] ;  /* 0x00300006040c7981 */ /* 0x000f28000c1e1b00 */
[----:B------:R-:W5:Y:S04]  /*1670*/  LDG.E.64 R14, desc[UR6][R4.64+0x4000] ;  /* 0x00400006040e7981 */ /* 0x000f68000c1e1b00 */
[----:B------:R-:W5:Y:S04]  /*1680*/  LDG.E.64 R16, desc[UR6][R4.64+0x5000] ;  /* 0x0050000604107981 */ /* 0x000f68000c1e1b00 */
[----:B------:R-:W5:Y:S01]  /*1690*/  LDG.E.64 R18, desc[UR6][R4.64+0x6000] ;  /* 0x0060000604127981 */ /* 0x000f62000c1e1b00 */
[----:B--2---:R-:W-:-:S08]  /*16a0*/  DADD R2, R2, R6 ;  /* 0x0000000002027229 */ /* 0x004fd00000000006 */
[----:B---3--:R-:W-:-:S08]  /*16b0*/  DADD R2, R10, R2 ;  /* 0x000000000a027229 */ /* 0x008fd00000000002 */
[----:B----4-:R-:W-:Y:S01]  /*16c0*/  DADD R2, R12, R2 ;  /* 0x000000000c027229 */ /* 0x010fe20000000002 */
[----:B------:R-:W-:-:S04]  /*16d0*/  IADD3 R12, P1, PT, R8, -0xe00, RZ ;  /* 0xfffff200080c7810 */ /* 0x000fc80007f3e0ff */
[----:B------:R-:W-:Y:S02]  /*16e0*/  ISETP.GE.U32.AND P0, PT, R12, 0xe00, PT ;  /* 0x00000e000c00780c */ /* 0x000fe40003f06070 */
[----:B------:R-:W-:Y:S01]  /*16f0*/  IADD3.X R13, PT, PT, R9, -0x1, RZ, P1, !PT ;  /* 0xffffffff090d7810 */ /* 0x000fe20000ffe4ff */
[----:B-----5:R-:W-:-:S03]  /*1700*/  DADD R2, R14, R2 ;  /* 0x000000000e027229 */ /* 0x020fc60000000002 */
[----:B------:R-:W-:-:S05]  /*1710*/  ISETP.GE.U32.AND.EX P0, PT, R13, RZ, PT, P0 ;  /* 0x000000ff0d00720c */ /* 0x000fca0003f06100 */
[----:B------:R-:W-:-:S08]  /*1720*/  DADD R2, R16, R2 ;  /* 0x0000000010027229 */ /* 0x000fd00000000002 */
[----:B------:R-:W-:Y:S01]  /*1730*/  DADD R6, R18, R2 ;  /* 0x0000000012067229 */ /* 0x000fe20000000002 */
[----:B------:R-:W-:Y:S02]  /*1740*/  IMAD.MOV.U32 R3, RZ, RZ, 0xe00 ;  /* 0x00000e00ff037424 */ /* 0x000fe400078e00ff */
[----:B------:R-:W-:Y:S01]  /*1750*/  IMAD.MOV.U32 R2, RZ, RZ, RZ ;  /* 0x000000ffff027224 */ /* 0x000fe200078e00ff */
[----:B------:R-:W-:Y:S07]  /*1760*/  @!P0 BRA `(.L_x_311) ;  /* 0x0000000000748947 */ /* 0x000fee0003800000 */
[----:B------:R-:W0:Y:S01]  /*1770*/  LDC.64 R8, c[0x0][0x390] ;  /* 0x0000e400ff087b82 */ /* 0x000e220000000a00 */
[----:B------:R-:W-:Y:S02]  /*1780*/  IMAD.MOV.U32 R3, RZ, RZ, 0xe00 ;  /* 0x00000e00ff037424 */ /* 0x000fe400078e00ff */
[----:B------:R-:W-:-:S07]  /*1790*/  IMAD.MOV.U32 R2, RZ, RZ, RZ ;  /* 0x000000ffff027224 */ /* 0x000fce00078e00ff */
.L_x_313:
[----:B------:R-:W-:-:S04]  /*17a0*/  LEA R16, P0, R3, R4, 0x3 ;  /* 0x0000000403107211 */ /* 0x000fc800078018ff */
[----:B------:R-:W-:-:S05]  /*17b0*/  LEA.HI.X R17, R3, R5, R2, 0x3, P0 ;  /* 0x0000000503117211 */ /* 0x000fca00000f1c02 */
[----:B------:R-:W2:Y:S04]  /*17c0*/  LDG.E.64 R18, desc[UR6][R16.64] ;  /* 0x0000000610127981 */ /* 0x000ea8000c1e1b00 */
[----:B------:R-:W3:Y:S04]  /*17d0*/  LDG.E.64 R20, desc[UR6][R16.64+0x1000] ;  /* 0x0010000610147981 */ /* 0x000ee8000c1e1b00 */
[----:B------:R-:W4:Y:S04]  /*17e0*/  LDG.E.64 R22, desc[UR6][R16.64+0x2000] ;  /* 0x0020000610167981 */ /* 0x000f28000c1e1b00 */
[----:B------:R-:W5:Y:S04]  /*17f0*/  LDG.E.64 R24, desc[UR6][R16.64+0x3000] ;  /* 0x0030000610187981 */ /* 0x000f68000c1e1b00 */
[----:B------:R-:W5:Y:S04]  /*1800*/  LDG.E.64 R26, desc[UR6][R16.64+0x4000] ;  /* 0x00400006101a7981 */ /* 0x000f68000c1e1b00 */
[----:B------:R-:W5:Y:S04]  /*1810*/  LDG.E.64 R10, desc[UR6][R16.64+0x5000] ;  /* 0x00500006100a7981 */ /* 0x000f68000c1e1b00 */
[----:B------:R-:W5:Y:S01]  /*1820*/  LDG.E.64 R14, desc[UR6][R16.64+0x6000] ;  /* 0x00600006100e7981 */ /* 0x000f62000c1e1b00 */
[----:B--2---:R-:W-:Y:S01]  /*1830*/  DADD R18, R18, R6 ;  /* 0x0000000012127229 */ /* 0x004fe20000000006 */
[----:B0-----:R-:W-:-:S04]  /*1840*/  IADD3 R6, P1, PT, -R3, R8, RZ ;  /* 0x0000000803067210 */ /* 0x001fc80007f3e1ff */
[----:B------:R-:W-:Y:S01]  /*1850*/  ISETP.GE.U32.AND P0, PT, R6, 0xe00, PT ;  /* 0x00000e000600780c */ /* 0x000fe20003f06070 */
[----:B------:R-:W-:Y:S02]  /*1860*/  IMAD.X R6, R9, 0x1, ~R2, P1 ;  /* 0x0000000109067824 */ /* 0x000fe400008e0e02 */
[----:B---3--:R-:W-:-:S03]  /*1870*/  DADD R18, R20, R18 ;  /* 0x0000000014127229 */ /* 0x008fc60000000012 */
[----:B------:R-:W-:-:S05]  /*1880*/  ISETP.GE.U32.AND.EX P0, PT, R6, RZ, PT, P0 ;  /* 0x000000ff0600720c */ /* 0x000fca0003f06100 */
[----:B----4-:R-:W-:-:S08]  /*1890*/  DADD R18, R22, R18 ;  /* 0x0000000016127229 */ /* 0x010fd00000000012 */
[----:B-----5:R-:W-:-:S08]  /*18a0*/  DADD R18, R24, R18 ;  /* 0x0000000018127229 */ /* 0x020fd00000000012 */
[----:B------:R-:W-:-:S08]  /*18b0*/  DADD R18, R26, R18 ;  /* 0x000000001a127229 */ /* 0x000fd00000000012 */
[----:B------:R-:W-:-:S08]  /*18c0*/  DADD R10, R10, R18 ;  /* 0x000000000a0a7229 */ /* 0x000fd00000000012 */
[----:B------:R-:W-:Y:S01]  /*18d0*/  DADD R6, R14, R10 ;  /* 0x000000000e067229 */ /* 0x000fe2000000000a */
[----:B------:R-:W-:Y:S10]  /*18e0*/  @!P0 BRA `(.L_x_312) ;  /* 0x0000000800208947 */ /* 0x000ff40003800000 */
[----:B------:R-:W-:-:S05]  /*18f0*/  IADD3 R3, P0, PT, R3, 0xe00, RZ ;  /* 0x00000e0003037810 */ /* 0x000fca0007f1e0ff */
[----:B------:R-:W-:Y:S01]  /*1900*/  IMAD.X R2, RZ, RZ, R2, P0 ;  /* 0x000000ffff027224 */ /* 0x000fe200000e0602 */
[----:B------:R-:W-:-:S04]  /*1910*/  ISETP.GT.U32.AND P0, PT, R3, R12, PT ;  /* 0x0000000c0300720c */ /* 0x000fc80003f04070 */
[----:B------:R-:W-:-:S13]  /*1920*/  ISETP.GT.U32.AND.EX P0, PT, R2, R13, PT, P0 ;  /* 0x0000000d0200720c */ /* 0x000fda0003f04100 */
[----:B------:R-:W-:Y:S05]  /*1930*/  @!P0 BRA `(.L_x_313) ;  /* 0xfffffffc00988947 */ /* 0x000fea000383ffff */
.L_x_311:
[----:B------:R-:W-:Y:S01]  /*1940*/  IMAD.IADD R5, R8, 0x1, -R3 ;  /* 0x0000000108057824 */ /* 0x000fe200078e0a03 */
[----:B------:R-:W-:Y:S01]  /*1950*/  ISETP.GE.U32.AND P1, PT, R3, R8, PT ;  /* 0x000000080300720c */ /* 0x000fe20003f26070 */
[----:B------:R-:W-:Y:S03]  /*1960*/  BSSY.RECONVERGENT B1, `(.L_x_312) ;  /* 0x0000080000017945 */ /* 0x000fe60003800200 */
[----:B------:R-:W-:-:S04]  /*1970*/  ISETP.GE.AND P0, PT, R0, R5, PT ;  /* 0x000000050000720c */ /* 0x000fc80003f06270 */
[----:B------:R-:W-:-:S13]  /*1980*/  ISETP.GE.U32.OR.EX P0, PT, R2, R9, P0, P1 ;  /* 0x000000090200720c */ /* 0x000fda0000706510 */
[----:B------:R-:W-:Y:S05]  /*1990*/  @P0 BRA `(.L_x_314) ;  /* 0x0000000400f00947 */ /* 0x000fea0003800000 */
[----:B------:R-:W-:Y:S01]  /*19a0*/  LOP3.LUT R4, RZ, R0, RZ, 0x33, !PT ;  /* 0x00000000ff047212 */ /* 0x000fe200078e33ff */
[----:B------:R-:W-:Y:S01]  /*19b0*/  BSSY.RECONVERGENT B2, `(.L_x_315) ;  /* 0x0000038000027945 */ /* 0x000fe20003800200 */
[----:B------:R-:W-:Y:S02]  /*19c0*/  IMAD.MOV.U32 R42, RZ, RZ, R0 ;  /* 0x000000ffff2a7224 */ /* 0x000fe400078e0000 */
[----:B------:R-:W-:-:S04]  /*19d0*/  IADD3 R8, PT, PT, -R3, R8, R4 ;  /* 0x0000000803087210 */ /* 0x000fc80007ffe104 */
[C---:B------:R-:W-:Y:S02]  /*19e0*/  ISETP.GE.U32.AND P1, PT, R8.reuse, 0x1e00, PT ;  /* 0x00001e000800780c */ /* 0x040fe40003f26070 */
[----:B------:R-:W-:-:S04]  /*19f0*/  LEA.HI R4, R8, 0x1, RZ, 0x17 ;  /* 0x0000000108047811 */ /* 0x000fc800078fb8ff */
[----:B------:R-:W-:-:S04]  /*1a00*/  LOP3.LUT R5, R4, 0xf, RZ, 0xc0, !PT ;  /* 0x0000000f04057812 */ /* 0x000fc800078ec0ff */
[----:B------:R-:W-:-:S03]  /*1a10*/  ISETP.NE.AND P0, PT, R5, RZ, PT ;  /* 0x000000ff0500720c */ /* 0x000fc60003f05270 */
[----:B------:R-:W-:Y:S10]  /*1a20*/  @!P1 BRA `(.L_x_316) ;  /* 0x0000000000c09947 */ /* 0x000ff40003800000 */
[----:B------:R-:W0:Y:S01]  /*1a30*/  LDCU.64 UR4, c[0x0][0x380] ;  /* 0x00007000ff0477ac */ /* 0x000e220008000a00 */
[----:B------:R-:W-:Y:S01]  /*1a40*/  IADD3 R9, P2, PT, R0, R3, RZ ;  /* 0x0000000300097210 */ /* 0x000fe20007f5e0ff */
[----:B------:R-:W-:Y:S01]  /*1a50*/  IMAD.MOV.U32 R42, RZ, RZ, R0 ;  /* 0x000000ffff2a7224 */ /* 0x000fe200078e0000 */
[----:B------:R-:W-:-:S03]  /*1a60*/  LOP3.LUT R43, R4, 0xfffff0, RZ, 0xc0, !PT ;  /* 0x00fffff0042b7812 */ /* 0x000fc600078ec0ff */
[----:B------:R-:W-:Y:S02]  /*1a70*/  IMAD.X R10, RZ, RZ, R2, P2 ;  /* 0x000000ffff0a7224 */ /* 0x000fe400010e0602 */
[----:B------:R-:W-:Y:S01]  /*1a80*/  IMAD.MOV R43, RZ, RZ, -R43 ;  /* 0x000000ffff2b7224 */ /* 0x000fe200078e0a2b */
[----:B0-----:R-:W-:-:S04]  /*1a90*/  LEA R8, P1, R9, UR4, 0x3 ;  /* 0x0000000409087c11 */ /* 0x001fc8000f8218ff */
[----:B------:R-:W-:Y:S02]  /*1aa0*/  IADD3 R8, P2, PT, R8, 0x8000, RZ ;  /* 0x0000800008087810 */ /* 0x000fe40007f5e0ff */
[----:B------:R-:W-:-:S05]  /*1ab0*/  LEA.HI.X R9, R9, UR5, R10, 0x3, P1 ;  /* 0x0000000509097c11 */ /* 0x000fca00088f1c0a */
[----:B------:R-:W-:-:S07]  /*1ac0*/  IMAD.X R9, RZ, RZ, R9, P2 ;  /* 0x000000ffff097224 */ /* 0x000fce00010e0609 */
.L_x_317:
[----:B------:R-:W2:Y:S04]  /*1ad0*/  LDG.E.64 R10, desc[UR6][R8.64+-0x8000] ;  /* 0xff800006080a7981 */ /* 0x000ea8000c1e1b00 */
[----:B------:R-:W3:Y:S04]  /*1ae0*/  LDG.E.64 R12, desc[UR6][R8.64+-0x7000] ;  /* 0xff900006080c7981 */ /* 0x000ee8000c1e1b00 */
[----:B------:R-:W4:Y:S04]  /*1af0*/  LDG.E.64 R14, desc[UR6][R8.64+-0x6000] ;  /* 0xffa00006080e7981 */ /* 0x000f28000c1e1b00 */
[----:B------:R-:W5:Y:S04]  /*1b00*/  LDG.E.64 R16, desc[UR6][R8.64+-0x5000] ;  /* 0xffb0000608107981 */ /* 0x000f68000c1e1b00 */
        /* <DEDUP_REMOVED lines=11> */
[----:B------:R0:W5:Y:S01]  /*1bc0*/  LDG.E.64 R40, desc[UR6][R8.64+0x7000] ;  /* 0x0070000608287981 */ /* 0x000162000c1e1b00 */
[----:B------:R-:W-:-:S02]  /*1bd0*/  VIADD R43, R43, 0x10 ;  /* 0x000000102b2b7836 */ /* 0x000fc40000000000 */
        /* <DEDUP_REMOVED lines=21> */
.L_x_316:
[----:B------:R-:W-:Y:S05]  /*1d30*/  BSYNC.RECONVERGENT B2 ;  /* 0x0000000000027941 */ /* 0x000fea0003800200 */
.L_x_315:
[----:B------:R-:W-:Y:S05]  /*1d40*/  @!P0 BRA `(.L_x_314) ;  /* 0x0000000400048947 */ /* 0x000fea0003800000 */
[----:B------:R-:W-:Y:S01]  /*1d50*/  ISETP.GE.U32.AND P1, PT, R5, 0x8, PT ;  /* 0x000000080500780c */ /* 0x000fe20003f26070 */
[----:B------:R-:W-:Y:S01]  /*1d60*/  BSSY.RECONVERGENT B2, `(.L_x_318) ;  /* 0x000001a000027945 */ /* 0x000fe20003800200 */
[----:B------:R-:W-:-:S04]  /*1d70*/  LOP3.LUT R26, R4, 0x7, RZ, 0xc0, !PT ;  /* 0x00000007041a7812 */ /* 0x000fc800078ec0ff */
[----:B------:R-:W-:-:S07]  /*1d80*/  ISETP.NE.AND P0, PT, R26, RZ, PT ;  /* 0x000000ff1a00720c */ /* 0x000fce0003f05270 */
[----:B------:R-:W-:Y:S06]  /*1d90*/  @!P1 BRA `(.L_x_319) ;  /* 0x0000000000589947 */ /* 0x000fec0003800000 */
[----:B------:R-:W0:Y:S01]  /*1da0*/  LDCU.64 UR4, c[0x0][0x380] ;  /* 0x00007000ff0477ac */ /* 0x000e220008000a00 */
[----:B------:R-:W-:-:S05]  /*1db0*/  IADD3 R5, P1, PT, R42, R3, RZ ;  /* 0x000000032a057210 */ /* 0x000fca0007f3e0ff */
[----:B------:R-:W-:Y:S01]  /*1dc0*/  IMAD.X R10, RZ, RZ, R2, P1 ;  /* 0x000000ffff0a7224 */ /* 0x000fe200008e0602 */
[----:B0-----:R-:W-:-:S04]  /*1dd0*/  LEA R8, P1, R5, UR4, 0x3 ;  /* 0x0000000405087c11 */ /* 0x001fc8000f8218ff */
        /* <DEDUP_REMOVED lines=18> */
.L_x_319:
[----:B------:R-:W-:Y:S05]  /*1f00*/  BSYNC.RECONVERGENT B2 ;  /* 0x0000000000027941 */ /* 0x000fea0003800200 */
.L_x_318:
        /* <DEDUP_REMOVED lines=20> */
.L_x_321:
[----:B------:R-:W-:Y:S05]  /*2050*/  BSYNC.RECONVERGENT B2 ;  /* 0x0000000000027941 */ /* 0x000fea0003800200 */
.L_x_320:
[----:B------:R-:W-:Y:S05]  /*2060*/  @!P0 BRA `(.L_x_314) ;  /* 0x00000000003c8947 */ /* 0x000fea0003800000 */
[----:B------:R-:W0:Y:S01]  /*2070*/  LDCU.64 UR4, c[0x0][0x380] ;  /* 0x00007000ff0477ac */ /* 0x000e220008000a00 */
[----:B------:R-:W-:Y:S01]  /*2080*/  IADD3 R3, P0, PT, R42, R3, RZ ;  /* 0x000000032a037210 */ /* 0x000fe20007f1e0ff */
[----:B------:R-:W-:-:S04]  /*2090*/  IMAD.MOV R4, RZ, RZ, -R16 ;  /* 0x000000ffff047224 */ /* 0x000fc800078e0a10 */
[----:B------:R-:W-:Y:S01]  /*20a0*/  IMAD.X R2, RZ, RZ, R2, P0 ;  /* 0x000000ffff027224 */ /* 0x000fe200000e0602 */
[----:B0-----:R-:W-:-:S04]  /*20b0*/  LEA R5, P1, R3, UR4, 0x3 ;  /* 0x0000000403057c11 */ /* 0x001fc8000f8218ff */
[----:B------:R-:W-:-:S09]  /*20c0*/  LEA.HI.X R8, R3, UR5, R2, 0x3, P1 ;  /* 0x0000000503087c11 */ /* 0x000fd200088f1c02 */
.L_x_322:
        /* <DEDUP_REMOVED lines=9> */
.L_x_314:
[----:B------:R-:W-:Y:S05]  /*2160*/  BSYNC.RECONVERGENT B1 ;  /* 0x0000000000017941 */ /* 0x000fea0003800200 */
.L_x_312:
        /* <DEDUP_REMOVED lines=40> */
[----:B------:R-:W-:-:S03]  /*23f0*/  FSEL R5, R5, R3, P0 ;  /* 0x0000000305057208 */ /* 0x000fc60000000000 */
[----:B0-----:R-:W-:Y:S02]  /*2400*/  IMAD.MOV.U32 R2, RZ, RZ, R0 ;  /* 0x000000ffff027224 */ /* 0x001fe400078e0000 */
[----:B------:R-:W-:-:S04]  /*2410*/  IMAD.MOV.U32 R3, RZ, RZ, R5 ;  /* 0x000000ffff037224 */ /* 0x000fc800078e0005 */
[----:B------:R-:W-:Y:S05]  /*2420*/  @P1 BRA `(.L_x_310) ;  /* 0x0000000000681947 */ /* 0x000fea0003800000 */
        /* <DEDUP_REMOVED lines=26> */
.L_x_310:
[----:B------:R-:W-:Y:S05]  /*25d0*/  BSYNC.RECONVERGENT B0 ;  /* 0x0000000000007941 */ /* 0x000fea0003800200 */
.L_x_295:
[----:B------:R-:W-:Y:S05]  /*25e0*/  @P1 EXIT ;  /* 0x000000000000194d */ /* 0x000fea0003800000 */
[----:B------:R-:W0:Y:S01]  /*25f0*/  LDCU.64 UR4, c[0x0][0x3a0] ;  /* 0x00007400ff0477ac */ /* 0x000e220008000a00 */
[----:B------:R-:W1:Y:S01]  /*2600*/  LDC.64 R4, c[0x0][0x388] ;  /* 0x0000e200ff047b82 */ /* 0x000e620000000a00 */
[----:B0-----:R-:W-:-:S07]  /*2610*/  DADD R2, R2, UR4 ;  /* 0x0000000402027e29 */ /* 0x001fce0008000000 */
[----:B-1----:R-:W-:Y:S01]  /*2620*/  STG.E.64 desc[UR6][R4.64], R2 ;  /* 0x0000000204007986 */ /* 0x002fe2000c101b06 */
[----:B------:R-:W-:Y:S05]  /*2630*/  EXIT ;  /* 0x000000000000794d */ /* 0x000fea0003800000 */
.L_x_323:
        /* <DEDUP_REMOVED lines=12> */
.L_x_425:


//--------------------- .text._ZN3cub18CUB_300001_SM_10006detail6reduce28DeviceReduceSingleTileKernelINS2_10policy_hubIdjN4cuda3std3__44plusIdEEE10Policy1000EPdSC_iS9_ddNS7_10__identityEEEvT0_T1_T2_T3_T4_T6_ --------------------------
	.section	.text._ZN3cub18CUB_300001_SM_10006detail6reduce28DeviceReduceSingleTileKernelINS2_10policy_hubIdjN4cuda3std3__44plusIdEEE10Policy1000EPdSC_iS9_ddNS7_10__identityEEEvT0_T1_T2_T3_T4_T6_,"ax",@progbits
	.align	128
        .global         _ZN3cub18CUB_300001_SM_10006detail6reduce28DeviceReduceSingleTileKernelINS2_10policy_hubIdjN4cuda3std3__44plusIdEEE10Policy1000EPdSC_iS9_ddNS7_10__identityEEEvT0_T1_T2_T3_T4_T6_
        .type           _ZN3cub18CUB_300001_SM_10006detail6reduce28DeviceReduceSingleTileKernelINS2_10policy_hubIdjN4cuda3std3__44plusIdEEE10Policy1000EPdSC_iS9_ddNS7_10__identityEEEvT0_T1_T2_T3_T4_T6_,@function
        .size           _ZN3cub18CUB_300001_SM_10006detail6reduce28DeviceReduceSingleTileKernelINS2_10policy_hubIdjN4cuda3std3__44plusIdEEE10Policy1000EPdSC_iS9_ddNS7_10__identityEEEvT0_T1_T2_T3_T4_T6_,(.L_x_426 - _ZN3cub18CUB_300001_SM_10006detail6reduce28DeviceReduceSingleTileKernelINS2_10policy_hubIdjN4cuda3std3__44plusIdEEE10Policy1000EPdSC_iS9_ddNS7_10__identityEEEvT0_T1_T2_T3_T4_T6_)
        .other          _ZN3cub18CUB_300001_SM_10006detail6reduce28DeviceReduceSingleTileKernelINS2_10policy_hubIdjN4cuda3std3__44plusIdEEE10Policy1000EPdSC_iS9_ddNS7_10__identityEEEvT0_T1_T2_T3_T4_T6_,@"STO_CUDA_ENTRY STV_DEFAULT"
_ZN3cub18CUB_300001_SM_10006detail6reduce28DeviceReduceSingleTileKernelINS2_10policy_hubIdjN4cuda3std3__44plusIdEEE10Policy1000EPdSC_iS9_ddNS7_10__identityEEEvT0_T1_T2_T3_T4_T6_:
.text._ZN3cub18CUB_300001_SM_10006detail6reduce28DeviceReduceSingleTileKernelINS2_10policy_hubIdjN4cuda3std3__44plusIdEEE10Policy1000EPdSC_iS9_ddNS7_10__identityEEEvT0_T1_T2_T3_T4_T6_:
        /* <DEDUP_REMOVED lines=13> */
.L_x_324:
        /* <DEDUP_REMOVED lines=13> */
.L_x_328:
[----:B------:R-:W-:Y:S05]  /*01a0*/  BSYNC.RECONVERGENT B1 ;  /* 0x0000000000017941 */ /* 0x000fea0003800200 */
.L_x_327:
[----:B------:R-:W-:Y:S01]  /*01b0*/  ISETP.GE.AND P0, PT, R5, R4, PT ;  /* 0x000000040500720c */ /* 0x000fe20003f06270 */
[----:B------:R-:W-:-:S12]  /*01c0*/  BSSY.RECONVERGENT B1, `(.L_x_329) ;  /* 0x0000078000017945 */ /* 0x000fd80003800200 */
[----:B------:R-:W-:Y:S05]  /*01d0*/  @P0 BRA `(.L_x_330) ;  /* 0x0000000400d80947 */ /* 0x000fea0003800000 */
[----:B------:R-:W-:Y:S01]  /*01e0*/  LOP3.LUT R9, RZ, R5, RZ, 0x33, !PT ;  /* 0x00000005ff097212 */ /* 0x000fe200078e33ff */
[----:B------:R-:W-:Y:S04]  /*01f0*/  BSSY.RECONVERGENT B2, `(.L_x_331) ;  /* 0x0000019000027945 */ /* 0x000fe80003800200 */
[----:B------:R-:W-:-:S04]  /*0200*/  IMAD.IADD R9, R9, 0x1, R4 ;  /* 0x0000000109097824 */ /* 0x000fc800078e0204 */
[C---:B------:R-:W-:Y:S01]  /*0210*/  IMAD.HI.U32 R0, R9.reuse, -0x33333333, RZ ;  /* 0xcccccccd09007827 */ /* 0x040fe200078e00ff */
[----:B------:R-:W-:-:S04]  /*0220*/  ISETP.GE.U32.AND P0, PT, R9, 0x780, PT ;  /* 0x000007800900780c */ /* 0x000fc80003f06070 */
[----:B------:R-:W-:-:S04]  /*0230*/  SHF.R.U32.HI R0, RZ, 0x9, R0 ;  /* 0x00000009ff007819 */ /* 0x000fc80000011600 */
[----:B------:R-:W-:-:S04]  /*0240*/  LOP3.LUT R2, R0, 0x3, RZ, 0xc0, !PT ;  /* 0x0000000300027812 */ /* 0x000fc800078ec0ff */
[----:B------:R-:W-:-:S13]  /*0250*/  ISETP.NE.AND P1, PT, R2, 0x3, PT ;  /* 0x000000030200780c */ /* 0x000fda0003f25270 */
[----:B------:R-:W-:Y:S05]  /*0260*/  @!P1 BRA `(.L_x_332) ;  /* 0x0000000000449947 */ /* 0x000fea0003800000 */
[----:B------:R-:W0:Y:S01]  /*0270*/  LDC.64 R8, c[0x0][0x380] ;  /* 0x0000e000ff087b82 */ /* 0x000e220000000a00 */
[----:B------:R-:W-:-:S05]  /*0280*/  VIADD R0, R0, 0x1 ;  /* 0x0000000100007836 */ /* 0x000fca0000000000 */
[----:B------:R-:W-:-:S05]  /*0290*/  LOP3.LUT R0, R0, 0x3, RZ, 0xc0, !PT ;  /* 0x0000000300007812 */ /* 0x000fca00078ec0ff */
[----:B------:R-:W-:Y:S02]  /*02a0*/  IMAD.MOV R0, RZ, RZ, -R0 ;  /* 0x000000ffff007224 */ /* 0x000fe400078e0a00 */
[----:B0-----:R-:W-:-:S04]  /*02b0*/  IMAD.WIDE.U32 R8, R5, 0x8, R8 ;  /* 0x0000000805087825 */ /* 0x001fc800078e0008 */
[----:B------:R-:W-:Y:S02]  /*02c0*/  IMAD.MOV.U32 R2, RZ, RZ, R8 ;  /* 0x000000ffff027224 */ /* 0x000fe400078e0008 */
[----:B------:R-:W-:-:S07]  /*02d0*/  IMAD.MOV.U32 R11, RZ, RZ, R9 ;  /* 0x000000ffff0b7224 */ /* 0x000fce00078e0009 */
.L_x_333:
        /* <DEDUP_REMOVED lines=10> */
.L_x_332:
[----:B------:R-:W-:Y:S05]  /*0380*/  BSYNC.RECONVERGENT B2 ;  /* 0x0000000000027941 */ /* 0x000fea0003800200 */
.L_x_331:
        /* <DEDUP_REMOVED lines=8> */
.L_x_336:
        /* <DEDUP_REMOVED lines=43> */
.L_x_335:
[----:B------:R-:W-:Y:S05]  /*06c0*/  BSYNC.RECONVERGENT B2 ;  /* 0x0000000000027941 */ /* 0x000fea0003800200 */
.L_x_334:
        /* <DEDUP_REMOVED lines=26> */
.L_x_338:
[----:B------:R-:W-:Y:S05]  /*0870*/  BSYNC.RECONVERGENT B2 ;  /* 0x0000000000027941 */ /* 0x000fea0003800200 */
.L_x_337:
        /* <DEDUP_REMOVED lines=12> */
.L_x_330:
[----:B------:R-:W-:Y:S05]  /*0940*/  BSYNC.RECONVERGENT B1 ;  /* 0x0000000000017941 */ /* 0x000fea0003800200 */
.L_x_329:
        /* <DEDUP_REMOVED lines=47> */
[----:B------:R-:W0:Y:S04]  /*0c40*/  LDS.128 R8, [UR4+0x20] ;  /* 0x00002004ff087984 */ /* 0x000e280008000c00 */
[----:B------:R-:W1:Y:S04]  /*0c50*/  LDS.128 R16, [UR4+0x30] ;  /* 0x00003004ff107984 */ /* 0x000e680008000c00 */
[----:B--2---:R-:W2:Y:S01]  /*0c60*/  LDS.128 R4, [UR4+0x40] ;  /* 0x00004004ff047984 */ /* 0x004ea20008000c00 */
[----:B0-----:R-:W-:-:S03]  /*0c70*/  DADD R8, R12, R8 ;  /* 0x000000000c087229 */ /* 0x001fc60000000008 */
[----:B------:R-:W-:Y:S05]  /*0c80*/  LDS.128 R12, [UR4+0x60] ;  /* 0x00006004ff0c7984 */ /* 0x000fea0008000c00 */
[----:B------:R-:W-:Y:S02]  /*0c90*/  DADD R2, R8, R10 ;  /* 0x0000000008027229 */ /* 0x000fe4000000000a */
[----:B------:R-:W0:Y:S06]  /*0ca0*/  LDS.128 R8, [UR4+0x50] ;  /* 0x00005004ff087984 */ /* 0x000e2c0008000c00 */
[----:B-1----:R-:W-:-:S08]  /*0cb0*/  DADD R2, R2, R16 ;  /* 0x0000000002027229 */ /* 0x002fd00000000010 */
[----:B------:R-:W-:-:S08]  /*0cc0*/  DADD R2, R2, R18 ;  /* 0x0000000002027229 */ /* 0x000fd00000000012 */
[----:B--2---:R-:W-:-:S08]  /*0cd0*/  DADD R2, R2, R4 ;  /* 0x0000000002027229 */ /* 0x004fd00000000004 */
[----:B------:R-:W-:Y:S01]  /*0ce0*/  DADD R2, R2, R6 ;  /* 0x0000000002027229 */ /* 0x000fe20000000006 */
[----:B------:R-:W1:Y:S07]  /*0cf0*/  LDS.128 R4, [UR4+0x70] ;  /* 0x00007004ff047984 */ /* 0x000e6e0008000c00 */
[----:B0-----:R-:W-:-:S08]  /*0d00*/  DADD R2, R2, R8 ;  /* 0x0000000002027229 */ /* 0x001fd00000000008 */
[----:B------:R-:W-:Y:S01]  /*0d10*/  DADD R2, R2, R10 ;  /* 0x0000000002027229 */ /* 0x000fe2000000000a */
[----:B------:R-:W0:Y:S07]  /*0d20*/  LDS.128 R8, [UR4+0x80] ;  /* 0x00008004ff087984 */ /* 0x000e2e0008000c00 */
[----:B------:R-:W-:-:S08]  /*0d30*/  DADD R2, R2, R12 ;  /* 0x0000000002027229 */ /* 0x000fd0000000000c */
[----:B------:R-:W-:Y:S01]  /*0d40*/  DADD R2, R2, R14 ;  /* 0x0000000002027229 */ /* 0x000fe2000000000e */
[----:B------:R-:W2:Y:S07]  /*0d50*/  LDS.128 R12, [UR4+0x90] ;  /* 0x00009004ff0c7984 */ /* 0x000eae0008000c00 */
[----:B-1----:R-:W-:-:S08]  /*0d60*/  DADD R2, R2, R4 ;  /* 0x0000000002027229 */ /* 0x002fd00000000004 */
[----:B------:R-:W-:Y:S01]  /*0d70*/  DADD R2, R2, R6 ;  /* 0x0000000002027229 */ /* 0x000fe20000000006 */
[----:B------:R-:W1:Y:S07]  /*0d80*/  LDS.128 R4, [UR4+0xa0] ;  /* 0x0000a004ff047984 */ /* 0x000e6e0008000c00 */
[----:B0-----:R-:W-:Y:S01]  /*0d90*/  DADD R2, R2, R8 ;  /* 0x0000000002027229 */ /* 0x001fe20000000008 */
[----:B------:R-:W0:Y:S07]  /*0da0*/  LDS.64 R8, [UR4+0xb0] ;  /* 0x0000b004ff087984 */ /* 0x000e2e0008000a00 */
[----:B------:R-:W-:-:S08]  /*0db0*/  DADD R2, R2, R10 ;  /* 0x0000000002027229 */ /* 0x000fd0000000000a */
[----:B--2---:R-:W-:-:S08]  /*0dc0*/  DADD R2, R2, R12 ;  /* 0x0000000002027229 */ /* 0x004fd0000000000c */
[----:B------:R-:W-:-:S08]  /*0dd0*/  DADD R2, R2, R14 ;  /* 0x0000000002027229 */ /* 0x000fd0000000000e */
[----:B-1----:R-:W-:-:S08]  /*0de0*/  DADD R2, R2, R4 ;  /* 0x0000000002027229 */ /* 0x002fd00000000004 */
[----:B------:R-:W-:-:S08]  /*0df0*/  DADD R2, R2, R6 ;  /* 0x0000000002027229 */ /* 0x000fd00000000006 */
[----:B0-----:R-:W-:Y:S01]  /*0e00*/  DADD R12, R2, R8 ;  /* 0x00000000020c7229 */ /* 0x001fe20000000008 */
[----:B------:R-:W-:Y:S10]  /*0e10*/  BRA `(.L_x_340) ;  /* 0x0000001800487947 */ /* 0x000ff40003800000 */
.L_x_339:
        /* <DEDUP_REMOVED lines=32> */
[----:B------:R-:W-:Y:S01]  /*1020*/  VIADD R0, R2, 0x10 ;  /* 0x0000001002007836 */ /* 0x000fe20000000000 */
[----:B------:R-:W-:Y:S02]  /*1030*/  @!P1 SHF.R.U32.HI R2, RZ, 0x2, R3 ;  /* 0x00000002ff029819 */ /* 0x000fe40000011603 */
[----:B------:R-:W1:Y:S02]  /*1040*/  SHFL.DOWN PT, R7, R11, 0x8, R5 ;  /* 0x090000000b077989 */ /* 0x000e6400000e0005 */
[----:B------:R-:W-:Y:S01]  /*1050*/  @!P1 LOP3.LUT R2, R2, 0xf8, RZ, 0xc0, !PT ;  /* 0x000000f802029812 */ /* 0x000fe200078ec0ff */
[----:B-1----:R-:W-:-:S10]  /*1060*/  DADD R6, R6, R10 ;  /* 0x0000000006067229 */ /* 0x002fd4000000000a */
[----:B------:R-:W-:Y:S02]  /*1070*/  FSEL R8, R10, R6, P0 ;  /* 0x000000060a087208 */ /* 0x000fe40000000000 */
[----:B------:R-:W-:Y:S02]  /*1080*/  FSEL R9, R11, R7, P0 ;  /* 0x000000070b097208 */ /* 0x000fe40000000000 */
[----:B------:R-:W-:Y:S01]  /*1090*/  @!P1 MOV R10, 0x400 ;  /* 0x00000400000a9802 */ /* 0x000fe20000000f00 */
[----:B------:R-:W-:Y:S01]  /*10a0*/  SHFL.DOWN PT, R6, R8, 0x10, R5 ;  /* 0x0a00000008067989 */ /* 0x000fe200000e0005 */
[----:B------:R-:W-:Y:S02]  /*10b0*/  ISETP.GT.AND P0, PT, R0, R5, PT ;  /* 0x000000050000720c */ /* 0x000fe40003f04270 */
[----:B0-----:R-:W-:Y:S01]  /*10c0*/  @!P1 LEA R11, R13, R10, 0x18 ;  /* 0x0000000a0d0b9211 */ /* 0x001fe200078ec0ff */
        /* <DEDUP_REMOVED lines=13> */
[----:B------:R-:W0:Y:S04]  /*11a0*/  LDS.128 R16, [UR4+0x20] ;  /* 0x00002004ff107984 */ /* 0x000e280008000c00 */
[----:B-1----:R-:W1:Y:S01]  /*11b0*/  LDS.128 R8, [UR4+0x30] ;  /* 0x00003004ff087984 */ /* 0x002e620008000c00 */
[----:B0-----:R-:W-:-:S10]  /*11c0*/  DADD R16, R12, R16 ;  /* 0x000000000c107229 */ /* 0x001fd40000000010 */
[----:B------:R-:W-:Y:S02]  /*11d0*/  FSEL R2, R16, R12, P1 ;  /* 0x0000000c10027208 */ /* 0x000fe40000800000 */
[----:B------:R-:W-:Y:S02]  /*11e0*/  FSEL R3, R17, R13, P1 ;  /* 0x0000000d11037208 */ /* 0x000fe40000800000 */
[----:B------:R-:W-:Y:S01]  /*11f0*/  ISETP.GT.AND P1, PT, R4, 0x40, PT ;  /* 0x000000400400780c */ /* 0x000fe20003f24270 */
[----:B------:R-:W0:Y:S03]  /*1200*/  LDS.128 R12, [UR4+0x40] ;  /* 0x00004004ff0c7984 */ /* 0x000e260008000c00 */
        /* <DEDUP_REMOVED lines=65> */
[----:B------:R-:W1:Y:S01]  /*1620*/  LDS.64 R2, [UR4+0xb0] ;  /* 0x0000b004ff027984 */ /* 0x000e620008000a00 */
        /* <DEDUP_REMOVED lines=11> */
[----:B------:R-:W-:Y:S01]  /*16e0*/  FSEL R13, R3, R7, P1 ;  /* 0x00000007030d7208 */ /* 0x000fe20000800000 */
[----:B------:R-:W-:Y:S06]  /*16f0*/  BRA `(.L_x_340) ;  /* 0x0000001000107947 */ /* 0x000fec0003800000 */
.L_x_326:
[----:B------:R-:W0:Y:S01]  /*1700*/  S2R R0, SR_TID.X ;  /* 0x0000000000007919 */ /* 0x000e220000002100 */
[----:B------:R-:W0:Y:S02]  /*1710*/  LDC.64 R6, c[0x0][0x380] ;  /* 0x0000e000ff067b82 */ /* 0x000e240000000a00 */
[----:B0-----:R-:W-:-:S05]  /*1720*/  IMAD.WIDE.U32 R6, R0, 0x8, R6 ;  /* 0x0000000800067825 */ /* 0x001fca00078e0006 */
        /* <DEDUP_REMOVED lines=8> */
[----:B------:R-:W-:Y:S01]  /*17b0*/  ISETP.GE.U32.AND P0, PT, R4, 0x2800, PT ;  /* 0x000028000400780c */ /* 0x000fe20003f06070 */
[----:B--2---:R-:W-:-:S08]  /*17c0*/  DADD R2, R20, R2 ;  /* 0x0000000014027229 */ /* 0x004fd00000000002 */
[----:B---3--:R-:W-:Y:S01]  /*17d0*/  DADD R2, R8, R2 ;  /* 0x0000000008027229 */ /* 0x008fe20000000002 */
[----:B------:R-:W-:-:S07]  /*17e0*/  IMAD.MOV.U32 R9, RZ, RZ, 0x1400 ;  /* 0x00001400ff097424 */ /* 0x000fce00078e00ff */
[----:B----4-:R-:W-:-:S08]  /*17f0*/  DADD R2, R10, R2 ;  /* 0x000000000a027229 */ /* 0x010fd00000000002 */
[----:B-----5:R-:W-:-:S08]  /*1800*/  DADD R2, R12, R2 ;  /* 0x000000000c027229 */ /* 0x020fd00000000002 */
[----:B------:R-:W-:-:S08]  /*1810*/  DADD R2, R14, R2 ;  /* 0x000000000e027229 */ /* 0x000fd00000000002 */
[----:B------:R-:W-:-:S08]  /*1820*/  DADD R2, R16, R2 ;  /* 0x0000000010027229 */ /* 0x000fd00000000002 */
[----:B------:R-:W-:Y:S01]  /*1830*/  DADD R2, R18, R2 ;  /* 0x0000000012027229 */ /* 0x000fe20000000002 */
[----:B------:R-:W-:Y:S10]  /*1840*/  @!P0 BRA `(.L_x_341) ;  /* 0x00000000006c8947 */ /* 0x000ff40003800000 */
[----:B------:R-:W0:Y:S01]  /*1850*/  LDC R26, c[0x0][0x390] ;  /* 0x0000e400ff1a7b82 */ /* 0x000e220000000800 */
[----:B------:R-:W-:Y:S02]  /*1860*/  VIADD R8, R4, 0xffffec00 ;  /* 0xffffec0004087836 */ /* 0x000fe40000000000 */
[----:B------:R-:W-:-:S07]  /*1870*/  IMAD.MOV.U32 R9, RZ, RZ, 0x1400 ;  /* 0x00001400ff097424 */ /* 0x000fce00078e00ff */
.L_x_343:
[----:B------:R-:W-:-:S05]  /*1880*/  IMAD.WIDE R12, R9, 0x8, R6 ;  /* 0x00000008090c7825 */ /* 0x000fca00078e0206 */
        /* <DEDUP_REMOVED lines=12> */
[----:B------:R-:W-:-:S08]  /*1950*/  DADD R4, R20, R4 ;  /* 0x0000000014047229 */ /* 0x000fd00000000004 */
[----:B------:R-:W-:Y:S01]  /*1960*/  DADD R22, R22, R4 ;  /* 0x0000000016167229 */ /* 0x000fe20000000004 */
[----:B0-----:R-:W-:-:S04]  /*1970*/  IMAD.MOV.U32 R4, RZ, RZ, R26 ;  /* 0x000000ffff047224 */ /* 0x001fc800078e001a */
[----:B------:R-:W-:-:S03]  /*1980*/  IMAD.IADD R2, R4, 0x1, -R9 ;  /* 0x0000000104027824 */ /* 0x000fc600078e0a09 */
[----:B------:R-:W-:Y:S02]  /*1990*/  DADD R22, R24, R22 ;  /* 0x0000000018167229 */ /* 0x000fe40000000016 */
[----:B------:R-:W-:-:S06]  /*19a0*/  ISETP.GE.AND P0, PT, R2, 0x1400, PT ;  /* 0x000014000200780c */ /* 0x000fcc0003f06270 */
[----:B------:R-:W-:-:S07]  /*19b0*/  DADD R2, R10, R22 ;  /* 0x000000000a027229 */ /* 0x000fce0000000016 */
[----:B------:R-:W-:Y:S05]  /*19c0*/  @!P0 BRA `(.L_x_342) ;  /* 0x0000000800348947 */ /* 0x000fea0003800000 */
[----:B------:R-:W-:-:S05]  /*19d0*/  VIADD R9, R9, 0x1400 ;  /* 0x0000140009097836 */ /* 0x000fca0000000000 */
[----:B------:R-:W-:-:S13]  /*19e0*/  ISETP.GT.AND P0, PT, R9, R8, PT ;  /* 0x000000080900720c */ /* 0x000fda0003f04270 */
[----:B------:R-:W-:Y:S05]  /*19f0*/  @!P0 BRA `(.L_x_343) ;  /* 0xfffffffc00a08947 */ /* 0x000fea000383ffff */
.L_x_341:
[----:B------:R-:W-:-:S13]  /*1a00*/  ISETP.GE.AND P0, PT, R9, R4, PT ;  /* 0x000000040900720c */ /* 0x000fda0003f06270 */
[----:B------:R-:W-:Y:S05]  /*1a10*/  @P0 BRA `(.L_x_342) ;  /* 0x0000000800200947 */ /* 0x000fea0003800000 */
[----:B------:R-:W-:Y:S01]  /*1a20*/  IMAD.IADD R39, R4, 0x1, -R9 ;  /* 0x0000000104277824 */ /* 0x000fe200078e0a09 */
[----:B------:R-:W-:Y:S04]  /*1a30*/  BSSY.RECONVERGENT B1, `(.L_x_342) ;  /* 0x0000086000017945 */ /* 0x000fe80003800200 */
[----:B------:R-:W-:-:S13]  /*1a40*/  ISETP.GE.AND P0, PT, R0, R39, PT ;  /* 0x000000270000720c */ /* 0x000fda0003f06270 */
[----:B------:R-:W-:Y:S05]  /*1a50*/  @P0 BRA `(.L_x_344) ;  /* 0x00000008000c0947 */ /* 0x000fea0003800000 */
[----:B------:R-:W-:Y:S01]  /*1a60*/  LOP3.LUT R5, RZ, R0, RZ, 0x33, !PT ;  /* 0x00000000ff057212 */ /* 0x000fe200078e33ff */
[----:B------:R-:W-:Y:S01]  /*1a70*/  BSSY.RECONVERGENT B2, `(.L_x_345) ;  /* 0x0000017000027945 */ /* 0x000fe20003800200 */
[----:B------:R-:W-:Y:S02]  /*1a80*/  IMAD.MOV.U32 R38, RZ, RZ, R0 ;  /* 0x000000ffff267224 */ /* 0x000fe400078e0000 */
[----:B------:R-:W-:-:S04]  /*1a90*/  IADD3 R5, PT, PT, -R9, R4, R5 ;  /* 0x0000000409057210 */ /* 0x000fc80007ffe105 */
[C---:B------:R-:W-:Y:S01]  /*1aa0*/  ISETP.GE.U32.AND P1, PT, R5.reuse, 0x780, PT ;  /* 0x000007800500780c */ /* 0x040fe20003f26070 */
[----:B------:R-:W-:-:S05]  /*1ab0*/  IMAD.HI.U32 R4, R5, -0x33333333, RZ ;  /* 0xcccccccd05047827 */ /* 0x000fca00078e00ff */
[----:B------:R-:W-:-:S04]  /*1ac0*/  SHF.R.U32.HI R4, RZ, 0x9, R4 ;  /* 0x00000009ff047819 */ /* 0x000fc80000011604 */
[----:B------:R-:W-:-:S04]  /*1ad0*/  LOP3.LUT R6, R4, 0x3, RZ, 0xc0, !PT ;  /* 0x0000000304067812 */ /* 0x000fc800078ec0ff */
[----:B------:R-:W-:-:S13]  /*1ae0*/  ISETP.NE.AND P0, PT, R6, 0x3, PT ;  /* 0x000000030600780c */ /* 0x000fda0003f05270 */
[----:B------:R-:W-:Y:S05]  /*1af0*/  @!P0 BRA `(.L_x_346) ;  /* 0x0000000000388947 */ /* 0x000fea0003800000 */
[----:B------:R-:W0:Y:S01]  /*1b00*/  LDC.64 R6, c[0x0][0x380] ;  /* 0x0000e000ff067b82 */ /* 0x000e220000000a00 */
[----:B------:R-:W-:Y:S02]  /*1b10*/  VIADD R4, R4, 0x1 ;  /* 0x0000000104047836 */ /* 0x000fe40000000000 */
[----:B------:R-:W-:Y:S02]  /*1b20*/  IMAD.IADD R11, R0, 0x1, R9 ;  /* 0x00000001000b7824 */ /* 0x000fe400078e0209 */
[----:B------:R-:W-:Y:S01]  /*1b30*/  IMAD.MOV.U32 R38, RZ, RZ, R0 ;  /* 0x000000ffff267224 */ /* 0x000fe200078e0000 */
[----:B------:R-:W-:-:S05]  /*1b40*/  LOP3.LUT R4, R4, 0x3, RZ, 0xc0, !PT ;  /* 0x0000000304047812 */ /* 0x000fca00078ec0ff */
[----:B------:R-:W-:-:S07]  /*1b50*/  IMAD.MOV R8, RZ, RZ, -R4 ;  /* 0x000000ffff087224 */ /* 0x000fce00078e0a04 */
.L_x_347:
[----:B0-----:R-:W-:-:S06]  /*1b60*/  IMAD.WIDE.U32 R4, R11, 0x8, R6 ;  /* 0x000000080b047825 */ /* 0x001fcc00078e0006 */
[----:B------:R-:W2:Y:S01]  /*1b70*/  LDG.E.64.CONSTANT R4, desc[UR6][R4.64] ;  /* 0x0000000604047981 */ /* 0x000ea2000c1e9b00 */
[----:B------:R-:W-:Y:S02]  /*1b80*/  VIADD R8, R8, 0x1 ;  /* 0x0000000108087836 */ /* 0x000fe40000000000 */
[----:B------:R-:W-:Y:S02]  /*1b90*/  VIADD R38, R38, 0x280 ;  /* 0x0000028026267836 */ /* 0x000fe40000000000 */
[----:B------:R-:W-:Y:S01]  /*1ba0*/  VIADD R11, R11, 0x280 ;  /* 0x000002800b0b7836 */ /* 0x000fe20000000000 */
[----:B------:R-:W-:Y:S01]  /*1bb0*/  ISETP.NE.AND P0, PT, R8, RZ, PT ;  /* 0x000000ff0800720c */ /* 0x000fe20003f05270 */
[----:B--2---:R-:W-:-:S12]  /*1bc0*/  DADD R2, R4, R2 ;  /* 0x0000000004027229 */ /* 0x004fd80000000002 */
[----:B------:R-:W-:Y:S05]  /*1bd0*/  @P0 BRA `(.L_x_347) ;  /* 0xfffffffc00e00947 */ /* 0x000fea000383ffff */
.L_x_346:
[----:B------:R-:W-:Y:S05]  /*1be0*/  BSYNC.RECONVERGENT B2 ;  /* 0x0000000000027941 */ /* 0x000fea0003800200 */
.L_x_345:
[----:B------:R-:W-:Y:S05]  /*1bf0*/  @!P1 BRA `(.L_x_344) ;  /* 0x0000000400a49947 */ /* 0x000fea0003800000 */
[----:B------:R-:W0:Y:S01]  /*1c00*/  LDCU.64 UR4, c[0x0][0x380] ;  /* 0x00007000ff0477ac */ /* 0x000e220008000a00 */
[----:B------:R-:W-:Y:S01]  /*1c10*/  IMAD.IADD R7, R39, 0x1, -R38 ;  /* 0x0000000127077824 */ /* 0x000fe200078e0a26 */
[C---:B------:R-:W-:Y:S01]  /*1c20*/  IADD3 R5, P0, PT, R38.reuse, R9, RZ ;  /* 0x0000000926057210 */ /* 0x040fe20007f1e0ff */
[----:B------:R-:W-:Y:S01]  /*1c30*/  BSSY.RECONVERGENT B2, `(.L_x_348) ;  /* 0x000003a000027945 */ /* 0x000fe20003800200 */
[----:B------:R-:W-:Y:S02]  /*1c40*/  IMAD.IADD R40, R38, 0x1, R9 ;  /* 0x0000000126287824 */ /* 0x000fe400078e0209 */
        /* <DEDUP_REMOVED lines=10> */
.L_x_350:
[----:B------:R-:W0:Y:S01]  /*1cf0*/  LDC.64 R30, c[0x0][0x380] ;  /* 0x0000e000ff1e7b82 */ /* 0x000e220000000a00 */
[----:B------:R-:W2:Y:S04]  /*1d00*/  LDG.E.64.CONSTANT R8, desc[UR6][R4.64+-0x1400] ;  /* 0xffec000604087981 */ /* 0x000ea8000c1e9b00 */
[----:B------:R-:W3:Y:S01]  /*1d10*/  LDG.E.64.CONSTANT R10, desc[UR6][R4.64] ;  /* 0x00000006040a7981 */ /* 0x000ee2000c1e9b00 */
[----:B------:R-:W-:-:S03]  /*1d20*/  VIADD R15, R40, 0xa00 ;  /* 0x00000a00280f7836 */ /* 0x000fc60000000000 */
[----:B------:R-:W4:Y:S04]  /*1d30*/  LDG.E.64.CONSTANT R12, desc[UR6][R4.64+0x1400] ;  /* 0x00140006040c7981 */ /* 0x000f28000c1e9b00 */
[----:B------:R-:W5:Y:S04]  /*1d40*/  LDG.E.64.CONSTANT R16, desc[UR6][R4.64+0x3c00] ;  /* 0x003c000604107981 */ /* 0x000f68000c1e9b00 */
[----:B------:R-:W5:Y:S01]  /*1d50*/  LDG.E.64.CONSTANT R18, desc[UR6][R4.64+0x5000] ;  /* 0x0050000604127981 */ /* 0x000f62000c1e9b00 */
[----:B------:R-:W-:-:S03]  /*1d60*/  VIADD R23, R40, 0x1400 ;  /* 0x0000140028177836 */ /* 0x000fc60000000000 */
[----:B------:R-:W5:Y:S01]  /*1d70*/  LDG.E.64.CONSTANT R20, desc[UR6][R4.64+0x6400] ;  /* 0x0064000604147981 */ /* 0x000f62000c1e9b00 */
[----:B0-----:R-:W-:-:S03]  /*1d80*/  IMAD.WIDE.U32 R6, R40, 0x8, R30 ;  /* 0x0000000828067825 */ /* 0x001fc600078e001e */
[----:B------:R-:W5:Y:S04]  /*1d90*/  LDG.E.64.CONSTANT R24, desc[UR6][R4.64+0x8c00] ;  /* 0x008c000604187981 */ /* 0x000f68000c1e9b00 */
[----:B------:R-:W5:Y:S04]  /*1da0*/  LDG.E.64.CONSTANT R26, desc[UR6][R4.64+0xa000] ;  /* 0x00a00006041a7981 */ /* 0x000f68000c1e9b00 */
[----:B------:R-:W2:Y:S01]  /*1db0*/  LDG.E.64.CONSTANT R6, desc[UR6][R6.64] ;  /* 0x0000000606067981 */ /* 0x000ea2000c1e9b00 */
[----:B------:R-:W-:-:S03]  /*1dc0*/  IMAD.WIDE.U32 R14, R15, 0x8, R30 ;  /* 0x000000080f0e7825 */ /* 0x000fc600078e001e */
[----:B------:R-:W5:Y:S04]  /*1dd0*/  LDG.E.64.CONSTANT R28, desc[UR6][R4.64+0xb400] ;  /* 0x00b40006041c7981 */ /* 0x000f68000c1e9b00 */
[----:B------:R-:W5:Y:S01]  /*1de0*/  LDG.E.64.CONSTANT R14, desc[UR6][R14.64] ;  /* 0x000000060e0e7981 */ /* 0x000f62000c1e9b00 */
[----:B------:R-:W-:-:S03]  /*1df0*/  IMAD.WIDE.U32 R22, R23, 0x8, R30 ;  /* 0x0000000817167825 */ /* 0x000fc600078e001e */
[----:B------:R-:W5:Y:S04]  /*1e00*/  LDG.E.64.CONSTANT R34, desc[UR6][R4.64+0xf000] ;  /* 0x00f0000604227981 */ /* 0x000f68000c1e9b00 */
[----:B------:R-:W5:Y:S01]  /*1e10*/  LDG.E.64.CONSTANT R22, desc[UR6][R22.64] ;  /* 0x0000000616167981 */ /* 0x000f62000c1e9b00 */
[----:B------:R-:W-:-:S03]  /*1e20*/  VIADD R33, R40, 0x1e00 ;  /* 0x00001e0028217836 */ /* 0x000fc60000000000 */
[----:B------:R-:W5:Y:S01]  /*1e30*/  LDG.E.64.CONSTANT R36, desc[UR6][R4.64+0x10400] ;  /* 0x0104000604247981 */ /* 0x000f62000c1e9b00 */
[----:B------:R-:W-:-:S03]  /*1e40*/  IMAD.WIDE.U32 R30, R33, 0x8, R30 ;  /* 0x00000008211e7825 */ /* 0x000fc600078e001e */
[----:B------:R0:W5:Y:S04]  /*1e50*/  LDG.E.64.CONSTANT R32, desc[UR6][R4.64+0xdc00] ;  /* 0x00dc000604207981 */ /* 0x000168000c1e9b00 */
[----:B------:R-:W5:Y:S01]  /*1e60*/  LDG.E.64.CONSTANT R30, desc[UR6][R30.64] ;  /* 0x000000061e1e7981 */ /* 0x000f62000c1e9b00 */
[----:B------:R-:W-:-:S05]  /*1e70*/  VIADD R38, R38, 0x2800 ;  /* 0x0000280026267836 */ /* 0x000fca0000000000 */
[----:B------:R-:W-:Y:S02]  /*1e80*/  ISETP.GE.AND P1, PT, R38, R41, PT ;  /* 0x000000292600720c */ /* 0x000fe40003f26270 */
[----:B0-----:R-:W-:Y:S01]  /*1e90*/  IADD3 R4, P2, PT, R4, 0x14000, RZ ;  /* 0x0001400004047810 */ /* 0x001fe20007f5e0ff */
[----:B------:R-:W-:-:S04]  /*1ea0*/  VIADD R40, R40, 0x2800 ;  /* 0x0000280028287836 */ /* 0x000fc80000000000 */
[----:B------:R-:W-:Y:S01]  /*1eb0*/  IMAD.X R5, RZ, RZ, R5, P2 ;  /* 0x000000ffff057224 */ /* 0x000fe200010e0605 */
[----:B--2---:R-:W-:-:S08]  /*1ec0*/  DADD R6, R6, R2 ;  /* 0x0000000006067229 */ /* 0x004fd00000000002 */
[----:B------:R-:W-:-:S08]  /*1ed0*/  DADD R6, R6, R8 ;  /* 0x0000000006067229 */ /* 0x000fd00000000008 */
        /* <DEDUP_REMOVED lines=15> */
.L_x_349:
[----:B------:R-:W-:Y:S05]  /*1fd0*/  BSYNC.RECONVERGENT B2 ;  /* 0x0000000000027941 */ /* 0x000fea0003800200 */
.L_x_348:
[----:B------:R-:W-:Y:S01]  /*1fe0*/  IMAD.IADD R6, R39, 0x1, -R38 ;  /* 0x0000000127067824 */ /* 0x000fe200078e0a26 */
[----:B------:R-:W-:Y:S04]  /*1ff0*/  BSSY.RECONVERGENT B2, `(.L_x_351) ;  /* 0x000001d000027945 */ /* 0x000fe80003800200 */
[----:B------:R-:W-:-:S13]  /*2000*/  ISETP.GT.AND P1, PT, R6, 0xa00, PT ;  /* 0x00000a000600780c */ /* 0x000fda0003f24270 */
[----:B------:R-:W-:Y:S05]  /*2010*/  @!P1 BRA `(.L_x_352) ;  /* 0x0000000000689947 */ /* 0x000fea0003800000 */
[----:B------:R-:W0:Y:S01]  /*2020*/  LDC.64 R14, c[0x0][0x380] ;  /* 0x0000e000ff0e7b82 */ /* 0x000e220000000a00 */
[----:B------:R-:W2:Y:S04]  /*2030*/  LDG.E.64.CONSTANT R8, desc[UR6][R4.64+-0x1400] ;  /* 0xffec000604087981 */ /* 0x000ea8000c1e9b00 */
[----:B------:R-:W3:Y:S01]  /*2040*/  LDG.E.64.CONSTANT R10, desc[UR6][R4.64] ;  /* 0x00000006040a7981 */ /* 0x000ee2000c1e9b00 */
[----:B------:R-:W-:-:S03]  /*2050*/  VIADD R17, R40, 0xa00 ;  /* 0x00000a0028117836 */ /* 0x000fc60000000000 */
[----:B------:R-:W4:Y:S04]  /*2060*/  LDG.E.64.CONSTANT R12, desc[UR6][R4.64+0x1400] ;  /* 0x00140006040c7981 */ /* 0x000f28000c1e9b00 */
[----:B------:R-:W5:Y:S04]  /*2070*/  LDG.E.64.CONSTANT R18, desc[UR6][R4.64+0x5000] ;  /* 0x0050000604127981 */ /* 0x000f68000c1e9b00 */
[----:B------:R1:W5:Y:S01]  /*2080*/  LDG.E.64.CONSTANT R20, desc[UR6][R4.64+0x6400] ;  /* 0x0064000604147981 */ /* 0x000362000c1e9b00 */
[----:B0-----:R-:W-:-:S06]  /*2090*/  IMAD.WIDE.U32 R6, R40, 0x8, R14 ;  /* 0x0000000828067825 */ /* 0x001fcc00078e000e */
[----:B------:R-:W2:Y:S01]  /*20a0*/  LDG.E.64.CONSTANT R6, desc[UR6][R6.64] ;  /* 0x0000000606067981 */ /* 0x000ea2000c1e9b00 */
[----:B------:R-:W-:-:S03]  /*20b0*/  IMAD.WIDE.U32 R14, R17, 0x8, R14 ;  /* 0x00000008110e7825 */ /* 0x000fc600078e000e */
[----:B------:R-:W5:Y:S04]  /*20c0*/  LDG.E.64.CONSTANT R16, desc[UR6][R4.64+0x3c00] ;  /* 0x003c000604107981 */ /* 0x000f68000c1e9b00 */
[----:B------:R-:W5:Y:S01]  /*20d0*/  LDG.E.64.CONSTANT R14, desc[UR6][R14.64] ;  /* 0x000000060e0e7981 */ /* 0x000f62000c1e9b00 */
[----:B------:R-:W-:Y:S01]  /*20e0*/  PLOP3.LUT P0, PT, PT, PT, PT, 0x8, 0x80 ;  /* 0x000000000080781c */ /* 0x000fe20003f0e170 */
[----:B------:R-:W-:Y:S02]  /*20f0*/  VIADD R38, R38, 0x1400 ;  /* 0x0000140026267836 */ /* 0x000fe40000000000 */
[----:B------:R-:W-:Y:S01]  /*2100*/  VIADD R40, R40, 0x1400 ;  /* 0x0000140028287836 */ /* 0x000fe20000000000 */
[----:B--2---:R-:W-:-:S08]  /*2110*/  DADD R2, R2, R6 ;  /* 0x0000000002027229 */ /* 0x004fd00000000006 */
[----:B------:R-:W-:-:S08]  /*2120*/  DADD R2, R2, R8 ;  /* 0x0000000002027229 */ /* 0x000fd00000000008 */
[----:B---3--:R-:W-:-:S08]  /*2130*/  DADD R2, R2, R10 ;  /* 0x0000000002027229 */ /* 0x008fd0000000000a */
[----:B----4-:R-:W-:-:S08]  /*2140*/  DADD R2, R2, R12 ;  /* 0x0000000002027229 */ /* 0x010fd0000000000c */
[----:B-----5:R-:W-:-:S08]  /*2150*/  DADD R2, R2, R14 ;  /* 0x0000000002027229 */ /* 0x020fd0000000000e */
[----:B------:R-:W-:Y:S01]  /*2160*/  DADD R2, R2, R16 ;  /* 0x0000000002027229 */ /* 0x000fe20000000010 */
[----:B------:R-:W-:-:S07]  /*2170*/  IADD3 R6, P1, PT, R4, 0xa000, RZ ;  /* 0x0000a00004067810 */ /* 0x000fce0007f3e0ff */
[----:B------:R-:W-:Y:S01]  /*2180*/  DADD R2, R2, R18 ;  /* 0x0000000002027229 */ /* 0x000fe20000000012 */
[----:B-1----:R-:W-:Y:S02]  /*2190*/  IMAD.X R5, RZ, RZ, R5, P1 ;  /* 0x000000ffff057224 */ /* 0x002fe400008e0605 */
[----:B------:R-:W-:-:S05]  /*21a0*/  IMAD.MOV.U32 R4, RZ, RZ, R6 ;  /* 0x000000ffff047224 */ /* 0x000fca00078e0006 */
[----:B------:R-:W-:-:S11]  /*21b0*/  DADD R2, R2, R20 ;  /* 0x0000000002027229 */ /* 0x000fd60000000014 */
.L_x_352:
[----:B------:R-:W-:Y:S05]  /*21c0*/  BSYNC.RECONVERGENT B2 ;  /* 0x0000000000027941 */ /* 0x000fea0003800200 */
.L_x_351:
[----:B------:R-:W-:-:S13]  /*21d0*/  ISETP.LT.OR P0, PT, R38, R39, P0 ;  /* 0x000000272600720c */ /* 0x000fda0000701670 */
[----:B------:R-:W-:Y:S05]  /*21e0*/  @!P0 BRA `(.L_x_344) ;  /* 0x0000000000288947 */ /* 0x000fea0003800000 */
[----:B------:R-:W0:Y:S01]  /*21f0*/  LDC.64 R6, c[0x0][0x380] ;  /* 0x0000e000ff067b82 */ /* 0x000e220000000a00 */
[----:B------:R-:W2:Y:S04]  /*2200*/  LDG.E.64.CONSTANT R8, desc[UR6][R4.64] ;  /* 0x0000000604087981 */ /* 0x000ea8000c1e9b00 */
[----:B------:R-:W3:Y:S01]  /*2210*/  LDG.E.64.CONSTANT R10, desc[UR6][R4.64+0x1400] ;  /* 0x00140006040a7981 */ /* 0x000ee2000c1e9b00 */
[----:B0-----:R-:W-:-:S03]  /*2220*/  IMAD.WIDE.U32 R40, R40, 0x8, R6 ;  /* 0x0000000828287825 */ /* 0x001fc600078e0006 */
[----:B------:R-:W4:Y:S04]  /*2230*/  LDG.E.64.CONSTANT R6, desc[UR6][R4.64+-0x1400] ;  /* 0xffec000604067981 */ /* 0x000f28000c1e9b00 */
[----:B------:R-:W5:Y:S02]  /*2240*/  LDG.E.64.CONSTANT R40, desc[UR6][R40.64] ;  /* 0x0000000628287981 */ /* 0x000f64000c1e9b00 */
[----:B-----5:R-:W-:-:S08]  /*2250*/  DADD R2, R2, R40 ;  /* 0x0000000002027229 */ /* 0x020fd00000000028 */
[----:B----4-:R-:W-:-:S08]  /*2260*/  DADD R2, R2, R6 ;  /* 0x0000000002027229 */ /* 0x010fd00000000006 */
[----:B--2---:R-:W-:-:S08]  /*2270*/  DADD R2, R2, R8 ;  /* 0x0000000002027229 */ /* 0x004fd00000000008 */
[----:B---3--:R-:W-:-:S11]  /*2280*/  DADD R2, R2, R10 ;  /* 0x0000000002027229 */ /* 0x008fd6000000000a */
.L_x_344:
[----:B------:R-:W-:Y:S05]  /*2290*/  BSYNC.RECONVERGENT B1 ;  /* 0x0000000000017941 */ /* 0x000fea0003800200 */
.L_x_342:
        /* <DEDUP_REMOVED lines=16> */
[----:B------:R-:W-:Y:S01]  /*23a0*/  SHFL.DOWN PT, R2, R4, 0x4, 0x1f ;  /* 0x08801f0004027f89 */ /* 0x000fe200000e0000 */
[----:B------:R-:W-:Y:S02]  /*23b0*/  @!P1 MOV R7, 0x400 ;  /* 0x0000040000079802 */ /* 0x000fe40000000f00 */
[----:B------:R-:W-:Y:S01]  /*23c0*/  @!P1 SHF.R.U32.HI R6, RZ, 0x2, R0 ;  /* 0x00000002ff069819 */ /* 0x000fe20000011600 */
[----:B------:R-:W0:Y:S01]  /*23d0*/  SHFL.DOWN PT, R3, R5, 0x4, 0x1f ;  /* 0x08801f0005037f89 */ /* 0x000e2200000e0000 */
[----:B-1----:R-:W-:-:S02]  /*23e0*/  @!P1 LEA R7, R12, R7, 0x18 ;  /* 0x000000070c079211 */ /* 0x002fc400078ec0ff */
[----:B------:R-:W-:-:S05]  /*23f0*/  @!P1 LOP3.LUT R6, R6, 0xf8, RZ, 0xc0, !PT ;  /* 0x000000f806069812 */ /* 0x000fca00078ec0ff */
[----:B------:R-:W-:Y:S01]  /*2400*/  @!P1 IMAD.IADD R7, R6, 0x1, R7 ;  /* 0x0000000106079824 */ /* 0x000fe200078e0207 */
        /* <DEDUP_REMOVED lines=22> */
[----:B------:R-:W1:Y:S04]  /*2570*/  LDS.128 R8, [UR4+0x20] ;  /* 0x00002004ff087984 */ /* 0x000e680008000c00 */
[----:B------:R-:W2:Y:S04]  /*2580*/  LDS.128 R16, [UR4+0x30] ;  /* 0x00003004ff107984 */ /* 0x000ea80008000c00 */
[----:B0-----:R-:W0:Y:S01]  /*2590*/  LDS.128 R4, [UR4+0x40] ;  /* 0x00004004ff047984 */ /* 0x001e220008000c00 */
[----:B-1----:R-:W-:-:S03]  /*25a0*/  DADD R8, R12, R8 ;  /* 0x000000000c087229 */ /* 0x002fc60000000008 */
[----:B------:R-:W-:Y:S05]  /*25b0*/  LDS.128 R12, [UR4+0x60] ;  /* 0x00006004ff0c7984 */ /* 0x000fea0008000c00 */
[----:B------:R-:W-:Y:S02]  /*25c0*/  DADD R2, R8, R10 ;  /* 0x0000000008027229 */ /* 0x000fe4000000000a */
[----:B------:R-:W1:Y:S06]  /*25d0*/  LDS.128 R8, [UR4+0x50] ;  /* 0x00005004ff087984 */ /* 0x000e6c0008000c00 */
[----:B--2---:R-:W-:-:S08]  /*25e0*/  DADD R2, R2, R16 ;  /* 0x0000000002027229 */ /* 0x004fd00000000010 */
[----:B------:R-:W-:-:S08]  /*25f0*/  DADD R2, R2, R18 ;  /* 0x0000000002027229 */ /* 0x000fd00000000012 */
[----:B0-----:R-:W-:-:S08]  /*2600*/  DADD R2, R2, R4 ;  /* 0x0000000002027229 */ /* 0x001fd00000000004 */
[----:B------:R-:W-:Y:S01]  /*2610*/  DADD R2, R2, R6 ;  /* 0x0000000002027229 */ /* 0x000fe20000000006 */
[----:B------:R-:W0:Y:S07]  /*2620*/  LDS.128 R4, [UR4+0x70] ;  /* 0x00007004ff047984 */ /* 0x000e2e0008000c00 */
[----:B-1----:R-:W-:-:S08]  /*2630*/  DADD R2, R2, R8 ;  /* 0x0000000002027229 */ /* 0x002fd00000000008 */
[----:B------:R-:W-:Y:S01]  /*2640*/  DADD R2, R2, R10 ;  /* 0x0000000002027229 */ /* 0x000fe2000000000a */
[----:B------:R-:W1:Y:S07]  /*2650*/  LDS.128 R8, [UR4+0x80] ;  /* 0x00008004ff087984 */ /* 0x000e6e0008000c00 */
[----:B------:R-:W-:-:S08]  /*2660*/  DADD R2, R2, R12 ;  /* 0x0000000002027229 */ /* 0x000fd0000000000c */
[----:B------:R-:W-:Y:S01]  /*2670*/  DADD R2, R2, R14 ;  /* 0x0000000002027229 */ /* 0x000fe2000000000e */
[----:B------:R-:W2:Y:S07]  /*2680*/  LDS.128 R12, [UR4+0x90] ;  /* 0x00009004ff0c7984 */ /* 0x000eae0008000c00 */
[----:B0-----:R-:W-:-:S08]  /*2690*/  DADD R2, R2, R4 ;  /* 0x0000000002027229 */ /* 0x001fd00000000004 */
[----:B------:R-:W-:Y:S01]  /*26a0*/  DADD R2, R2, R6 ;  /* 0x0000000002027229 */ /* 0x000fe20000000006 */
[----:B------:R-:W0:Y:S07]  /*26b0*/  LDS.128 R4, [UR4+0xa0] ;  /* 0x0000a004ff047984 */ /* 0x000e2e0008000c00 */
[----:B-1----:R-:W-:Y:S01]  /*26c0*/  DADD R2, R2, R8 ;  /* 0x0000000002027229 */ /* 0x002fe20000000008 */
[----:B------:R-:W1:Y:S07]  /*26d0*/  LDS.64 R8, [UR4+0xb0] ;  /* 0x0000b004ff087984 */ /* 0x000e6e0008000a00 */
[----:B------:R-:W-:-:S08]  /*26e0*/  DADD R2, R2, R10 ;  /* 0x0000000002027229 */ /* 0x000fd0000000000a */
[----:B--2---:R-:W-:-:S08]  /*26f0*/  DADD R2, R2, R12 ;  /* 0x0000000002027229 */ /* 0x004fd0000000000c */
[----:B------:R-:W-:-:S08]  /*2700*/  DADD R2, R2, R14 ;  /* 0x0000000002027229 */ /* 0x000fd0000000000e */
[----:B0-----:R-:W-:-:S08]  /*2710*/  DADD R2, R2, R4 ;  /* 0x0000000002027229 */ /* 0x001fd00000000004 */
[----:B------:R-:W-:-:S08]  /*2720*/  DADD R2, R2, R6 ;  /* 0x0000000002027229 */ /* 0x000fd00000000006 */
[----:B-1----:R-:W-:-:S11]  /*2730*/  DADD R12, R2, R8 ;  /* 0x00000000020c7229 */ /* 0x002fd60000000008 */
.L_x_340:
[----:B------:R-:W-:Y:S05]  /*2740*/  BSYNC.RECONVERGENT B0 ;  /* 0x0000000000007941 */ /* 0x000fea0003800200 */
.L_x_325:
[----:B------:R-:W-:Y:S05]  /*2750*/  @P0 EXIT ;  /* 0x000000000000094d */ /* 0x000fea0003800000 */
[----:B------:R-:W1:Y:S01]  /*2760*/  LDCU.64 UR4, c[0x0][0x398] ;  /* 0x00007300ff0477ac */ /* 0x000e620008000a00 */
[----:B0-----:R-:W0:Y:S01]  /*2770*/  LDC.64 R2, c[0x0][0x388] ;  /* 0x0000e200ff027b82 */ /* 0x001e220000000a00 */
[----:B-1----:R-:W-:-:S07]  /*2780*/  DADD R12, R12, UR4 ;  /* 0x000000040c0c7e29 */ /* 0x002fce0008000000 */
[----:B0-----:R-:W-:Y:S01]  /*2790*/  STG.E.64 desc[UR6][R2.64], R12 ;  /* 0x0000000c02007986 */ /* 0x001fe2000c101b06 */
[----:B------:R-:W-:Y:S05]  /*27a0*/  EXIT ;  /* 0x000000000000794d */ /* 0x000fea0003800000 */
.L_x_353:
        /* <DEDUP_REMOVED lines=13> */
.L_x_426:


//--------------------- .text._ZN3cub18CUB_300001_SM_10006detail6reduce18DeviceReduceKernelINS2_10policy_hubIdjN4cuda3std3__44plusIdEEE10Policy1000EN6thrust24THRUST_300001_SM_1000_NS10device_ptrIdEEjS9_dNS7_10__identityEEEvT0_PT3_T1_NS0_13GridEvenShareISK_EET2_T4_ --------------------------
	.section	.text._ZN3cub18CUB_300001_SM_10006detail6reduce18DeviceReduceKernelINS2_10policy_hubIdjN4cuda3std3__44plusIdEEE10Policy1000EN6thrust24THRUST_300001_SM_1000_NS10device_ptrIdEEjS9_dNS7_10__identityEEEvT0_PT3_T1_NS0_13GridEvenShareISK_EET2_T4_,"ax",@progbits
	.align	128
        .global         _ZN3cub18CUB_300001_SM_10006detail6reduce18DeviceReduceKernelINS2_10policy_hubIdjN4cuda3std3__44plusIdEEE10Policy1000EN6thrust24THRUST_300001_SM_1000_NS10device_ptrIdEEjS9_dNS7_10__identityEEEvT0_PT3_T1_NS0_13GridEvenShareISK_EET2_T4_
        .type           _ZN3cub18CUB_300001_SM_10006detail6reduce18DeviceReduceKernelINS2_10policy_hubIdjN4cuda3std3__44plusIdEEE10Policy1000EN6thrust24THRUST_300001_SM_1000_NS10device_ptrIdEEjS9_dNS7_10__identityEEEvT0_PT3_T1_NS0_13GridEvenShareISK_EET2_T4_,@function
        .size           _ZN3cub18CUB_300001_SM_10006detail6reduce18DeviceReduceKernelINS2_10policy_hubIdjN4cuda3std3__44plusIdEEE10Policy1000EN6thrust24THRUST_300001_SM_1000_NS10device_ptrIdEEjS9_dNS7_10__identityEEEvT0_PT3_T1_NS0_13GridEvenShareISK_EET2_T4_,(.L_x_427 - _ZN3cub18CUB_300001_SM_10006detail6reduce18DeviceReduceKernelINS2_10policy_hubIdjN4cuda3std3__44plusIdEEE10Policy1000EN6thrust24THRUST_300001_SM_1000_NS10device_ptrIdEEjS9_dNS7_10__identityEEEvT0_PT3_T1_NS0_13GridEvenShareISK_EET2_T4_)
        .other          _ZN3cub18CUB_300001_SM_10006detail6reduce18DeviceReduceKernelINS2_10policy_hubIdjN4cuda3std3__44plusIdEEE10Policy1000EN6thrust24THRUST_300001_SM_1000_NS10device_ptrIdEEjS9_dNS7_10__identityEEEvT0_PT3_T1_NS0_13GridEvenShareISK_EET2_T4_,@"STO_CUDA_ENTRY STV_DEFAULT"
_ZN3cub18CUB_300001_SM_10006detail6reduce18DeviceReduceKernelINS2_10policy_hubIdjN4cuda3std3__44plusIdEEE10Policy1000EN6thrust24THRUST_300001_SM_1000_NS10device_ptrIdEEjS9_dNS7_10__identityEEEvT0_PT3_T1_NS0_13GridEvenShareISK_EET2_T4_:
.text._ZN3cub18CUB_300001_SM_10006detail6reduce18DeviceReduceKernelINS2_10policy_hubIdjN4cuda3std3__44plusIdEEE10Policy1000EN6thrust24THRUST_300001_SM_1000_NS10device_ptrIdEEjS9_dNS7_10__identityEEEvT0_PT3_T1_NS0_13GridEvenShareISK_EET2_T4_:
[----:B------:R-:W-:Y:S08]  /*0000*/  LDC R1, c[0x0][0x37c] ;  /* 0x0000df00ff017b82 */ /* 0x000ff00000000800 */
[----:B------:R-:W0:Y:S01]  /*0010*/  S2UR UR9, SR_CTAID.X ;  /* 0x00000000000979c3 */ /* 0x000e220000002500 */
[----:B------:R-:W1:Y:S01]  /*0020*/  LDCU.64 UR12, c[0x0][0x3a8] ;  /* 0x00007500ff0c77ac */ /* 0x000e620008000a00 */
[----:B------:R-:W-:Y:S01]  /*0030*/  BSSY.RECONVERGENT B0, `(.L_x_354) ;  /* 0x00002d4000007945 */ /* 0x000fe20003800200 */
[----:B------:R-:W2:Y:S01]  /*0040*/  LDCU.64 UR10, c[0x0][0x358] ;  /* 0x00006b00ff0a77ac */ /* 0x000ea20008000a00 */
[----:B-1----:R-:W-:Y:S01]  /*0050*/  IMAD.U32 R4, RZ, RZ, UR12 ;  /* 0x0000000cff047e24 */ /* 0x002fe2000f8e00ff */
[----:B------:R-:W-:-:S02]  /*0060*/  UIMAD UR8, UR13, 0x1400, URZ ;  /* 0x000014000d0878a4 */ /* 0x000fc4000f8e02ff */
[----:B0-----:R-:W-:-:S06]  /*0070*/  UIMAD UR4, UR9, 0x1400, URZ ;  /* 0x00001400090478a4 */ /* 0x001fcc000f8e02ff */
[----:B------:R-:W-:-:S05]  /*0080*/  VIADD R0, R4, -UR4 ;  /* 0x8000000404007c36 */ /* 0x000fca0008000000 */
[----:B------:R-:W-:-:S13]  /*0090*/  ISETP.GT.U32.AND P0, PT, R0, 0x13ff, PT ;  /* 0x000013ff0000780c */ /* 0x000fda0003f04070 */
[----:B--2---:R-:W-:Y:S05]  /*00a0*/  @P0 BRA `(.L_x_355) ;  /* 0x0000001800380947 */ /* 0x004fea0003800000 */
[----:B------:R-:W0:Y:S01]  /*00b0*/  S2R R3, SR_TID.X ;  /* 0x0000000000037919 */ /* 0x000e220000002100 */
[----:B------:R-:W-:Y:S01]  /*00c0*/  BSSY.RECONVERGENT B1, `(.L_x_356) ;  /* 0x000000a000017945 */ /* 0x000fe20003800200 */
[----:B------:R-:W-:Y:S02]  /*00d0*/  CS2R R20, SRZ ;  /* 0x0000000000147805 */ /* 0x000fe4000001ff00 */
[----:B0-----:R-:W-:Y:S01]  /*00e0*/  ISETP.GE.U32.AND P0, PT, R3, R0, PT ;  /* 0x000000000300720c */ /* 0x001fe20003f06070 */
[----:B------:R-:W-:-:S12]  /*00f0*/  IMAD.MOV.U32 R19, RZ, RZ, R3 ;  /* 0x000000ffff137224 */ /* 0x000fd800078e0003 */
[----:B------:R-:W-:Y:S05]  /*0100*/  @P0 BRA `(.L_x_357) ;  /* 0x0000000000140947 */ /* 0x000fea0003800000 */
[----:B------:R-:W0:Y:S01]  /*0110*/  LDC.64 R20, c[0x0][0x380] ;  /* 0x0000e000ff147b82 */ /* 0x000e220000000a00 */
[----:B------:R-:W-:-:S04]  /*0120*/  VIADD R5, R3, UR4 ;  /* 0x0000000403057c36 */ /* 0x000fc80008000000 */
[----:B0-----:R-:W-:-:S06]  /*0130*/  IMAD.WIDE.U32 R20, R5, 0x8, R20 ;  /* 0x0000000805147825 */ /* 0x001fcc00078e0014 */
[----:B------:R-:W5:Y:S01]  /*0140*/  LDG.E.64 R20, desc[UR10][R20.64] ;  /* 0x0000000a14147981 */ /* 0x000f62000c1e1b00 */
[----:B------:R-:W-:-:S07]  /*0150*/  VIADD R19, R3, 0x280 ;  /* 0x0000028003137836 */ /* 0x000fce0000000000 */
.L_x_357:
[----:B------:R-:W-:Y:S05]  /*0160*/  BSYNC.RECONVERGENT B1 ;  /* 0x0000000000017941 */ /* 0x000fea0003800200 */
.L_x_356:
[----:B------:R-:W-:Y:S01]  /*0170*/  ISETP.GE.U32.AND P0, PT, R19, R0, PT ;  /* 0x000000001300720c */ /* 0x000fe20003f06070 */
[----:B------:R-:W-:-:S12]  /*0180*/  BSSY.RECONVERGENT B1, `(.L_x_358) ;  /* 0x00000a5000017945 */ /* 0x000fd80003800200 */
[----:B------:R-:W-:Y:S05]  /*0190*/  @P0 BRA `(.L_x_359) ;  /* 0x00000008008c0947 */ /* 0x000fea0003800000 */
[----:B------:R-:W-:Y:S01]  /*01a0*/  LOP3.LUT R5, RZ, R19, RZ, 0x33, !PT ;  /* 0x00000013ff057212 */ /* 0x000fe200078e33ff */
[----:B------:R-:W-:Y:S03]  /*01b0*/  BSSY.RECONVERGENT B2, `(.L_x_360) ;  /* 0x0000053000027945 */ /* 0x000fe60003800200 */
[----:B------:R-:W-:-:S04]  /*01c0*/  IADD3 R5, PT, PT, R4, -UR4, R5 ;  /* 0x8000000404057c10 */ /* 0x000fc8000fffe005 */
[C---:B------:R-:W-:Y:S01]  /*01d0*/  ISETP.GE.U32.AND P0, PT, R5.reuse, 0x2580, PT ;  /* 0x000025800500780c */ /* 0x040fe20003f06070 */
[----:B------:R-:W-:-:S05]  /*01e0*/  IMAD.HI.U32 R4, R5, -0x33333333, RZ ;  /* 0xcccccccd05047827 */ /* 0x000fca00078e00ff */
[----:B------:R-:W-:-:S04]  /*01f0*/  LEA.HI R4, R4, 0x1, RZ, 0x17 ;  /* 0x0000000104047811 */ /* 0x000fc800078fb8ff */
[----:B------:R-:W-:-:S03]  /*0200*/  LOP3.LUT R5, R4, 0xf, RZ, 0xc0, !PT ;  /* 0x0000000f04057812 */ /* 0x000fc600078ec0ff */
[----:B------:R-:W-:Y:S05]  /*0210*/  @!P0 BRA `(.L_x_361) ;  /* 0x0000000400308947 */ /* 0x000fea0003800000 */
[----:B------:R-:W-:Y:S01]  /*0220*/  LOP3.LUT R24, R4, 0xfffff0, RZ, 0xc0, !PT ;  /* 0x00fffff004187812 */ /* 0x000fe200078ec0ff */
[----:B------:R-:W-:Y:S01]  /*0230*/  BSSY.RECONVERGENT B3, `(.L_x_362) ;  /* 0x0000049000037945 */ /* 0x000fe20003800200 */
[C---:B------:R-:W-:Y:S02]  /*0240*/  VIADD R2, R19.reuse, 0x1400 ;  /* 0x0000140013027836 */ /* 0x040fe40000000000 */
[----:B------:R-:W-:Y:S02]  /*0250*/  VIADD R25, R19, UR4 ;  /* 0x0000000413197c36 */ /* 0x000fe40008000000 */
[----:B------:R-:W-:-:S07]  /*0260*/  IMAD.MOV R24, RZ, RZ, -R24 ;  /* 0x000000ffff187224 */ /* 0x000fce00078e0a18 */
.L_x_363:
[----:B------:R-:W0:Y:S02]  /*0270*/  LDC.64 R22, c[0x0][0x380] ;  /* 0x0000e000ff167b82 */ /* 0x000e240000000a00 */
[----:B0-----:R-:W-:-:S06]  /*0280*/  IMAD.WIDE.U32 R18, R25, 0x8, R22 ;  /* 0x0000000819127825 */ /* 0x001fcc00078e0016 */
[----:B------:R-:W2:Y:S01]  /*0290*/  LDG.E.64 R18, desc[UR10][R18.64] ;  /* 0x0000000a12127981 */ /* 0x000ea2000c1e1b00 */
[C---:B------:R-:W-:Y:S02]  /*02a0*/  VIADD R7, R25.reuse, 0x280 ;  /* 0x0000028019077836 */ /* 0x040fe40000000000 */
[----:B------:R-:W-:Y:S02]  /*02b0*/  VIADD R17, R25, 0x500 ;  /* 0x0000050019117836 */ /* 0x000fe40000000000 */
[----:B------:R-:W-:-:S04]  /*02c0*/  IMAD.WIDE.U32 R6, R7, 0x8, R22 ;  /* 0x0000000807067825 */ /* 0x000fc800078e0016 */
[--C-:B------:R-:W-:Y:S02]  /*02d0*/  IMAD.WIDE.U32 R16, R17, 0x8, R22.reuse ;  /* 0x0000000811107825 */ /* 0x100fe400078e0016 */
[----:B------:R-:W3:Y:S02]  /*02e0*/  LDG.E.64 R6, desc[UR10][R6.64] ;  /* 0x0000000a06067981 */ /* 0x000ee4000c1e1b00 */
[C---:B------:R-:W-:Y:S02]  /*02f0*/  VIADD R15, R25.reuse, 0x780 ;  /* 0x00000780190f7836 */ /* 0x040fe40000000000 */
[----:B------:R-:W4:Y:S01]  /*0300*/  LDG.E.64 R16, desc[UR10][R16.64] ;  /* 0x0000000a10107981 */ /* 0x000f22000c1e1b00 */
[----:B------:R-:W-:Y:S02]  /*0310*/  VIADD R13, R25, 0xa00 ;  /* 0x00000a00190d7836 */ /* 0x000fe40000000000 */
[----:B------:R-:W-:-:S04]  /*0320*/  IMAD.WIDE.U32 R14, R15, 0x8, R22 ;  /* 0x000000080f0e7825 */ /* 0x000fc800078e0016 */
[--C-:B------:R-:W-:Y:S02]  /*0330*/  IMAD.WIDE.U32 R12, R13, 0x8, R22.reuse ;  /* 0x000000080d0c7825 */ /* 0x100fe400078e0016 */
[----:B------:R-:W4:Y:S02]  /*0340*/  LDG.E.64 R14, desc[UR10][R14.64] ;  /* 0x0000000a0e0e7981 */ /* 0x000f24000c1e1b00 */
[C---:B------:R-:W-:Y:S02]  /*0350*/  VIADD R11, R25.reuse, 0xc80 ;  /* 0x00000c80190b7836 */ /* 0x040fe40000000000 */
[----:B------:R-:W4:Y:S01]  /*0360*/  LDG.E.64 R12, desc[UR10][R12.64] ;  /* 0x0000000a0c0c7981 */ /* 0x000f22000c1e1b00 */
[----:B------:R-:W-:Y:S02]  /*0370*/  VIADD R9, R25, 0xf00 ;  /* 0x00000f0019097836 */ /* 0x000fe40000000000 */
[----:B------:R-:W-:-:S04]  /*0380*/  IMAD.WIDE.U32 R10, R11, 0x8, R22 ;  /* 0x000000080b0a7825 */ /* 0x000fc800078e0016 */
[----:B------:R-:W-:Y:S02]  /*0390*/  IMAD.WIDE.U32 R8, R9, 0x8, R22 ;  /* 0x0000000809087825 */ /* 0x000fe400078e0016 */
[----:B------:R-:W4:Y:S04]  /*03a0*/  LDG.E.64 R10, desc[UR10][R10.64] ;  /* 0x0000000a0a0a7981 */ /* 0x000f28000c1e1b00 */
[----:B------:R-:W4:Y:S01]  /*03b0*/  LDG.E.64 R8, desc[UR10][R8.64] ;  /* 0x0000000a08087981 */ /* 0x000f22000c1e1b00 */
[----:B--2--5:R-:W-:Y:S01]  /*03c0*/  DADD R18, R18, R20 ;  /* 0x0000000012127229 */ /* 0x024fe20000000014 */
[----:B------:R-:W-:-:S04]  /*03d0*/  VIADD R21, R25, 0x1180 ;  /* 0x0000118019157836 */ /* 0x000fc80000000000 */
[----:B------:R-:W-:-:S06]  /*03e0*/  IMAD.WIDE.U32 R20, R21, 0x8, R22 ;  /* 0x0000000815147825 */ /* 0x000fcc00078e0016 */
[----:B------:R-:W2:Y:S01]  /*03f0*/  LDG.E.64 R20, desc[UR10][R20.64] ;  /* 0x0000000a14147981 */ /* 0x000ea2000c1e1b00 */
[----:B---3--:R-:W-:Y:S01]  /*0400*/  DADD R18, R18, R6 ;  /* 0x0000000012127229 */ /* 0x008fe20000000006 */
[----:B------:R-:W-:-:S04]  /*0410*/  VIADD R7, R25, 0x1400 ;  /* 0x0000140019077836 */ /* 0x000fc80000000000 */
[----:B------:R-:W-:-:S03]  /*0420*/  IMAD.WIDE.U32 R6, R7, 0x8, R22 ;  /* 0x0000000807067825 */ /* 0x000fc600078e0016 */
[----:B----4-:R-:W-:Y:S01]  /*0430*/  DADD R16, R18, R16 ;  /* 0x0000000012107229 */ /* 0x010fe20000000010 */
[----:B------:R-:W-:Y:S02]  /*0440*/  VIADD R19, R25, 0x1680 ;  /* 0x0000168019137836 */ /* 0x000fe40000000000 */
[----:B------:R-:W3:Y:S02]  /*0450*/  LDG.E.64 R6, desc[UR10][R6.64] ;  /* 0x0000000a06067981 */ /* 0x000ee4000c1e1b00 */
[----:B------:R-:W-:-:S03]  /*0460*/  IMAD.WIDE.U32 R18, R19, 0x8, R22 ;  /* 0x0000000813127825 */ /* 0x000fc600078e0016 */
[----:B------:R-:W-:Y:S01]  /*0470*/  DADD R14, R16, R14 ;  /* 0x00000000100e7229 */ /* 0x000fe2000000000e */
[----:B------:R-:W-:Y:S02]  /*0480*/  VIADD R17, R25, 0x1900 ;  /* 0x0000190019117836 */ /* 0x000fe40000000000 */
[----:B------:R-:W4:Y:S02]  /*0490*/  LDG.E.64 R18, desc[UR10][R18.64] ;  /* 0x0000000a12127981 */ /* 0x000f24000c1e1b00 */
        /* <DEDUP_REMOVED lines=12> */
[----:B------:R-:W-:-:S06]  /*0560*/  IMAD.WIDE.U32 R10, R11, 0x8, R22 ;  /* 0x000000080b0a7825 */ /* 0x000fcc00078e0016 */
[----:B------:R-:W4:Y:S01]  /*0570*/  LDG.E.64 R10, desc[UR10][R10.64] ;  /* 0x0000000a0a0a7981 */ /* 0x000f22000c1e1b00 */
[C---:B------:R-:W-:Y:S01]  /*0580*/  VIADD R27, R25.reuse, 0x2580 ;  /* 0x00002580191b7836 */ /* 0x040fe20000000000 */
[----:B--2---:R-:W-:Y:S01]  /*0590*/  DADD R20, R8, R20 ;  /* 0x0000000008147229 */ /* 0x004fe20000000014 */
[----:B------:R-:W-:-:S04]  /*05a0*/  VIADD R9, R25, 0x2300 ;  /* 0x0000230019097836 */ /* 0x000fc80000000000 */
[----:B------:R-:W-:-:S04]  /*05b0*/  IMAD.WIDE.U32 R8, R9, 0x8, R22 ;  /* 0x0000000809087825 */ /* 0x000fc800078e0016 */
[----:B------:R-:W-:Y:S02]  /*05c0*/  IMAD.WIDE.U32 R22, R27, 0x8, R22 ;  /* 0x000000081b167825 */ /* 0x000fe400078e0016 */
[----:B------:R-:W2:Y:S04]  /*05d0*/  LDG.E.64 R8, desc[UR10][R8.64] ;  /* 0x0000000a08087981 */ /* 0x000ea8000c1e1b00 */
[----:B------:R-:W2:Y:S01]  /*05e0*/  LDG.E.64 R22, desc[UR10][R22.64] ;  /* 0x0000000a16167981 */ /* 0x000ea2000c1e1b00 */
[----:B---3--:R-:W-:-:S08]  /*05f0*/  DADD R6, R20, R6 ;  /* 0x0000000014067229 */ /* 0x008fd00000000006 */
[----:B----4-:R-:W-:-:S08]  /*0600*/  DADD R6, R6, R18 ;  /* 0x0000000006067229 */ /* 0x010fd00000000012 */
[----:B------:R-:W-:-:S08]  /*0610*/  DADD R6, R6, R16 ;  /* 0x0000000006067229 */ /* 0x000fd00000000010 */
[----:B------:R-:W-:Y:S01]  /*0620*/  DADD R6, R6, R14 ;  /* 0x0000000006067229 */ /* 0x000fe2000000000e */
[----:B------:R-:W-:-:S07]  /*0630*/  VIADD R24, R24, 0x10 ;  /* 0x0000001018187836 */ /* 0x000fce0000000000 */
[----:B------:R-:W-:Y:S01]  /*0640*/  DADD R6, R6, R12 ;  /* 0x0000000006067229 */ /* 0x000fe2000000000c */
[----:B------:R-:W-:-:S07]  /*0650*/  ISETP.NE.AND P0, PT, R24, RZ, PT ;  /* 0x000000ff1800720c */ /* 0x000fce0003f05270 */
[----:B------:R-:W-:Y:S01]  /*0660*/  DADD R6, R6, R10 ;  /* 0x0000000006067229 */ /* 0x000fe2000000000a */
[----:B------:R-:W-:Y:S02]  /*0670*/  VIADD R2, R2, 0x2800 ;  /* 0x0000280002027836 */ /* 0x000fe40000000000 */
[----:B------:R-:W-:-:S05]  /*0680*/  VIADD R25, R25, 0x2800 ;  /* 0x0000280019197836 */ /* 0x000fca0000000000 */
[----:B--2---:R-:W-:-:S08]  /*0690*/  DADD R6, R6, R8 ;  /* 0x0000000006067229 */ /* 0x004fd00000000008 */
[----:B------:R-:W-:Y:S01]  /*06a0*/  DADD R20, R6, R22 ;  /* 0x0000000006147229 */ /* 0x000fe20000000016 */
[----:B------:R-:W-:Y:S10]  /*06b0*/  @P0 BRA `(.L_x_363) ;  /* 0xfffffff800ec0947 */ /* 0x000ff4000383ffff */
[----:B------:R-:W-:Y:S05]  /*06c0*/  BSYNC.RECONVERGENT B3 ;  /* 0x0000000000037941 */ /* 0x000fea0003800200 */
.L_x_362:
[----:B------:R-:W-:-:S07]  /*06d0*/  VIADD R19, R2, 0xffffec00 ;  /* 0xffffec0002137836 */ /* 0x000fce0000000000 */
.L_x_361:
[----:B------:R-:W-:Y:S05]  /*06e0*/  BSYNC.RECONVERGENT B2 ;  /* 0x0000000000027941 */ /* 0x000fea0003800200 */
.L_x_360:
        /* <DEDUP_REMOVED lines=8> */
[----:B------:R-:W-:-:S04]  /*0770*/  VIADD R5, R19, UR4 ;  /* 0x0000000413057c36 */ /* 0x000fc80008000000 */
[C---:B------:R-:W-:Y:S02]  /*0780*/  VIADD R15, R5.reuse, 0x280 ;  /* 0x00000280050f7836 */ /* 0x040fe40000000000 */
[C---:B------:R-:W-:Y:S02]  /*0790*/  VIADD R13, R5.reuse, 0x500 ;  /* 0x00000500050d7836 */ /* 0x040fe40000000000 */
[----:B0-----:R-:W-:-:S04]  /*07a0*/  IMAD.WIDE.U32 R16, R5, 0x8, R22 ;  /* 0x0000000805107825 */ /* 0x001fc800078e0016 */
[--C-:B------:R-:W-:Y:S02]  /*07b0*/  IMAD.WIDE.U32 R14, R15, 0x8, R22.reuse ;  /* 0x000000080f0e7825 */ /* 0x100fe400078e0016 */
[----:B------:R-:W2:Y:S02]  /*07c0*/  LDG.E.64 R16, desc[UR10][R16.64] ;  /* 0x0000000a10107981 */ /* 0x000ea4000c1e1b00 */
[----:B------:R-:W-:Y:S02]  /*07d0*/  IMAD.WIDE.U32 R12, R13, 0x8, R22 ;  /* 0x000000080d0c7825 */ /* 0x000fe400078e0016 */
[----:B------:R-:W3:Y:S02]  /*07e0*/  LDG.E.64 R14, desc[UR10][R14.64] ;  /* 0x0000000a0e0e7981 */ /* 0x000ee4000c1e1b00 */
[C---:B------:R-:W-:Y:S02]  /*07f0*/  VIADD R11, R5.reuse, 0x780 ;  /* 0x00000780050b7836 */ /* 0x040fe40000000000 */
[----:B------:R-:W4:Y:S01]  /*0800*/  LDG.E.64 R12, desc[UR10][R12.64] ;  /* 0x0000000a0c0c7981 */ /* 0x000f22000c1e1b00 */
[----:B------:R-:W-:-:S02]  /*0810*/  VIADD R9, R5, 0xa00 ;  /* 0x00000a0005097836 */ /* 0x000fc40000000000 */
[----:B------:R-:W-:-:S04]  /*0820*/  IMAD.WIDE.U32 R10, R11, 0x8, R22 ;  /* 0x000000080b0a7825 */ /* 0x000fc800078e0016 */
[--C-:B------:R-:W-:Y:S02]  /*0830*/  IMAD.WIDE.U32 R8, R9, 0x8, R22.reuse ;  /* 0x0000000809087825 */ /* 0x100fe400078e0016 */
[----:B------:R-:W4:Y:S02]  /*0840*/  LDG.E.64 R10, desc[UR10][R10.64] ;  /* 0x0000000a0a0a7981 */ /* 0x000f24000c1e1b00 */
[C---:B------:R-:W-:Y:S02]  /*0850*/  VIADD R7, R5.reuse, 0xc80 ;  /* 0x00000c8005077836 */ /* 0x040fe40000000000 */
[----:B------:R-:W4:Y:S01]  /*0860*/  LDG.E.64 R8, desc[UR10][R8.64] ;  /* 0x0000000a08087981 */ /* 0x000f22000c1e1b00 */
[----:B------:R-:W-:Y:S02]  /*0870*/  VIADD R25, R5, 0xf00 ;  /* 0x00000f0005197836 */ /* 0x000fe40000000000 */
[----:B------:R-:W-:-:S04]  /*0880*/  IMAD.WIDE.U32 R6, R7, 0x8, R22 ;  /* 0x0000000807067825 */ /* 0x000fc800078e0016 */
[--C-:B------:R-:W-:Y:S02]  /*0890*/  IMAD.WIDE.U32 R24, R25, 0x8, R22.reuse ;  /* 0x0000000819187825 */ /* 0x100fe400078e0016 */
[----:B------:R-:W4:Y:S02]  /*08a0*/  LDG.E.64 R6, desc[UR10][R6.64] ;  /* 0x0000000a06067981 */ /* 0x000f24000c1e1b00 */
[----:B------:R-:W-:Y:S02]  /*08b0*/  VIADD R5, R5, 0x1180 ;  /* 0x0000118005057836 */ /* 0x000fe40000000000 */
[----:B------:R-:W4:Y:S02]  /*08c0*/  LDG.E.64 R24, desc[UR10][R24.64] ;  /* 0x0000000a18187981 */ /* 0x000f24000c1e1b00 */
[----:B------:R-:W-:-:S06]  /*08d0*/  IMAD.WIDE.U32 R22, R5, 0x8, R22 ;  /* 0x0000000805167825 */ /* 0x000fcc00078e0016 */
        /* <DEDUP_REMOVED lines=10> */
.L_x_365:
[----:B------:R-:W-:Y:S05]  /*0980*/  BSYNC.RECONVERGENT B2 ;  /* 0x0000000000027941 */ /* 0x000fea0003800200 */
.L_x_364:
        /* <DEDUP_REMOVED lines=13> */
[--C-:B------:R-:W-:Y:S02]  /*0a60*/  IMAD.WIDE.U32 R12, R13, 0x8, R8.reuse ;  /* 0x000000080d0c7825 */ /* 0x100fe400078e0008 */
[----:B------:R-:W3:Y:S02]  /*0a70*/  LDG.E.64 R10, desc[UR10][R10.64] ;  /* 0x0000000a0a0a7981 */ /* 0x000ee4000c1e1b00 */
        /* <DEDUP_REMOVED lines=8> */
[----:B------:R-:W-:-:S11]  /*0b00*/  DADD R20, R20, R8 ;  /* 0x0000000014147229 */ /* 0x000fd60000000008 */
.L_x_367:
[----:B------:R-:W-:Y:S05]  /*0b10*/  BSYNC.RECONVERGENT B2 ;  /* 0x0000000000027941 */ /* 0x000fea0003800200 */
.L_x_366:
[----:B------:R-:W-:Y:S05]  /*0b20*/  @!P1 BRA `(.L_x_359) ;  /* 0x0000000000289947 */ /* 0x000fea0003800000 */
[----:B------:R-:W0:Y:S01]  /*0b30*/  LDC.64 R6, c[0x0][0x380] ;  /* 0x0000e000ff067b82 */ /* 0x000e220000000a00 */
[----:B------:R-:W-:Y:S02]  /*0b40*/  VIADD R9, R19, UR4 ;  /* 0x0000000413097c36 */ /* 0x000fe40008000000 */
[----:B------:R-:W-:-:S07]  /*0b50*/  IMAD.MOV R2, RZ, RZ, -R4 ;  /* 0x000000ffff027224 */ /* 0x000fce00078e0a04 */
.L_x_368:
[----:B0-----:R-:W-:-:S06]  /*0b60*/  IMAD.WIDE.U32 R4, R9, 0x8, R6 ;  /* 0x0000000809047825 */ /* 0x001fcc00078e0006 */
[----:B------:R-:W2:Y:S01]  /*0b70*/  LDG.E.64 R4, desc[UR10][R4.64] ;  /* 0x0000000a04047981 */ /* 0x000ea2000c1e1b00 */
[----:B------:R-:W-:Y:S02]  /*0b80*/  VIADD R2, R2, 0x1 ;  /* 0x0000000102027836 */ /* 0x000fe40000000000 */
[----:B------:R-:W-:-:S03]  /*0b90*/  VIADD R9, R9, 0x280 ;  /* 0x0000028009097836 */ /* 0x000fc60000000000 */
[----:B------:R-:W-:Y:S01]  /*0ba0*/  ISETP.NE.AND P0, PT, R2, RZ, PT ;  /* 0x000000ff0200720c */ /* 0x000fe20003f05270 */
[----:B--2--5:R-:W-:-:S12]  /*0bb0*/  DADD R20, R4, R20 ;  /* 0x0000000004147229 */ /* 0x024fd80000000014 */
[----:B------:R-:W-:Y:S05]  /*0bc0*/  @P0 BRA `(.L_x_368) ;  /* 0xfffffffc00e40947 */ /* 0x000fea000383ffff */
.L_x_359:
[----:B------:R-:W-:Y:S05]  /*0bd0*/  BSYNC.RECONVERGENT B1 ;  /* 0x0000000000017941 */ /* 0x000fea0003800200 */
.L_x_358:
[----:B------:R-:W-:-:S13]  /*0be0*/  ISETP.GE.U32.AND P0, PT, R0, 0x280, PT ;  /* 0x000002800000780c */ /* 0x000fda0003f06070 */
        /* <DEDUP_REMOVED lines=50> */
[----:B------:R-:W1:Y:S05]  /*0f10*/  LDS.128 R4, [UR4+0x50] ;  /* 0x00005004ff047984 */ /* 0x000e6a0008000c00 */
[----:B------:R-:W-:-:S08]  /*0f20*/  DADD R16, R16, R18 ;  /* 0x0000000010107229 */ /* 0x000fd00000000012 */
[----:B--2---:R-:W-:-:S08]  /*0f30*/  DADD R12, R16, R12 ;  /* 0x00000000100c7229 */ /* 0x004fd0000000000c */
[----:B------:R-:W-:Y:S02]  /*0f40*/  DADD R2, R12, R14 ;  /* 0x000000000c027229 */ /* 0x000fe4000000000e */
[----:B------:R-:W2:Y:S06]  /*0f50*/  LDS.128 R12, [UR4+0x60] ;  /* 0x00006004ff0c7984 */ /* 0x000eac0008000c00 */
[----:B0-----:R-:W-:-:S08]  /*0f60*/  DADD R2, R2, R8 ;  /* 0x0000000002027229 */ /* 0x001fd00000000008 */
[----:B------:R-:W-:Y:S01]  /*0f70*/  DADD R2, R2, R10 ;  /* 0x0000000002027229 */ /* 0x000fe2000000000a */
[----:B------:R-:W0:Y:S07]  /*0f80*/  LDS.128 R8, [UR4+0x70] ;  /* 0x00007004ff087984 */ /* 0x000e2e0008000c00 */
        /* <DEDUP_REMOVED lines=16> */
[----:B-1----:R-:W-:Y:S01]  /*1090*/  DADD R4, R2, R4 ;  /* 0x0000000002047229 */ /* 0x002fe20000000004 */
[----:B------:R-:W-:Y:S10]  /*10a0*/  BRA `(.L_x_370) ;  /* 0x0000001c00307947 */ /* 0x000ff40003800000 */
.L_x_369:
[----:B------:R-:W-:-:S04]  /*10b0*/  LOP3.LUT R2, R3, 0x3e0, RZ, 0xc0, !PT ;  /* 0x000003e003027812 */ /* 0x000fc800078ec0ff */
[----:B------:R-:W-:Y:S01]  /*10c0*/  LOP3.LUT R7, RZ, R2, RZ, 0x33, !PT ;  /* 0x00000002ff077212 */ /* 0x000fe200078e33ff */
[----:B------:R-:W-:Y:S02]  /*10d0*/  VIADD R5, R2, 0x20 ;  /* 0x0000002002057836 */ /* 0x000fe40000000000 */
[----:B------:R-:W0:Y:S02]  /*10e0*/  S2R R2, SR_LANEID ;  /* 0x0000000000027919 */ /* 0x000e240000000000 */
[----:B------:R-:W-:Y:S01]  /*10f0*/  IMAD.IADD R7, R0, 0x1, R7 ;  /* 0x0000000100077824 */ /* 0x000fe200078e0207 */
[----:B------:R-:W-:-:S04]  /*1100*/  ISETP.GT.U32.AND P0, PT, R5, R0, PT ;  /* 0x000000000500720c */ /* 0x000fc80003f04070 */
[----:B------:R-:W-:-:S05]  /*1110*/  SEL R7, R7, 0x1f, P0 ;  /* 0x0000001f07077807 */ /* 0x000fca0000000000 */
[----:B-----5:R-:W-:Y:S04]  /*1120*/  SHFL.DOWN PT, R4, R20, 0x1, R7 ;  /* 0x0820000014047989 */ /* 0x020fe800000e0007 */
[----:B------:R-:W1:Y:S01]  /*1130*/  SHFL.DOWN PT, R5, R21, 0x1, R7 ;  /* 0x0820000015057989 */ /* 0x000e6200000e0007 */
[C---:B0-----:R-:W-:Y:S01]  /*1140*/  ISETP.GE.AND P0, PT, R2.reuse, R7, PT ;  /* 0x000000070200720c */ /* 0x041fe20003f06270 */
[----:B------:R-:W-:Y:S01]  /*1150*/  VIADD R6, R2, 0x2 ;  /* 0x0000000202067836 */ /* 0x000fe20000000000 */
[----:B-1----:R-:W-:-:S10]  /*1160*/  DADD R4, R4, R20 ;  /* 0x0000000004047229 */ /* 0x002fd40000000014 */
        /* <DEDUP_REMOVED lines=11> */
[----:B------:R-:W-:-:S03]  /*1220*/  VIADD R6, R2, 0x8 ;  /* 0x0000000802067836 */ /* 0x000fc60000000000 */
[----:B------:R-:W0:Y:S02]  /*1230*/  SHFL.DOWN PT, R5, R11, 0x4, R7 ;  /* 0x088000000b057989 */ /* 0x000e2400000e0007 */
[----:B------:R-:W-:Y:S01]  /*1240*/  ISETP.GT.AND P1, PT, R6, R7, PT ;  /* 0x000000070600720c */ /* 0x000fe20003f24270 */
[----:B0-----:R-:W-:-:S10]  /*1250*/  DADD R4, R4, R10 ;  /* 0x0000000004047229 */ /* 0x001fd4000000000a */
[----:B------:R-:W-:Y:S02]  /*1260*/  FSEL R8, R10, R4, P0 ;  /* 0x000000040a087208 */ /* 0x000fe40000000000 */
[----:B------:R-:W-:Y:S02]  /*1270*/  FSEL R9, R11, R5, P0 ;  /* 0x000000050b097208 */ /* 0x000fe40000000000 */
[C---:B------:R-:W-:Y:S01]  /*1280*/  ISETP.NE.AND P0, PT, R2.reuse, RZ, PT ;  /* 0x000000ff0200720c */ /* 0x040fe20003f05270 */
[----:B------:R-:W-:Y:S01]  /*1290*/  SHFL.DOWN PT, R4, R8, 0x8, R7 ;  /* 0x0900000008047989 */ /* 0x000fe200000e0007 */
[----:B------:R-:W-:-:S03]  /*12a0*/  VIADD R2, R2, 0x10 ;  /* 0x0000001002027836 */ /* 0x000fc60000000000 */
[----:B------:R-:W0:Y:S08]  /*12b0*/  SHFL.DOWN PT, R5, R9, 0x8, R7 ;  /* 0x0900000009057989 */ /* 0x000e3000000e0007 */
[----:B------:R-:W1:Y:S01]  /*12c0*/  @!P0 S2R R13, SR_CgaCtaId ;  /* 0x00000000000d8919 */ /* 0x000e620000008800 */
[----:B------:R-:W-:-:S04]  /*12d0*/  @!P0 SHF.R.U32.HI R6, RZ, 0x2, R3 ;  /* 0x00000002ff068819 */ /* 0x000fc80000011603 */
[----:B------:R-:W-:Y:S01]  /*12e0*/  @!P0 LOP3.LUT R6, R6, 0xf8, RZ, 0xc0, !PT ;  /* 0x000000f806068812 */ /* 0x000fe200078ec0ff */
        /* <DEDUP_REMOVED lines=18> */
[----:B------:R-:W-:Y:S01]  /*1410*/  ISETP.GT.U32.AND P1, PT, R0, 0x20, PT ;  /* 0x000000200000780c */ /* 0x000fe20003f24070 */
[----:B0-----:R-:W-:-:S09]  /*1420*/  ULEA UR4, UR5, UR4, 0x18 ;  /* 0x0000000405047291 */ /* 0x001fd2000f8ec0ff */
[----:B------:R-:W0:Y:S04]  /*1430*/  LDS.128 R12, [UR4+0x20] ;  /* 0x00002004ff0c7984 */ /* 0x000e280008000c00 */
[----:B------:R-:W1:Y:S01]  /*1440*/  LDS.128 R8, [UR4+0x30] ;  /* 0x00003004ff087984 */ /* 0x000e620008000c00 */
[----:B0-----:R-:W-:-:S10]  /*1450*/  DADD R12, R4, R12 ;  /* 0x00000000040c7229 */ /* 0x001fd4000000000c */
[----:B------:R-:W-:Y:S02]  /*1460*/  FSEL R2, R12, R4, P1 ;  /* 0x000000040c027208 */ /* 0x000fe40000800000 */
[----:B------:R-:W-:Y:S02]  /*1470*/  FSEL R3, R13, R5, P1 ;  /* 0x000000050d037208 */ /* 0x000fe40000800000 */
[----:B------:R-:W-:Y:S01]  /*1480*/  ISETP.GT.U32.AND P1, PT, R0, 0x40, PT ;  /* 0x000000400000780c */ /* 0x000fe20003f24070 */
[----:B------:R-:W0:Y:S03]  /*1490*/  LDS.128 R4, [UR4+0x40] ;  /* 0x00004004ff047984 */ /* 0x000e260008000c00 */
[----:B------:R-:W-:-:S10]  /*14a0*/  DADD R14, R2, R14 ;  /* 0x00000000020e7229 */ /* 0x000fd4000000000e */
[----:B------:R-:W-:Y:S02]  /*14b0*/  FSEL R2, R14, R2, P1 ;  /* 0x000000020e027208 */ /* 0x000fe40000800000 */
[----:B------:R-:W-:Y:S02]  /*14c0*/  FSEL R3, R15, R3, P1 ;  /* 0x000000030f037208 */ /* 0x000fe40000800000 */
[----:B------:R-:W-:-:S04]  /*14d0*/  ISETP.GT.U32.AND P1, PT, R0, 0x60, PT ;  /* 0x000000600000780c */ /* 0x000fc80003f24070 */
[----:B-1----:R-:W-:-:S10]  /*14e0*/  DADD R8, R8, R2 ;  /* 0x0000000008087229 */ /* 0x002fd40000000002 */
[----:B------:R-:W-:Y:S02]  /*14f0*/  FSEL R2, R8, R2, P1 ;  /* 0x0000000208027208 */ /* 0x000fe40000800000 */
[----:B------:R-:W-:Y:S02]  /*1500*/  FSEL R3, R9, R3, P1 ;  /* 0x0000000309037208 */ /* 0x000fe40000800000 */
[----:B------:R-:W-:-:S04]  /*1510*/  ISETP.GT.U32.AND P1, PT, R0, 0x80, PT ;  /* 0x000000800000780c */ /* 0x000fc80003f24070 */
[----:B------:R-:W-:-:S10]  /*1520*/  DADD R10, R2, R10 ;  /* 0x00000000020a7229 */ /* 0x000fd4000000000a */
[----:B------:R-:W-:Y:S02]  /*1530*/  FSEL R2, R10, R2, P1 ;  /* 0x000000020a027208 */ /* 0x000fe40000800000 */
[----:B------:R-:W-:Y:S02]  /*1540*/  FSEL R3, R11, R3, P1 ;  /* 0x000000030b037208 */ /* 0x000fe40000800000 */
[----:B------:R-:W1:Y:S01]  /*1550*/  LDS.128 R8, [UR4+0x50] ;  /* 0x00005004ff087984 */ /* 0x000e620008000c00 */
[----:B------:R-:W-:-:S03]  /*1560*/  ISETP.GT.U32.AND P1, PT, R0, 0xa0, PT ;  /* 0x000000a00000780c */ /* 0x000fc60003f24070 */
[----:B0-----:R-:W-:-:S10]  /*1570*/  DADD R4, R4, R2 ;  /* 0x0000000004047229 */ /* 0x001fd40000000002 */
[----:B------:R-:W-:Y:S02]  /*1580*/  FSEL R2, R4, R2, P1 ;  /* 0x0000000204027208 */ /* 0x000fe40000800000 */
[----:B------:R-:W-:Y:S02]  /*1590*/  FSEL R3, R5, R3, P1 ;  /* 0x0000000305037208 */ /* 0x000fe40000800000 */
[----:B------:R-:W-:-:S04]  /*15a0*/  ISETP.GT.U32.AND P1, PT, R0, 0xc0, PT ;  /* 0x000000c00000780c */ /* 0x000fc80003f24070 */
[----:B------:R-:W-:-:S10]  /*15b0*/  DADD R6, R2, R6 ;  /* 0x0000000002067229 */ /* 0x000fd40000000006 */
[----:B------:R-:W-:Y:S02]  /*15c0*/  FSEL R2, R6, R2, P1 ;  /* 0x0000000206027208 */ /* 0x000fe40000800000 */
[----:B------:R-:W-:Y:S02]  /*15d0*/  FSEL R3, R7, R3, P1 ;  /* 0x0000000307037208 */ /* 0x000fe40000800000 */
[----:B------:R-:W0:Y:S01]  /*15e0*/  LDS.128 R4, [UR4+0x60] ;  /* 0x00006004ff047984 */ /* 0x000e220008000c00 */
[----:B------:R-:W-:-:S03]  /*15f0*/  ISETP.GT.U32.AND P1, PT, R0, 0xe0, PT ;  /* 0x000000e00000780c */ /* 0x000fc60003f24070 */
        /* <DEDUP_REMOVED lines=43> */
[----:B------:R-:W1:Y:S01]  /*18b0*/  LDS.64 R2, [UR4+0xb0] ;  /* 0x0000b004ff027984 */ /* 0x000e620008000a00 */
        /* <DEDUP_REMOVED lines=8> */
[----:B------:R-:W-:-:S04]  /*1940*/  ISETP.GT.U32.AND P1, PT, R0, 0x260, PT ;  /* 0x000002600000780c */ /* 0x000fc80003f24070 */
[----:B-1----:R-:W-:-:S10]  /*1950*/  DADD R2, R2, R4 ;  /* 0x0000000002027229 */ /* 0x002fd40000000004 */
[----:B------:R-:W-:Y:S02]  /*1960*/  FSEL R4, R2, R4, P1 ;  /* 0x0000000402047208 */ /* 0x000fe40000800000 */
[----:B------:R-:W-:Y:S01]  /*1970*/  FSEL R5, R3, R5, P1 ;  /* 0x0000000503057208 */ /* 0x000fe20000800000 */
[----:B------:R-:W-:Y:S06]  /*1980*/  BRA `(.L_x_370) ;  /* 0x0000001000f87947 */ /* 0x000fec0003800000 */
.L_x_355:
[----:B------:R-:W0:Y:S01]  /*1990*/  S2R R5, SR_TID.X ;  /* 0x0000000000057919 */ /* 0x000e220000002100 */
[----:B------:R-:W1:Y:S02]  /*19a0*/  LDCU.64 UR6, c[0x0][0x380] ;  /* 0x00007000ff0677ac */ /* 0x000e640008000a00 */
[----:B-1----:R-:W-:Y:S02]  /*19b0*/  IMAD.U32 R6, RZ, RZ, UR6 ;  /* 0x00000006ff067e24 */ /* 0x002fe4000f8e00ff */
[----:B------:R-:W-:Y:S01]  /*19c0*/  IMAD.U32 R7, RZ, RZ, UR7 ;  /* 0x00000007ff077e24 */ /* 0x000fe2000f8e00ff */
[----:B0-----:R-:W-:-:S05]  /*19d0*/  IADD3 R21, PT, PT, R5, UR4, RZ ;  /* 0x0000000405157c10 */ /* 0x001fca000fffe0ff */
[----:B------:R-:W-:-:S05]  /*19e0*/  IMAD.WIDE.U32 R20, R21, 0x8, R6 ;  /* 0x0000000815147825 */ /* 0x000fca00078e0006 */
[----:B------:R-:W2:Y:S04]  /*19f0*/  LDG.E.64 R14, desc[UR10][R20.64] ;  /* 0x0000000a140e7981 */ /* 0x000ea8000c1e1b00 */
[----:B------:R-:W2:Y:S04]  /*1a00*/  LDG.E.64 R16, desc[UR10][R20.64+0x1400] ;  /* 0x0014000a14107981 */ /* 0x000ea8000c1e1b00 */
[----:B------:R-:W3:Y:S04]  /*1a10*/  LDG.E.64 R18, desc[UR10][R20.64+0x2800] ;  /* 0x0028000a14127981 */ /* 0x000ee8000c1e1b00 */
[----:B------:R-:W4:Y:S04]  /*1a20*/  LDG.E.64 R12, desc[UR10][R20.64+0x3c00] ;  /* 0x003c000a140c7981 */ /* 0x000f28000c1e1b00 */
[----:B------:R-:W5:Y:S04]  /*1a30*/  LDG.E.64 R10, desc[UR10][R20.64+0x5000] ;  /* 0x0050000a140a7981 */ /* 0x000f68000c1e1b00 */
[----:B------:R-:W5:Y:S04]  /*1a40*/  LDG.E.64 R8, desc[UR10][R20.64+0x6400] ;  /* 0x0064000a14087981 */ /* 0x000f68000c1e1b00 */
[----:B------:R-:W5:Y:S04]  /*1a50*/  LDG.E.64 R2, desc[UR10][R20.64+0x7800] ;  /* 0x0078000a14027981 */ /* 0x000f68000c1e1b00 */
[----:B------:R-:W5:Y:S01]  /*1a60*/  LDG.E.64 R28, desc[UR10][R20.64+0x8c00] ;  /* 0x008c000a141c7981 */ /* 0x000f62000c1e1b00 */
[----:B------:R-:W-:Y:S01]  /*1a70*/  ISETP.GE.U32.AND P0, PT, R0, UR8, PT ;  /* 0x0000000800007c0c */ /* 0x000fe2000bf06070 */
[----:B--2---:R-:W-:-:S08]  /*1a80*/  DADD R14, R14, R16 ;  /* 0x000000000e0e7229 */ /* 0x004fd00000000010 */
[----:B---3--:R-:W-:-:S08]  /*1a90*/  DADD R14, R18, R14 ;  /* 0x00000000120e7229 */ /* 0x008fd0000000000e */
[----:B----4-:R-:W-:-:S08]  /*1aa0*/  DADD R12, R12, R14 ;  /* 0x000000000c0c7229 */ /* 0x010fd0000000000e */
[----:B-----5:R-:W-:-:S08]  /*1ab0*/  DADD R10, R10, R12 ;  /* 0x000000000a0a7229 */ /* 0x020fd0000000000c */
[----:B------:R-:W-:-:S08]  /*1ac0*/  DADD R8, R8, R10 ;  /* 0x0000000008087229 */ /* 0x000fd0000000000a */
[----:B------:R-:W-:-:S08]  /*1ad0*/  DADD R2, R2, R8 ;  /* 0x0000000002027229 */ /* 0x000fd00000000008 */
[----:B------:R-:W-:Y:S01]  /*1ae0*/  DADD R28, R28, R2 ;  /* 0x000000001c1c7229 */ /* 0x000fe20000000002 */
[----:B------:R-:W-:Y:S10]  /*1af0*/  @!P0 BRA `(.L_x_371) ;  /* 0x0000000c00708947 */ /* 0x000ff40003800000 */
[----:B------:R-:W-:Y:S01]  /*1b00*/  UIMAD UR12, UR13, 0x1400, UR4 ;  /* 0x000014000d0c78a4 */ /* 0x000fe2000f8e0204 */
[----:B------:R-:W-:Y:S01]  /*1b10*/  VIADD R0, R4, 0xffffec00 ;  /* 0xffffec0004007836 */ /* 0x000fe20000000000 */
[----:B------:R-:W-:Y:S01]  /*1b20*/  UIADD3 UR5, UPT, UPT, UR9, UR13, URZ ;  /* 0x0000000d09057290 */ /* 0x000fe2000fffe0ff */
[----:B------:R-:W-:-:S03]  /*1b30*/  LOP3.LUT R3, RZ, R5, RZ, 0x33, !PT ;  /* 0x00000005ff037212 */ /* 0x000fc600078e33ff */
[----:B------:R-:W-:Y:S01]  /*1b40*/  ISETP.LT.U32.AND P0, PT, R0, UR12, PT ;  /* 0x0000000c00007c0c */ /* 0x000fe2000bf01070 */
[----:B------:R-:W-:Y:S01]  /*1b50*/  UIMAD UR5, UR5, 0x1400, URZ ;  /* 0x00001400050578a4 */ /* 0x000fe2000f8e02ff */
[----:B------:R-:W-:-:S05]  /*1b60*/  IADD3 R3, PT, PT, R4, -UR8, R3 ;  /* 0x8000000804037c10 */ /* 0x000fca000fffe003 */
[----:B------:R-:W-:Y:S01]  /*1b70*/  IMAD.U32 R8, RZ, RZ, UR5 ;  /* 0x00000005ff087e24 */ /* 0x000fe2000f8e00ff */
[----:B------:R-:W-:Y:S01]  /*1b80*/  UMOV UR6, UR5 ;  /* 0x0000000500067c82 */ /* 0x000fe20008000000 */
[----:B------:R-:W-:Y:S01]  /*1b90*/  VIADD R2, R3, -UR4 ;  /* 0x8000000403027c36 */ /* 0x000fe20008000000 */
[----:B------:R-:W-:Y:S02]  /*1ba0*/  UMOV UR4, URZ ;  /* 0x000000ff00047c82 */ /* 0x000fe40008000000 */
[----:B------:R-:W-:Y:S01]  /*1bb0*/  IADD3 R5, PT, PT, R8, 0x1400, R5 ;  /* 0x0000140008057810 */ /* 0x000fe20007ffe005 */
[----:B------:R-:W-:Y:S06]  /*1bc0*/  @P0 BRA `(.L_x_372) ;  /* 0x0000000000840947 */ /* 0x000fec0003800000 */
[----:B------:R-:W0:Y:S01]  /*1bd0*/  LDC R4, c[0x0][0x3a8] ;  /* 0x0000ea00ff047b82 */ /* 0x000e220000000800 */
[----:B------:R-:W1:Y:S07]  /*1be0*/  LDCU UR7, c[0x0][0x3ac] ;  /* 0x00007580ff0777ac */ /* 0x000e6e0008000800 */
[----:B------:R-:W2:Y:S02]  /*1bf0*/  LDC.64 R6, c[0x0][0x380] ;  /* 0x0000e000ff067b82 */ /* 0x000ea40000000a00 */
.L_x_373:
[----:B------:R-:W3:Y:S02]  /*1c00*/  S2R R25, SR_TID.X ;  /* 0x0000000000197919 */ /* 0x000ee40000002100 */
[----:B---3--:R-:W-:-:S04]  /*1c10*/  VIADD R25, R25, UR12 ;  /* 0x0000000c19197c36 */ /* 0x008fc80008000000 */
[----:B--2---:R-:W-:-:S05]  /*1c20*/  IMAD.WIDE.U32 R24, R25, 0x8, R6 ;  /* 0x0000000819187825 */ /* 0x004fca00078e0006 */
        /* <DEDUP_REMOVED lines=8> */
[----:B0-----:R-:W-:-:S05]  /*1cb0*/  VIADD R3, R4, -UR12 ;  /* 0x8000000c04037c36 */ /* 0x001fca0008000000 */
[----:B------:R-:W-:Y:S01]  /*1cc0*/  ISETP.GE.U32.AND P0, PT, R3, UR8, PT ;  /* 0x0000000803007c0c */ /* 0x000fe2000bf06070 */
        /* <DEDUP_REMOVED lines=8> */
[----:B------:R-:W-:Y:S10]  /*1d50*/  @!P0 BRA `(.L_x_371) ;  /* 0x0000000800d88947 */ /* 0x000ff40003800000 */
[----:B-1----:R-:W-:Y:S01]  /*1d60*/  UMOV UR13, UR7 ;  /* 0x00000007000d7c82 */ /* 0x002fe20008000000 */
[----:B------:R-:W-:Y:S01]  /*1d70*/  UIADD3 UR4, UPT, UPT, UR4, 0x1, URZ ;  /* 0x0000000104047890 */ /* 0x000fe2000fffe0ff */
[----:B------:R-:W-:Y:S01]  /*1d80*/  VIADD R2, R2, -UR8 ;  /* 0x8000000802027c36 */ /* 0x000fe20008000000 */
[----:B------:R-:W-:Y:S01]  /*1d90*/  UIMAD UR12, UR13, 0x1400, UR12 ;  /* 0x000014000d0c78a4 */ /* 0x000fe2000f8e020c */
[----:B------:R-:W-:Y:S01]  /*1da0*/  VIADD R5, R5, UR8 ;  /* 0x0000000805057c36 */ /* 0x000fe20008000000 */
[----:B------:R-:W-:-:S04]  /*1db0*/  UIADD3 UR6, UPT, UPT, UR8, UR6, URZ ;  /* 0x0000000608067290 */ /* 0x000fc8000fffe0ff */
[----:B------:R-:W-:-:S13]  /*1dc0*/  ISETP.LT.U32.AND P0, PT, R0, UR12, PT ;  /* 0x0000000c00007c0c */ /* 0x000fda000bf01070 */
[----:B------:R-:W-:Y:S05]  /*1dd0*/  @!P0 BRA `(.L_x_373) ;  /* 0xfffffffc00888947 */ /* 0x000fea000383ffff */
.L_x_372:
[----:B------:R-:W0:Y:S01]  /*1de0*/  S2R R9, SR_TID.X ;  /* 0x0000000000097919 */ /* 0x000e220000002100 */
[----:B------:R-:W-:Y:S01]  /*1df0*/  VIADD R0, R4, -UR12 ;  /* 0x8000000c04007c36 */ /* 0x000fe20008000000 */
[----:B------:R-:W-:Y:S04]  /*1e00*/  BSSY.RECONVERGENT B1, `(.L_x_371) ;  /* 0x00000ab000017945 */ /* 0x000fe80003800200 */
[----:B0-----:R-:W-:-:S04]  /*1e10*/  ISETP.GE.AND P0, PT, R9, R0, PT ;  /* 0x000000000900720c */ /* 0x001fc80003f06270 */
[----:B------:R-:W-:-:S13]  /*1e20*/  ISETP.LE.U32.OR P0, PT, R4, UR12, P0 ;  /* 0x0000000c04007c0c */ /* 0x000fda0008703470 */
[----:B------:R-:W-:Y:S05]  /*1e30*/  @P0 BRA `(.L_x_374) ;  /* 0x00000008009c0947 */ /* 0x000fea0003800000 */
[----:B------:R-:W-:Y:S01]  /*1e40*/  UIMAD UR7, UR4, UR13, URZ ;  /* 0x0000000d040772a4 */ /* 0x000fe2000f8e02ff */
[----:B------:R-:W-:Y:S01]  /*1e50*/  LOP3.LUT R3, RZ, R9, RZ, 0x33, !PT ;  /* 0x00000009ff037212 */ /* 0x000fe200078e33ff */
[----:B------:R-:W-:Y:S01]  /*1e60*/  BSSY.RECONVERGENT B2, `(.L_x_375) ;  /* 0x0000056000027945 */ /* 0x000fe20003800200 */
[----:B------:R-:W-:Y:S02]  /*1e70*/  IMAD.MOV.U32 R0, RZ, RZ, R9 ;  /* 0x000000ffff007224 */ /* 0x000fe400078e0009 */
[----:B------:R-:W-:Y:S01]  /*1e80*/  IADD3 R4, PT, PT, R4, -UR5, R3 ;  /* 0x8000000504047c10 */ /* 0x000fe2000fffe003 */
[----:B------:R-:W-:-:S04]  /*1e90*/  IMAD.U32 R3, RZ, RZ, UR7 ;  /* 0x00000007ff037e24 */ /* 0x000fc8000f8e00ff */
[----:B------:R-:W-:-:S04]  /*1ea0*/  IMAD R4, R3, -0x1400, R4 ;  /* 0xffffec0003047824 */ /* 0x000fc800078e0204 */
[C---:B------:R-:W-:Y:S01]  /*1eb0*/  IMAD.HI.U32 R3, R4.reuse, -0x33333333, RZ ;  /* 0xcccccccd04037827 */ /* 0x040fe200078e00ff */
[----:B------:R-:W-:-:S04]  /*1ec0*/  ISETP.GE.U32.AND P0, PT, R4, 0x2580, PT ;  /* 0x000025800400780c */ /* 0x000fc80003f06070 */
[----:B------:R-:W-:-:S04]  /*1ed0*/  LEA.HI R3, R3, 0x1, RZ, 0x17 ;  /* 0x0000000103037811 */ /* 0x000fc800078fb8ff */
[----:B------:R-:W-:-:S05]  /*1ee0*/  LOP3.LUT R4, R3, 0xf, RZ, 0xc0, !PT ;  /* 0x0000000f03047812 */ /* 0x000fca00078ec0ff */
[----:B------:R-:W-:Y:S05]  /*1ef0*/  @!P0 BRA `(.L_x_376) ;  /* 0x0000000400308947 */ /* 0x000fea0003800000 */
[----:B------:R-:W-:Y:S01]  /*1f00*/  IMAD.HI.U32 R0, R2, -0x33333333, RZ ;  /* 0xcccccccd02007827 */ /* 0x000fe200078e00ff */
[----:B------:R-:W-:Y:S04]  /*1f10*/  BSSY.RECONVERGENT B3, `(.L_x_377) ;  /* 0x0000049000037945 */ /* 0x000fe80003800200 */
[----:B------:R-:W-:-:S04]  /*1f20*/  LEA.HI R0, R0, 0x1, RZ, 0x17 ;  /* 0x0000000100007811 */ /* 0x000fc800078fb8ff */
[----:B------:R-:W-:Y:S02]  /*1f30*/  LOP3.LUT R26, R0, 0xfffff0, RZ, 0xc0, !PT ;  /* 0x00fffff0001a7812 */ /* 0x000fe400078ec0ff */
[----:B------:R-:W-:-:S03]  /*1f40*/  LOP3.LUT R0, R9, 0x1400, RZ, 0xfc, !PT ;  /* 0x0000140009007812 */ /* 0x000fc600078efcff */
[----:B------:R-:W-:-:S07]  /*1f50*/  IMAD.MOV R26, RZ, RZ, -R26 ;  /* 0x000000ffff1a7224 */ /* 0x000fce00078e0a1a */
.L_x_378:
[C---:B------:R-:W-:Y:S02]  /*1f60*/  VIADD R23, R5.reuse, 0xffffec00 ;  /* 0xffffec0005177836 */ /* 0x040fe40000000000 */
[----:B------:R-:W-:Y:S02]  /*1f70*/  VIADD R19, R5, 0xffffee80 ;  /* 0xffffee8005137836 */ /* 0x000fe40000000000 */
[----:B------:R-:W-:-:S04]  /*1f80*/  IMAD.WIDE.U32 R22, R23, 0x8, R6 ;  /* 0x0000000817167825 */ /* 0x000fc800078e0006 */
[--C-:B------:R-:W-:Y:S02]  /*1f90*/  IMAD.WIDE.U32 R18, R19, 0x8, R6.reuse ;  /* 0x0000000813127825 */ /* 0x100fe400078e0006 */
[----:B------:R-:W2:Y:S02]  /*1fa0*/  LDG.E.64 R22, desc[UR10][R22.64] ;  /* 0x0000000a16167981 */ /* 0x000ea4000c1e1b00 */
[C---:B------:R-:W-:Y:S02]  /*1fb0*/  VIADD R17, R5.reuse, 0xfffff100 ;  /* 0xfffff10005117836 */ /* 0x040fe40000000000 */
[----:B------:R-:W3:Y:S01]  /*1fc0*/  LDG.E.64 R18, desc[UR10][R18.64] ;  /* 0x0000000a12127981 */ /* 0x000ee2000c1e1b00 */
[----:B------:R-:W-:Y:S02]  /*1fd0*/  VIADD R15, R5, 0xfffff380 ;  /* 0xfffff380050f7836 */ /* 0x000fe40000000000 */
[----:B------:R-:W-:-:S04]  /*1fe0*/  IMAD.WIDE.U32 R16, R17, 0x8, R6 ;  /* 0x0000000811107825 */ /* 0x000fc800078e0006 */
[--C-:B------:R-:W-:Y:S02]  /*1ff0*/  IMAD.WIDE.U32 R14, R15, 0x8, R6.reuse ;  /* 0x000000080f0e7825 */ /* 0x100fe400078e0006 */
[----:B------:R-:W4:Y:S02]  /*2000*/  LDG.E.64 R16, desc[UR10][R16.64] ;  /* 0x0000000a10107981 */ /* 0x000f24000c1e1b00 */
[C---:B------:R-:W-:Y:S02]  /*2010*/  VIADD R13, R5.reuse, 0xfffff600 ;  /* 0xfffff600050d7836 */ /* 0x040fe40000000000 */
[----:B------:R-:W5:Y:S01]  /*2020*/  LDG.E.64 R14, desc[UR10][R14.64] ;  /* 0x0000000a0e0e7981 */ /* 0x000f62000c1e1b00 */
[----:B------:R-:W-:Y:S02]  /*2030*/  VIADD R11, R5, 0xfffff880 ;  /* 0xfffff880050b7836 */ /* 0x000fe40000000000 */
[----:B------:R-:W-:-:S04]  /*2040*/  IMAD.WIDE.U32 R12, R13, 0x8, R6 ;  /* 0x000000080d0c7825 */ /* 0x000fc800078e0006 */
[--C-:B------:R-:W-:Y:S02]  /*2050*/  IMAD.WIDE.U32 R10, R11, 0x8, R6.reuse ;  /* 0x000000080b0a7825 */ /* 0x100fe400078e0006 */
[----:B------:R-:W5:Y:S02]  /*2060*/  LDG.E.64 R12, desc[UR10][R12.64] ;  /* 0x0000000a0c0c7981 */ /* 0x000f64000c1e1b00 */
[C---:B------:R-:W-:Y:S02]  /*2070*/  VIADD R9, R5.reuse, 0xfffffb00 ;  /* 0xfffffb0005097836 */ /* 0x040fe40000000000 */
[----:B------:R-:W5:Y:S01]  /*2080*/  LDG.E.64 R10, desc[UR10][R10.64] ;  /* 0x0000000a0a0a7981 */ /* 0x000f62000c1e1b00 */
[----:B------:R-:W-:Y:S02]  /*2090*/  VIADD R21, R5, 0xfffffd80 ;  /* 0xfffffd8005157836 */ /* 0x000fe40000000000 */
[----:B------:R-:W-:-:S04]  /*20a0*/  IMAD.WIDE.U32 R8, R9, 0x8, R6 ;  /* 0x0000000809087825 */ /* 0x000fc800078e0006 */
[----:B------:R-:W-:Y:S02]  /*20b0*/  IMAD.WIDE.U32 R20, R21, 0x8, R6 ;  /* 0x0000000815147825 */ /* 0x000fe400078e0006 */
[----:B------:R-:W5:Y:S04]  /*20c0*/  LDG.E.64 R8, desc[UR10][R8.64] ;  /* 0x0000000a08087981 */ /* 0x000f68000c1e1b00 */
[----:B------:R-:W5:Y:S01]  /*20d0*/  LDG.E.64 R20, desc[UR10][R20.64] ;  /* 0x0000000a14147981 */ /* 0x000f62000c1e1b00 */
[----:B------:R-:W-:Y:S01]  /*20e0*/  VIADD R25, R5, 0x280 ;  /* 0x0000028005197836 */ /* 0x000fe20000000000 */
[----:B--2---:R-:W-:-:S08]  /*20f0*/  DADD R22, R22, R28 ;  /* 0x0000000016167229 */ /* 0x004fd0000000001c */
[----:B---3--:R-:W-:Y:S01]  /*2100*/  DADD R18, R22, R18 ;  /* 0x0000000016127229 */ /* 0x008fe20000000012 */
[----:B------:R-:W-:-:S06]  /*2110*/  IMAD.WIDE.U32 R22, R5, 0x8, R6 ;  /* 0x0000000805167825 */ /* 0x000fcc00078e0006 */
[----:B------:R-:W2:Y:S01]  /*2120*/  LDG.E.64 R22, desc[UR10][R22.64] ;  /* 0x0000000a16167981 */ /* 0x000ea2000c1e1b00 */
[----:B----4-:R-:W-:Y:S01]  /*2130*/  DADD R16, R18, R16 ;  /* 0x0000000012107229 */ /* 0x010fe20000000010 */
[----:B------:R-:W-:-:S04]  /*2140*/  IMAD.WIDE.U32 R18, R25, 0x8, R6 ;  /* 0x0000000819127825 */ /* 0x000fc800078e0006 */
[----:B------:R-:W-:Y:S02]  /*2150*/  VIADD R25, R5, 0x500 ;  /* 0x0000050005197836 */ /* 0x000fe40000000000 */
[----:B------:R-:W3:Y:S01]  /*2160*/  LDG.E.64 R18, desc[UR10][R18.64] ;  /* 0x0000000a12127981 */ /* 0x000ee2000c1e1b00 */
[----:B-----5:R-:W-:Y:S01]  /*2170*/  DADD R14, R16, R14 ;  /* 0x00000000100e7229 */ /* 0x020fe2000000000e */
[----:B------:R-:W-:-:S04]  /*2180*/  IMAD.WIDE.U32 R16, R25, 0x8, R6 ;  /* 0x0000000819107825 */ /* 0x000fc800078e0006 */
[----:B------:R-:W-:Y:S02]  /*2190*/  VIADD R25, R5, 0x780 ;  /* 0x0000078005197836 */ /* 0x000fe40000000000 */
[----:B------:R-:W4:Y:S01]  /*21a0*/  LDG.E.64 R16, desc[UR10][R16.64] ;  /* 0x0000000a10107981 */ /* 0x000f22000c1e1b00 */
[----:B------:R-:W-:Y:S01]  /*21b0*/  DADD R12, R14, R12 ;  /* 0x000000000e0c7229 */ /* 0x000fe2000000000c */
[----:B------:R-:W-:-:S04]  /*21c0*/  IMAD.WIDE.U32 R14, R25, 0x8, R6 ;  /* 0x00000008190e7825 */ /* 0x000fc800078e0006 */
[----:B------:R-:W-:Y:S02]  /*21d0*/  VIADD R25, R5, 0xa00 ;  /* 0x00000a0005197836 */ /* 0x000fe40000000000 */
[----:B------:R-:W5:Y:S01]  /*21e0*/  LDG.E.64 R14, desc[UR10][R14.64] ;  /* 0x0000000a0e0e7981 */ /* 0x000f62000c1e1b00 */
        /* <DEDUP_REMOVED lines=9> */
[----:B------:R-:W-:Y:S01]  /*2280*/  IMAD.WIDE.U32 R8, R25, 0x8, R6 ;  /* 0x0000000819087825 */ /* 0x000fe200078e0006 */
[----:B------:R-:W-:-:S05]  /*2290*/  IADD3 R25, PT, PT, R5, 0x1180, RZ ;  /* 0x0000118005197810 */ /* 0x000fca0007ffe0ff */
[----:B------:R-:W5:Y:S01]  /*22a0*/  LDG.E.64 R8, desc[UR10][R8.64] ;  /* 0x0000000a08087981 */ /* 0x000f62000c1e1b00 */
[----:B------:R-:W-:-:S06]  /*22b0*/  IMAD.WIDE.U32 R24, R25, 0x8, R6 ;  /* 0x0000000819187825 */ /* 0x000fcc00078e0006 */
[----:B------:R-:W5:Y:S01]  /*22c0*/  LDG.E.64 R24, desc[UR10][R24.64] ;  /* 0x0000000a18187981 */ /* 0x000f62000c1e1b00 */
[----:B------:R-:W-:Y:S02]  /*22d0*/  VIADD R26, R26, 0x10 ;  /* 0x000000101a1a7836 */ /* 0x000fe40000000000 */
[----:B------:R-:W-:Y:S02]  /*22e0*/  VIADD R0, R0, 0x2800 ;  /* 0x0000280000007836 */ /* 0x000fe40000000000 */
[----:B------:R-:W-:Y:S01]  /*22f0*/  VIADD R5, R5, 0x2800 ;  /* 0x0000280005057836 */ /* 0x000fe20000000000 */
[----:B------:R-:W-:Y:S01]  /*2300*/  ISETP.NE.AND P0, PT, R26, RZ, PT ;  /* 0x000000ff1a00720c */ /* 0x000fe20003f05270 */
        /* <DEDUP_REMOVED lines=9> */
[----:B------:R-:W-:Y:S05]  /*23a0*/  BSYNC.RECONVERGENT B3 ;  /* 0x0000000000037941 */ /* 0x000fea0003800200 */
.L_x_377:
[----:B------:R-:W-:-:S07]  /*23b0*/  VIADD R0, R0, 0xffffec00 ;  /* 0xffffec0000007836 */ /* 0x000fce0000000000 */
.L_x_376:
[----:B------:R-:W-:Y:S05]  /*23c0*/  BSYNC.RECONVERGENT B2 ;  /* 0x0000000000027941 */ /* 0x000fea0003800200 */
.L_x_375:
[----:B------:R-:W-:-:S13]  /*23d0*/  ISETP.NE.AND P0, PT, R4, RZ, PT ;  /* 0x000000ff0400720c */ /* 0x000fda0003f05270 */
[----:B------:R-:W-:Y:S05]  /*23e0*/  @!P0 BRA `(.L_x_374) ;  /* 0x0000000400308947 */ /* 0x000fea0003800000 */
[----:B------:R-:W-:Y:S01]  /*23f0*/  ISETP.GE.U32.AND P0, PT, R4, 0x8, PT ;  /* 0x000000080400780c */ /* 0x000fe20003f06070 */
[----:B------:R-:W-:Y:S01]  /*2400*/  BSSY.RECONVERGENT B2, `(.L_x_379) ;  /* 0x0000025000027945 */ /* 0x000fe20003800200 */
[----:B------:R-:W-:-:S04]  /*2410*/  LOP3.LUT R22, R3, 0x7, RZ, 0xc0, !PT ;  /* 0x0000000703167812 */ /* 0x000fc800078ec0ff */
[----:B------:R-:W-:-:S07]  /*2420*/  ISETP.NE.AND P1, PT, R22, RZ, PT ;  /* 0x000000ff1600720c */ /* 0x000fce0003f25270 */
[----:B------:R-:W-:Y:S06]  /*2430*/  @!P0 BRA `(.L_x_380) ;  /* 0x0000000000848947 */ /* 0x000fec0003800000 */
[----:B------:R-:W-:-:S04]  /*2440*/  VIADD R19, R0, UR12 ;  /* 0x0000000c00137c36 */ /* 0x000fc80008000000 */
[----:B------:R-:W-:-:S04]  /*2450*/  IMAD.WIDE.U32 R4, R19, 0x8, R6 ;  /* 0x0000000813047825 */ /* 0x000fc800078e0006 */
[C---:B------:R-:W-:Y:S02]  /*2460*/  VIADD R17, R19.reuse, 0x280 ;  /* 0x0000028013117836 */ /* 0x040fe40000000000 */
[----:B------:R-:W2:Y:S01]  /*2470*/  LDG.E.64 R4, desc[UR10][R4.64] ;  /* 0x0000000a04047981 */ /* 0x000ea2000c1e1b00 */
        /* <DEDUP_REMOVED lines=14> */
[--C-:B------:R-:W-:Y:S02]  /*2560*/  IMAD.WIDE.U32 R20, R21, 0x8, R6.reuse ;  /* 0x0000000815147825 */ /* 0x100fe400078e0006 */
[----:B------:R-:W5:Y:S02]  /*2570*/  LDG.E.64 R8, desc[UR10][R8.64] ;  /* 0x0000000a08087981 */ /* 0x000f64000c1e1b00 */
[----:B------:R-:W-:Y:S02]  /*2580*/  VIADD R19, R19, 0x1180 ;  /* 0x0000118013137836 */ /* 0x000fe40000000000 */
[----:B------:R-:W5:Y:S02]  /*2590*/  LDG.E.64 R20, desc[UR10][R20.64] ;  /* 0x0000000a14147981 */ /* 0x000f64000c1e1b00 */
[----:B------:R-:W-:-:S06]  /*25a0*/  IMAD.WIDE.U32 R18, R19, 0x8, R6 ;  /* 0x0000000813127825 */ /* 0x000fcc00078e0006 */
        /* <DEDUP_REMOVED lines=10> */
.L_x_380:
[----:B------:R-:W-:Y:S05]  /*2650*/  BSYNC.RECONVERGENT B2 ;  /* 0x0000000000027941 */ /* 0x000fea0003800200 */
.L_x_379:
[----:B------:R-:W-:Y:S05]  /*2660*/  @!P1 BRA `(.L_x_374) ;  /* 0x0000000000909947 */ /* 0x000fea0003800000 */
[----:B------:R-:W-:Y:S01]  /*2670*/  ISETP.GE.U32.AND P0, PT, R22, 0x4, PT ;  /* 0x000000041600780c */ /* 0x000fe20003f06070 */
[----:B------:R-:W-:Y:S01]  /*2680*/  BSSY.RECONVERGENT B2, `(.L_x_381) ;  /* 0x0000014000027945 */ /* 0x000fe20003800200 */
[----:B------:R-:W-:-:S11]  /*2690*/  LOP3.LUT P1, RZ, R3, 0x3, RZ, 0xc0, !PT ;  /* 0x0000000303ff7812 */ /* 0x000fd6000782c0ff */
[----:B------:R-:W-:Y:S05]  /*26a0*/  @!P0 BRA `(.L_x_382) ;  /* 0x0000000000448947 */ /* 0x000fea0003800000 */
        /* <DEDUP_REMOVED lines=8> */
[----:B------:R-:W-:Y:S02]  /*2730*/  VIADD R13, R3, 0x780 ;  /* 0x00000780030d7836 */ /* 0x000fe40000000000 */
[----:B------:R-:W4:Y:S02]  /*2740*/  LDG.E.64 R10, desc[UR10][R10.64] ;  /* 0x0000000a0a0a7981 */ /* 0x000f24000c1e1b00 */
[----:B------:R-:W-:-:S06]  /*2750*/  IMAD.WIDE.U32 R12, R13, 0x8, R6 ;  /* 0x000000080d0c7825 */ /* 0x000fcc00078e0006 */
[----:B------:R-:W5:Y:S01]  /*2760*/  LDG.E.64 R12, desc[UR10][R12.64] ;  /* 0x0000000a0c0c7981 */ /* 0x000f62000c1e1b00 */
[----:B------:R-:W-:Y:S01]  /*2770*/  VIADD R0, R0, 0xa00 ;  /* 0x00000a0000007836 */ /* 0x000fe20000000000 */
[----:B--2---:R-:W-:-:S08]  /*2780*/  DADD R28, R28, R4 ;  /* 0x000000001c1c7229 */ /* 0x004fd00000000004 */
[----:B---3--:R-:W-:-:S08]  /*2790*/  DADD R28, R28, R8 ;  /* 0x000000001c1c7229 */ /* 0x008fd00000000008 */
[----:B----4-:R-:W-:-:S08]  /*27a0*/  DADD R28, R28, R10 ;  /* 0x000000001c1c7229 */ /* 0x010fd0000000000a */
[----:B-----5:R-:W-:-:S11]  /*27b0*/  DADD R28, R28, R12 ;  /* 0x000000001c1c7229 */ /* 0x020fd6000000000c */
.L_x_382:
[----:B------:R-:W-:Y:S05]  /*27c0*/  BSYNC.RECONVERGENT B2 ;  /* 0x0000000000027941 */ /* 0x000fea0003800200 */
.L_x_381:
[----:B------:R-:W-:Y:S05]  /*27d0*/  @!P1 BRA `(.L_x_374) ;  /* 0x0000000000349947 */ /* 0x000fea0003800000 */
[----:B------:R-:W-:-:S04]  /*27e0*/  IMAD.HI.U32 R2, R2, -0x33333333, RZ ;  /* 0xcccccccd02027827 */ /* 0x000fc800078e00ff */
[----:B------:R-:W-:Y:S01]  /*27f0*/  VIADD R5, R0, UR6 ;  /* 0x0000000600057c36 */ /* 0x000fe20008000000 */
[----:B------:R-:W-:-:S04]  /*2800*/  LOP3.LUT R2, R2, 0xffff, RZ, 0xc0, !PT ;  /* 0x0000ffff02027812 */ /* 0x000fc800078ec0ff */
[----:B------:R-:W-:-:S04]  /*2810*/  LEA.HI R2, R2, 0x1, RZ, 0x17 ;  /* 0x0000000102027811 */ /* 0x000fc800078fb8ff */
[----:B------:R-:W-:-:S05]  /*2820*/  LOP3.LUT R2, R2, 0x3, RZ, 0xc0, !PT ;  /* 0x0000000302027812 */ /* 0x000fca00078ec0ff */
[----:B------:R-:W-:-:S07]  /*2830*/  IMAD.MOV R0, RZ, RZ, -R2 ;  /* 0x000000ffff007224 */ /* 0x000fce00078e0a02 */
.L_x_383:
[----:B------:R-:W-:-:S06]  /*2840*/  IMAD.WIDE.U32 R2, R5, 0x8, R6 ;  /* 0x0000000805027825 */ /* 0x000fcc00078e0006 */
[----:B------:R-:W2:Y:S01]  /*2850*/  LDG.E.64 R2, desc[UR10][R2.64] ;  /* 0x0000000a02027981 */ /* 0x000ea2000c1e1b00 */
[----:B------:R-:W-:Y:S02]  /*2860*/  VIADD R0, R0, 0x1 ;  /* 0x0000000100007836 */ /* 0x000fe40000000000 */
[----:B------:R-:W-:-:S03]  /*2870*/  VIADD R5, R5, 0x280 ;  /* 0x0000028005057836 */ /* 0x000fc60000000000 */
[----:B------:R-:W-:Y:S01]  /*2880*/  ISETP.NE.AND P0, PT, R0, RZ, PT ;  /* 0x000000ff0000720c */ /* 0x000fe20003f05270 */
[----:B--2---:R-:W-:-:S12]  /*2890*/  DADD R28, R2, R28 ;  /* 0x00000000021c7229 */ /* 0x004fd8000000001c */
[----:B------:R-:W-:Y:S05]  /*28a0*/  @P0 BRA `(.L_x_383) ;  /* 0xfffffffc00e40947 */ /* 0x000fea000383ffff */
.L_x_374:
[----:B------:R-:W-:Y:S05]  /*28b0*/  BSYNC.RECONVERGENT B1 ;  /* 0x0000000000017941 */ /* 0x000fea0003800200 */
.L_x_371:
[----:B------:R-:W0:Y:S01]  /*28c0*/  S2R R0, SR_LANEID ;  /* 0x0000000000007919 */ /* 0x000e220000000000 */
[----:B------:R-:W-:Y:S04]  /*28d0*/  SHFL.DOWN PT, R2, R28, 0x1, 0x1f ;  /* 0x08201f001c027f89 */ /* 0x000fe800000e0000 */
[----:B------:R-:W2:Y:S01]  /*28e0*/  SHFL.DOWN PT, R3, R29, 0x1, 0x1f ;  /* 0x08201f001d037f89 */ /* 0x000ea200000e0000 */
[----:B------:R-:W3:Y:S01]  /*28f0*/  S2R R11, SR_TID.X ;  /* 0x00000000000b7919 */ /* 0x000ee20000002100 */
[----:B--2---:R-:W-:Y:S01]  /*2900*/  DADD R2, R2, R28 ;  /* 0x0000000002027229 */ /* 0x004fe2000000001c */
[C---:B0-----:R-:W-:Y:S02]  /*2910*/  ISETP.GT.AND P0, PT, R0.reuse, 0x1e, PT ;  /* 0x0000001e0000780c */ /* 0x041fe40003f04270 */
[----:B------:R-:W-:-:S07]  /*2920*/  ISETP.NE.AND P1, PT, R0, RZ, PT ;  /* 0x000000ff0000720c */ /* 0x000fce0003f25270 */
[----:B------:R-:W-:Y:S02]  /*2930*/  FSEL R4, R28, R2, P0 ;  /* 0x000000021c047208 */ /* 0x000fe40000000000 */
[----:B------:R-:W-:Y:S02]  /*2940*/  FSEL R5, R29, R3, P0 ;  /* 0x000000031d057208 */ /* 0x000fe40000000000 */
[----:B------:R-:W-:Y:S01]  /*2950*/  ISETP.GT.AND P0, PT, R0, 0x1d, PT ;  /* 0x0000001d0000780c */ /* 0x000fe20003f04270 */
[----:B------:R-:W-:Y:S04]  /*2960*/  SHFL.DOWN PT, R2, R4, 0x2, 0x1f ;  /* 0x08401f0004027f89 */ /* 0x000fe800000e0000 */
[----:B------:R-:W0:Y:S01]  /*2970*/  SHFL.DOWN PT, R3, R5, 0x2, 0x1f ;  /* 0x08401f0005037f89 */ /* 0x000e2200000e0000 */
[----:B------:R-:W2:Y:S01]  /*2980*/  @!P1 S2R R10, SR_CgaCtaId ;  /* 0x00000000000a9919 */ /* 0x000ea20000008800 */
        /* <DEDUP_REMOVED lines=12> */
[----:B---3--:R-:W-:Y:S01]  /*2a50*/  @!P1 SHF.R.U32.HI R6, RZ, 0x2, R11 ;  /* 0x00000002ff069819 */ /* 0x008fe2000001160b */
[----:B------:R-:W0:Y:S01]  /*2a60*/  SHFL.DOWN PT, R3, R9, 0x8, 0x1f ;  /* 0x09001f0009037f89 */ /* 0x000e2200000e0000 */
[----:B--2---:R-:W-:-:S02]  /*2a70*/  @!P1 LEA R7, R10, R7, 0x18 ;  /* 0x000000070a079211 */ /* 0x004fc400078ec0ff */
        /* <DEDUP_REMOVED lines=19> */
[----:B------:R-:W3:Y:S04]  /*2bb0*/  LDS.128 R12, [UR4+0x30] ;  /* 0x00003004ff0c7984 */ /* 0x000ee80008000c00 */
[----:B------:R-:W4:Y:S01]  /*2bc0*/  LDS.128 R8, [UR4+0x40] ;  /* 0x00004004ff087984 */ /* 0x000f220008000c00 */
[----:B0-----:R-:W-:-:S03]  /*2bd0*/  DADD R16, R4, R16 ;  /* 0x0000000004107229 */ /* 0x001fc60000000010 */
[----:B--2---:R-:W0:Y:S05]  /*2be0*/  LDS.128 R4, [UR4+0x50] ;  /* 0x00005004ff047984 */ /* 0x004e2a0008000c00 */
[----:B------:R-:W-:-:S08]  /*2bf0*/  DADD R16, R16, R18 ;  /* 0x0000000010107229 */ /* 0x000fd00000000012 */
[----:B---3--:R-:W-:-:S08]  /*2c00*/  DADD R12, R16, R12 ;  /* 0x00000000100c7229 */ /* 0x008fd0000000000c */
[----:B------:R-:W-:Y:S02]  /*2c10*/  DADD R2, R12, R14 ;  /* 0x000000000c027229 */ /* 0x000fe4000000000e */
[----:B------:R-:W2:Y:S06]  /*2c20*/  LDS.128 R12, [UR4+0x60] ;  /* 0x00006004ff0c7984 */ /* 0x000eac0008000c00 */
[----:B----4-:R-:W-:-:S08]  /*2c30*/  DADD R2, R2, R8 ;  /* 0x0000000002027229 */ /* 0x010fd00000000008 */
[----:B------:R-:W-:Y:S01]  /*2c40*/  DADD R2, R2, R10 ;  /* 0x0000000002027229 */ /* 0x000fe2000000000a */
[----:B------:R-:W3:Y:S07]  /*2c50*/  LDS.128 R8, [UR4+0x70] ;  /* 0x00007004ff087984 */ /* 0x000eee0008000c00 */
[----:B0-----:R-:W-:-:S08]  /*2c60*/  DADD R2, R2, R4 ;  /* 0x0000000002027229 */ /* 0x001fd00000000004 */
[----:B------:R-:W-:Y:S01]  /*2c70*/  DADD R2, R2, R6 ;  /* 0x0000000002027229 */ /* 0x000fe20000000006 */
[----:B------:R-:W0:Y:S07]  /*2c80*/  LDS.128 R4, [UR4+0x80] ;  /* 0x00008004ff047984 */ /* 0x000e2e0008000c00 */
[----:B--2---:R-:W-:-:S08]  /*2c90*/  DADD R2, R2, R12 ;  /* 0x0000000002027229 */ /* 0x004fd0000000000c */
[----:B------:R-:W-:Y:S01]  /*2ca0*/  DADD R2, R2, R14 ;  /* 0x0000000002027229 */ /* 0x000fe2000000000e */
[----:B------:R-:W2:Y:S07]  /*2cb0*/  LDS.128 R12, [UR4+0x90] ;  /* 0x00009004ff0c7984 */ /* 0x000eae0008000c00 */
[----:B---3--:R-:W-:-:S08]  /*2cc0*/  DADD R2, R2, R8 ;  /* 0x0000000002027229 */ /* 0x008fd00000000008 */
[----:B------:R-:W-:Y:S01]  /*2cd0*/  DADD R2, R2, R10 ;  /* 0x0000000002027229 */ /* 0x000fe2000000000a */
[----:B------:R-:W3:Y:S07]  /*2ce0*/  LDS.128 R8, [UR4+0xa0] ;  /* 0x0000a004ff087984 */ /* 0x000eee0008000c00 */
[----:B0-----:R-:W-:Y:S01]  /*2cf0*/  DADD R2, R2, R4 ;  /* 0x0000000002027229 */ /* 0x001fe20000000004 */
[----:B------:R-:W0:Y:S07]  /*2d00*/  LDS.64 R4, [UR4+0xb0] ;  /* 0x0000b004ff047984 */ /* 0x000e2e0008000a00 */
[----:B------:R-:W-:-:S08]  /*2d10*/  DADD R2, R2, R6 ;  /* 0x0000000002027229 */ /* 0x000fd00000000006 */
[----:B--2---:R-:W-:-:S08]  /*2d20*/  DADD R2, R2, R12 ;  /* 0x0000000002027229 */ /* 0x004fd0000000000c */
[----:B------:R-:W-:-:S08]  /*2d30*/  DADD R2, R2, R14 ;  /* 0x0000000002027229 */ /* 0x000fd0000000000e */
[----:B---3--:R-:W-:-:S08]  /*2d40*/  DADD R2, R2, R8 ;  /* 0x0000000002027229 */ /* 0x008fd00000000008 */
[----:B------:R-:W-:-:S08]  /*2d50*/  DADD R2, R2, R10 ;  /* 0x0000000002027229 */ /* 0x000fd0000000000a */
[----:B0-----:R-:W-:-:S11]  /*2d60*/  DADD R4, R2, R4 ;  /* 0x0000000002047229 */ /* 0x001fd60000000004 */
.L_x_370:
[----:B-1----:R-:W-:Y:S05]  /*2d70*/  BSYNC.RECONVERGENT B0 ;  /* 0x0000000000007941 */ /* 0x002fea0003800200 */
.L_x_354:
[----:B------:R-:W-:Y:S05]  /*2d80*/  @P0 EXIT ;  /* 0x000000000000094d */ /* 0x000fea0003800000 */
[----:B------:R-:W1:Y:S02]  /*2d90*/  LDCU.64 UR4, c[0x0][0x388] ;  /* 0x00007100ff0477ac */ /* 0x000e640008000a00 */
[----:B-1----:R-:W-:-:S06]  /*2da0*/  UIMAD.WIDE.U32 UR4, UR9, 0x8, UR4 ;  /* 0x00000008090478a5 */ /* 0x002fcc000f8e0004 */
[----:B--2---:R-:W-:Y:S02]  /*2db0*/  IMAD.U32 R2, RZ, RZ, UR4 ;  /* 0x00000004ff027e24 */ /* 0x004fe4000f8e00ff */
[----:B------:R-:W-:-:S05]  /*2dc0*/  IMAD.U32 R3, RZ, RZ, UR5 ;  /* 0x00000005ff037e24 */ /* 0x000fca000f8e00ff */
[----:B------:R-:W-:Y:S01]  /*2dd0*/  STG.E.64 desc[UR10][R2.64], R4 ;  /* 0x0000000402007986 */ /* 0x000fe2000c101b0a */
[----:B------:R-:W-:Y:S05]  /*2de0*/  EXIT ;  /* 0x000000000000794d */ /* 0x000fea0003800000 */
.L_x_384:
        /* <DEDUP_REMOVED lines=9> */
.L_x_427:


//--------------------- .text._ZN3cub18CUB_300001_SM_10006detail6reduce28DeviceReduceSingleTileKernelINS2_10policy_hubIdjN4cuda3std3__44plusIdEEE10Policy1000EN6thrust24THRUST_300001_SM_1000_NS10device_ptrIdEEPdjS9_ddNS7_10__identityEEEvT0_T1_T2_T3_T4_T6_ --------------------------
	.section	.text._ZN3cub18CUB_300001_SM_10006detail6reduce28DeviceReduceSingleTileKernelINS2_10policy_hubIdjN4cuda3std3__44plusIdEEE10Policy1000EN6thrust24THRUST_300001_SM_1000_NS10device_ptrIdEEPdjS9_ddNS7_10__identityEEEvT0_T1_T2_T3_T4_T6_,"ax",@progbits
	.align	128
        .global         _ZN3cub18CUB_300001_SM_10006detail6reduce28DeviceReduceSingleTileKernelINS2_10policy_hubIdjN4cuda3std3__44plusIdEEE10Policy1000EN6thrust24THRUST_300001_SM_1000_NS10device_ptrIdEEPdjS9_ddNS7_10__identityEEEvT0_T1_T2_T3_T4_T6_
        .type           _ZN3cub18CUB_300001_SM_10006detail6reduce28DeviceReduceSingleTileKernelINS2_10policy_hubIdjN4cuda3std3__44plusIdEEE10Policy1000EN6thrust24THRUST_300001_SM_1000_NS10device_ptrIdEEPdjS9_ddNS7_10__identityEEEvT0_T1_T2_T3_T4_T6_,@function
        .size           _ZN3cub18CUB_300001_SM_10006detail6reduce28DeviceReduceSingleTileKernelINS2_10policy_hubIdjN4cuda3std3__44plusIdEEE10Policy1000EN6thrust24THRUST_300001_SM_1000_NS10device_ptrIdEEPdjS9_ddNS7_10__identityEEEvT0_T1_T2_T3_T4_T6_,(.L_x_428 - _ZN3cub18CUB_300001_SM_10006detail6reduce28DeviceReduceSingleTileKernelINS2_10policy_hubIdjN4cuda3std3__44plusIdEEE10Policy1000EN6thrust24THRUST_300001_SM_1000_NS10device_ptrIdEEPdjS9_ddNS7_10__identityEEEvT0_T1_T2_T3_T4_T6_)
        .other          _ZN3cub18CUB_300001_SM_10006detail6reduce28DeviceReduceSingleTileKernelINS2_10policy_hubIdjN4cuda3std3__44plusIdEEE10Policy1000EN6thrust24THRUST_300001_SM_1000_NS10device_ptrIdEEPdjS9_ddNS7_10__identityEEEvT0_T1_T2_T3_T4_T6_,@"STO_CUDA_ENTRY STV_DEFAULT"
_ZN3cub18CUB_300001_SM_10006detail6reduce28DeviceReduceSingleTileKernelINS2_10policy_hubIdjN4cuda3std3__44plusIdEEE10Policy1000EN6thrust24THRUST_300001_SM_1000_NS10device_ptrIdEEPdjS9_ddNS7_10__identityEEEvT0_T1_T2_T3_T4_T6_:
.text._ZN3cub18CUB_300001_SM_10006detail6reduce28DeviceReduceSingleTileKernelINS2_10policy_hubIdjN4cuda3std3__44plusIdEEE10Policy1000EN6thrust24THRUST_300001_SM_1000_NS10device_ptrIdEEPdjS9_ddNS7_10__identityEEEvT0_T1_T2_T3_T4_T6_:
        /* <DEDUP_REMOVED lines=13> */
.L_x_385:
[----:B------:R-:W-:Y:S01]  /*00d0*/  ISETP.GT.U32.AND P0, PT, R2, 0x13ff, PT ;  /* 0x000013ff0200780c */ /* 0x000fe20003f04070 */
[----:B------:R-:W-:-:S12]  /*00e0*/  BSSY.RECONVERGENT B0, `(.L_x_386) ;  /* 0x0000280000007945 */ /* 0x000fd80003800200 */
        /* <DEDUP_REMOVED lines=11> */
.L_x_389:
[----:B------:R-:W-:Y:S05]  /*01a0*/  BSYNC.RECONVERGENT B1 ;  /* 0x0000000000017941 */ /* 0x000fea0003800200 */
.L_x_388:
[----:B------:R-:W-:Y:S01]  /*01b0*/  ISETP.GE.U32.AND P0, PT, R41, R2, PT ;  /* 0x000000022900720c */ /* 0x000fe20003f06070 */
[----:B------:R-:W-:-:S12]  /*01c0*/  BSSY.RECONVERGENT B1, `(.L_x_390) ;  /* 0x0000073000017945 */ /* 0x000fd80003800200 */
[----:B------:R-:W-:Y:S05]  /*01d0*/  @P0 BRA `(.L_x_391) ;  /* 0x0000000400c40947 */ /* 0x000fea0003800000 */
[----:B------:R-:W-:Y:S01]  /*01e0*/  LOP3.LUT R5, RZ, R41, RZ, 0x33, !PT ;  /* 0x00000029ff057212 */ /* 0x000fe200078e33ff */
[----:B------:R-:W-:Y:S04]  /*01f0*/  BSSY.RECONVERGENT B2, `(.L_x_392) ;  /* 0x0000034000027945 */ /* 0x000fe80003800200 */
[----:B------:R-:W-:-:S04]  /*0200*/  IMAD.IADD R5, R5, 0x1, R2 ;  /* 0x0000000105057824 */ /* 0x000fc800078e0202 */
[C---:B------:R-:W-:Y:S01]  /*0210*/  IMAD.HI.U32 R40, R5.reuse, -0x33333333, RZ ;  /* 0xcccccccd05287827 */ /* 0x040fe200078e00ff */
[----:B------:R-:W-:-:S04]  /*0220*/  ISETP.GE.U32.AND P1, PT, R5, 0x2580, PT ;  /* 0x000025800500780c */ /* 0x000fc80003f26070 */
[----:B------:R-:W-:-:S04]  /*0230*/  LEA.HI R40, R40, 0x1, RZ, 0x17 ;  /* 0x0000000128287811 */ /* 0x000fc800078fb8ff */
[----:B------:R-:W-:-:S04]  /*0240*/  LOP3.LUT R42, R40, 0xf, RZ, 0xc0, !PT ;  /* 0x0000000f282a7812 */ /* 0x000fc800078ec0ff */
[----:B------:R-:W-:Y:S01]  /*0250*/  ISETP.NE.AND P0, PT, R42, RZ, PT ;  /* 0x000000ff2a00720c */ /* 0x000fe20003f05270 */
[----:B------:R-:W-:-:S12]  /*0260*/  @!P1 BRA `(.L_x_393) ;  /* 0x0000000000b09947 */ /* 0x000fd80003800000 */
[----:B------:R-:W0:Y:S01]  /*0270*/  LDC.64 R4, c[0x0][0x380] ;  /* 0x0000e000ff047b82 */ /* 0x000e220000000a00 */
[----:B------:R-:W-:-:S05]  /*0280*/  LOP3.LUT R0, R40, 0xfffff0, RZ, 0xc0, !PT ;  /* 0x00fffff028007812 */ /* 0x000fca00078ec0ff */
[----:B------:R-:W-:Y:S02]  /*0290*/  IMAD.MOV R0, RZ, RZ, -R0 ;  /* 0x000000ffff007224 */ /* 0x000fe400078e0a00 */
[----:B0-----:R-:W-:-:S03]  /*02a0*/  IMAD.WIDE.U32 R4, R41, 0x8, R4 ;  /* 0x0000000829047825 */ /* 0x001fc600078e0004 */
[----:B------:R-:W-:-:S05]  /*02b0*/  IADD3 R4, P1, PT, R4, 0xa000, RZ ;  /* 0x0000a00004047810 */ /* 0x000fca0007f3e0ff */
[----:B------:R-:W-:-:S08]  /*02c0*/  IMAD.X R5, RZ, RZ, R5, P1 ;  /* 0x000000ffff057224 */ /* 0x000fd000008e0605 */
.L_x_394:
        /* <DEDUP_REMOVED lines=38> */
.L_x_393:
[----:B------:R-:W-:Y:S05]  /*0530*/  BSYNC.RECONVERGENT B2 ;  /* 0x0000000000027941 */ /* 0x000fea0003800200 */
.L_x_392:
        /* <DEDUP_REMOVED lines=25> */
.L_x_396:
[----:B------:R-:W-:Y:S05]  /*06d0*/  BSYNC.RECONVERGENT B2 ;  /* 0x0000000000027941 */ /* 0x000fea0003800200 */
.L_x_395:
        /* <DEDUP_REMOVED lines=17> */
.L_x_398:
[----:B------:R-:W-:Y:S05]  /*07f0*/  BSYNC.RECONVERGENT B2 ;  /* 0x0000000000027941 */ /* 0x000fea0003800200 */
.L_x_397:
[----:B------:R-:W-:Y:S05]  /*0800*/  @!P1 BRA `(.L_x_391) ;  /* 0x0000000000389947 */ /* 0x000fea0003800000 */
[----:B------:R-:W0:Y:S01]  /*0810*/  LDC.64 R4, c[0x0][0x380] ;  /* 0x0000e000ff047b82 */ /* 0x000e220000000a00 */
[----:B------:R-:W-:Y:S02]  /*0820*/  IMAD.MOV R0, RZ, RZ, -R0 ;  /* 0x000000ffff007224 */ /* 0x000fe400078e0a00 */
[----:B0-----:R-:W-:-:S04]  /*0830*/  IMAD.WIDE.U32 R4, R41, 0x8, R4 ;  /* 0x0000000829047825 */ /* 0x001fc800078e0004 */
[----:B------:R-:W-:Y:S02]  /*0840*/  IMAD.MOV.U32 R6, RZ, RZ, R4 ;  /* 0x000000ffff067224 */ /* 0x000fe400078e0004 */
[----:B------:R-:W-:-:S07]  /*0850*/  IMAD.MOV.U32 R7, RZ, RZ, R5 ;  /* 0x000000ffff077224 */ /* 0x000fce00078e0005 */
.L_x_399:
[----:B------:R-:W-:Y:S02]  /*0860*/  IMAD.MOV.U32 R4, RZ, RZ, R6 ;  /* 0x000000ffff047224 */ /* 0x000fe400078e0006 */
[----:B------:R-:W-:-:S06]  /*0870*/  IMAD.MOV.U32 R5, RZ, RZ, R7 ;  /* 0x000000ffff057224 */ /* 0x000fcc00078e0007 */
[----:B------:R-:W2:Y:S01]  /*0880*/  LDG.E.64 R4, desc[UR6][R4.64] ;  /* 0x0000000604047981 */ /* 0x000ea2000c1e1b00 */
[----:B------:R-:W-:Y:S01]  /*0890*/  VIADD R0, R0, 0x1 ;  /* 0x0000000100007836 */ /* 0x000fe20000000000 */
[----:B------:R-:W-:-:S04]  /*08a0*/  IADD3 R6, P1, PT, R6, 0x1400, RZ ;  /* 0x0000140006067810 */ /* 0x000fc80007f3e0ff */
[----:B------:R-:W-:Y:S01]  /*08b0*/  ISETP.NE.AND P0, PT, R0, RZ, PT ;  /* 0x000000ff0000720c */ /* 0x000fe20003f05270 */
[----:B------:R-:W-:Y:S01]  /*08c0*/  IMAD.X R7, RZ, RZ, R7, P1 ;  /* 0x000000ffff077224 */ /* 0x000fe200008e0607 */
[----:B--2--5:R-:W-:-:S11]  /*08d0*/  DADD R36, R4, R36 ;  /* 0x0000000004247229 */ /* 0x024fd60000000024 */
[----:B------:R-:W-:Y:S05]  /*08e0*/  @P0 BRA `(.L_x_399) ;  /* 0xfffffffc00dc0947 */ /* 0x000fea000383ffff */
.L_x_391:
[----:B------:R-:W-:Y:S05]  /*08f0*/  BSYNC.RECONVERGENT B1 ;  /* 0x0000000000017941 */ /* 0x000fea0003800200 */
.L_x_390:
        /* <DEDUP_REMOVED lines=28> */
[----:B-1----:R-:W-:-:S03]  /*0ac0*/  @!P1 LEA R9, R13, R2, 0x18 ;  /* 0x000000020d099211 */ /* 0x002fc600078ec0ff */
[----:B------:R-:W0:Y:S02]  /*0ad0*/  SHFL.DOWN PT, R5, R11, 0x8, 0x1f ;  /* 0x09001f000b057f89 */ /* 0x000e2400000e0000 */
[----:B0-----:R-:W-:-:S10]  /*0ae0*/  DADD R4, R4, R10 ;  /* 0x0000000004047229 */ /* 0x001fd4000000000a */
[----:B------:R-:W-:Y:S02]  /*0af0*/  FSEL R6, R10, R4, P0 ;  /* 0x000000040a067208 */ /* 0x000fe40000000000 */
[----:B------:R-:W-:Y:S01]  /*0b00*/  FSEL R7, R11, R5, P0 ;  /* 0x000000050b077208 */ /* 0x000fe20000000000 */
[----:B------:R-:W-:Y:S01]  /*0b10*/  @!P1 IMAD.IADD R11, R0, 0x1, R9 ;  /* 0x00000001000b9824 */ /* 0x000fe200078e0209 */
        /* <DEDUP_REMOVED lines=14> */
[----:B------:R-:W2:Y:S04]  /*0c00*/  LDS.128 R16, [UR4+0x30] ;  /* 0x00003004ff107984 */ /* 0x000ea80008000c00 */
[----:B-1----:R-:W1:Y:S01]  /*0c10*/  LDS.128 R4, [UR4+0x40] ;  /* 0x00004004ff047984 */ /* 0x002e620008000c00 */
[----:B0-----:R-:W-:-:S03]  /*0c20*/  DADD R12, R8, R12 ;  /* 0x00000000080c7229 */ /* 0x001fc6000000000c */
[----:B------:R-:W0:Y:S05]  /*0c30*/  LDS.128 R8, [UR4+0x50] ;  /* 0x00005004ff087984 */ /* 0x000e2a0008000c00 */
[----:B------:R-:W-:-:S08]  /*0c40*/  DADD R12, R12, R14 ;  /* 0x000000000c0c7229 */ /* 0x000fd0000000000e */
[----:B--2---:R-:W-:-:S08]  /*0c50*/  DADD R12, R12, R16 ;  /* 0x000000000c0c7229 */ /* 0x004fd00000000010 */
[----:B------:R-:W-:Y:S02]  /*0c60*/  DADD R18, R12, R18 ;  /* 0x000000000c127229 */ /* 0x000fe40000000012 */
[----:B------:R-:W2:Y:S06]  /*0c70*/  LDS.128 R12, [UR4+0x60] ;  /* 0x00006004ff0c7984 */ /* 0x000eac0008000c00 */
[----:B-1----:R-:W-:-:S08]  /*0c80*/  DADD R4, R18, R4 ;  /* 0x0000000012047229 */ /* 0x002fd00000000004 */
[----:B------:R-:W-:Y:S02]  /*0c90*/  DADD R2, R4, R6 ;  /* 0x0000000004027229 */ /* 0x000fe40000000006 */
[----:B------:R-:W1:Y:S06]  /*0ca0*/  LDS.128 R4, [UR4+0x70] ;  /* 0x00007004ff047984 */ /* 0x000e6c0008000c00 */
[----:B0-----:R-:W-:-:S08]  /*0cb0*/  DADD R2, R2, R8 ;  /* 0x0000000002027229 */ /* 0x001fd00000000008 */
[----:B------:R-:W-:Y:S01]  /*0cc0*/  DADD R2, R2, R10 ;  /* 0x0000000002027229 */ /* 0x000fe2000000000a */
[----:B------:R-:W0:Y:S07]  /*0cd0*/  LDS.128 R8, [UR4+0x80] ;  /* 0x00008004ff087984 */ /* 0x000e2e0008000c00 */
[----:B--2---:R-:W-:-:S08]  /*0ce0*/  DADD R2, R2, R12 ;  /* 0x0000000002027229 */ /* 0x004fd0000000000c */
        /* <DEDUP_REMOVED lines=14> */
.L_x_400:
        /* <DEDUP_REMOVED lines=26> */
[----:B0-----:R-:W-:-:S10]  /*0f70*/  DADD R4, R4, R8 ;  /* 0x0000000004047229 */ /* 0x001fd40000000008 */
[----:B------:R-:W-:Y:S02]  /*0f80*/  FSEL R6, R8, R4, P0 ;  /* 0x0000000408067208 */ /* 0x000fe40000000000 */
[----:B------:R-:W-:Y:S01]  /*0f90*/  FSEL R7, R9, R5, P0 ;  /* 0x0000000509077208 */ /* 0x000fe20000000000 */
[----:B------:R-:W0:Y:S01]  /*0fa0*/  @!P1 S2R R8, SR_CgaCtaId ;  /* 0x0000000000089919 */ /* 0x000e220000008800 */
[----:B------:R-:W-:Y:S01]  /*0fb0*/  ISETP.GT.AND P0, PT, R0, R13, PT ;  /* 0x0000000d0000720c */ /* 0x000fe20003f04270 */
[----:B------:R-:W-:Y:S01]  /*0fc0*/  VIADD R0, R12, 0x10 ;  /* 0x000000100c007836 */ /* 0x000fe20000000000 */
[----:B------:R-:W-:Y:S04]  /*0fd0*/  SHFL.DOWN PT, R4, R6, 0x8, R13 ;  /* 0x0900000006047989 */ /* 0x000fe800000e000d */
[----:B------:R-:W1:Y:S02]  /*0fe0*/  SHFL.DOWN PT, R5, R7, 0x8, R13 ;  /* 0x0900000007057989 */ /* 0x000e6400000e000d */
[----:B-1----:R-:W-:-:S10]  /*0ff0*/  DADD R4, R4, R6 ;  /* 0x0000000004047229 */ /* 0x002fd40000000006 */
[----:B------:R-:W-:Y:S02]  /*1000*/  FSEL R10, R6, R4, P0 ;  /* 0x00000004060a7208 */ /* 0x000fe40000000000 */
[----:B------:R-:W-:Y:S02]  /*1010*/  FSEL R11, R7, R5, P0 ;  /* 0x00000005070b7208 */ /* 0x000fe40000000000 */
[----:B------:R-:W-:Y:S01]  /*1020*/  @!P1 MOV R7, 0x400 ;  /* 0x0000040000079802 */ /* 0x000fe20000000f00 */
[----:B------:R-:W-:Y:S01]  /*1030*/  SHFL.DOWN PT, R4, R10, 0x10, R13 ;  /* 0x0a0000000a047989 */ /* 0x000fe200000e000d */
[----:B------:R-:W-:Y:S02]  /*1040*/  ISETP.GT.AND P0, PT, R0, R13, PT ;  /* 0x0000000d0000720c */ /* 0x000fe40003f04270 */
        /* <DEDUP_REMOVED lines=14> */
[----:B------:R-:W-:Y:S01]  /*1130*/  ISETP.GT.U32.AND P1, PT, R2, 0x20, PT ;  /* 0x000000200200780c */ /* 0x000fe20003f24070 */
[----:B-1----:R-:W-:-:S09]  /*1140*/  ULEA UR4, UR5, UR4, 0x18 ;  /* 0x0000000405047291 */ /* 0x002fd2000f8ec0ff */
[----:B------:R-:W1:Y:S04]  /*1150*/  LDS.128 R12, [UR4+0x20] ;  /* 0x00002004ff0c7984 */ /* 0x000e680008000c00 */
[----:B0-----:R-:W0:Y:S01]  /*1160*/  LDS.128 R4, [UR4+0x30] ;  /* 0x00003004ff047984 */ /* 0x001e220008000c00 */
        /* <DEDUP_REMOVED lines=70> */
[----:B------:R-:W0:Y:S01]  /*15d0*/  LDS.64 R4, [UR4+0xb0] ;  /* 0x0000b004ff047984 */ /* 0x000e220008000a00 */
        /* <DEDUP_REMOVED lines=8> */
[----:B------:R-:W-:-:S04]  /*1660*/  ISETP.GT.U32.AND P1, PT, R2, 0x260, PT ;  /* 0x000002600200780c */ /* 0x000fc80003f24070 */
[----:B0-----:R-:W-:-:S10]  /*1670*/  DADD R4, R4, R6 ;  /* 0x0000000004047229 */ /* 0x001fd40000000006 */
[----:B------:R-:W-:Y:S02]  /*1680*/  FSEL R8, R4, R6, P1 ;  /* 0x0000000604087208 */ /* 0x000fe40000800000 */
[----:B------:R-:W-:Y:S01]  /*1690*/  FSEL R9, R5, R7, P1 ;  /* 0x0000000705097208 */ /* 0x000fe20000800000 */
[----:B------:R-:W-:Y:S06]  /*16a0*/  BRA `(.L_x_401) ;  /* 0x00000010008c7947 */ /* 0x000fec0003800000 */
.L_x_387:
[----:B------:R-:W0:Y:S01]  /*16b0*/  S2R R0, SR_TID.X ;  /* 0x0000000000007919 */ /* 0x000e220000002100 */
[----:B------:R-:W1:Y:S02]  /*16c0*/  LDCU.64 UR4, c[0x0][0x380] ;  /* 0x00007000ff0477ac */ /* 0x000e640008000a00 */
[----:B-1----:R-:W-:Y:S02]  /*16d0*/  IMAD.U32 R6, RZ, RZ, UR4 ;  /* 0x00000004ff067e24 */ /* 0x002fe4000f8e00ff */
[----:B------:R-:W-:Y:S02]  /*16e0*/  IMAD.U32 R7, RZ, RZ, UR5 ;  /* 0x00000005ff077e24 */ /* 0x000fe4000f8e00ff */
[----:B0-----:R-:W-:-:S05]  /*16f0*/  IMAD.WIDE.U32 R20, R0, 0x8, R6 ;  /* 0x0000000800147825 */ /* 0x001fca00078e0006 */
        /* <DEDUP_REMOVED lines=8> */
[----:B------:R-:W-:Y:S01]  /*1780*/  VIADD R3, R2, 0xffffec00 ;  /* 0xffffec0002037836 */ /* 0x000fe20000000000 */
[----:B------:R-:W-:-:S04]  /*1790*/  UMOV UR4, 0x1400 ;  /* 0x0000140000047882 */ /* 0x000fc80000000000 */
[----:B------:R-:W-:Y:S01]  /*17a0*/  ISETP.GE.U32.AND P0, PT, R3, 0x1400, PT ;  /* 0x000014000300780c */ /* 0x000fe20003f06070 */
        /* <DEDUP_REMOVED lines=8> */
[----:B------:R-:W0:Y:S01]  /*1830*/  LDC R2, c[0x0][0x390] ;  /* 0x0000e400ff027b82 */ /* 0x000e220000000800 */
[----:B------:R-:W-:-:S07]  /*1840*/  UMOV UR4, 0x1400 ;  /* 0x0000140000047882 */ /* 0x000fce0000000000 */
[----:B------:R-:W1:Y:S02]  /*1850*/  LDC.64 R6, c[0x0][0x380] ;  /* 0x0000e000ff067b82 */ /* 0x000e640000000a00 */
.L_x_404:
[----:B------:R-:W-:-:S04]  /*1860*/  VIADD R9, R0, UR4 ;  /* 0x0000000400097c36 */ /* 0x000fc80008000000 */
[----:B-1----:R-:W-:-:S05]  /*1870*/  IMAD.WIDE.U32 R8, R9, 0x8, R6 ;  /* 0x0000000809087825 */ /* 0x002fca00078e0006 */
        /* <DEDUP_REMOVED lines=8> */
[----:B--2---:R-:W-:-:S08]  /*1900*/  DADD R10, R10, R38 ;  /* 0x000000000a0a7229 */ /* 0x004fd00000000026 */
[----:B---3--:R-:W-:Y:S01]  /*1910*/  DADD R10, R12, R10 ;  /* 0x000000000c0a7229 */ /* 0x008fe2000000000a */
[----:B0-----:R-:W-:-:S05]  /*1920*/  VIADD R12, R2, -UR4 ;  /* 0x80000004020c7c36 */ /* 0x001fca0008000000 */
[----:B------:R-:W-:Y:S02]  /*1930*/  ISETP.GE.U32.AND P0, PT, R12, 0x1400, PT ;  /* 0x000014000c00780c */ /* 0x000fe40003f06070 */
[----:B----4-:R-:W-:-:S08]  /*1940*/  DADD R10, R14, R10 ;  /* 0x000000000e0a7229 */ /* 0x010fd0000000000a */
[----:B-----5:R-:W-:-:S08]  /*1950*/  DADD R10, R16, R10 ;  /* 0x00000000100a7229 */ /* 0x020fd0000000000a */
[----:B------:R-:W-:-:S08]  /*1960*/  DADD R10, R18, R10 ;  /* 0x00000000120a7229 */ /* 0x000fd0000000000a */
[----:B------:R-:W-:-:S08]  /*1970*/  DADD R10, R20, R10 ;  /* 0x00000000140a7229 */ /* 0x000fd0000000000a */
[----:B------:R-:W-:-:S08]  /*1980*/  DADD R10, R22, R10 ;  /* 0x00000000160a7229 */ /* 0x000fd0000000000a */
[----:B------:R-:W-:Y:S01]  /*1990*/  DADD R38, R4, R10 ;  /* 0x0000000004267229 */ /* 0x000fe2000000000a */
[----:B------:R-:W-:Y:S10]  /*19a0*/  @!P0 BRA `(.L_x_403) ;  /* 0x0000000800a48947 */ /* 0x000ff40003800000 */
[----:B------:R-:W-:-:S06]  /*19b0*/  UIADD3 UR4, UPT, UPT, UR4, 0x1400, URZ ;  /* 0x0000140004047890 */ /* 0x000fcc000fffe0ff */
[----:B------:R-:W-:-:S13]  /*19c0*/  ISETP.LT.U32.AND P0, PT, R3, UR4, PT ;  /* 0x0000000403007c0c */ /* 0x000fda000bf01070 */
[----:B------:R-:W-:Y:S05]  /*19d0*/  @!P0 BRA `(.L_x_404) ;  /* 0xfffffffc00a08947 */ /* 0x000fea000383ffff */
.L_x_402:
[----:B------:R-:W-:Y:S01]  /*19e0*/  VIADD R3, R2, -UR4 ;  /* 0x8000000402037c36 */ /* 0x000fe20008000000 */
[----:B------:R-:W-:Y:S04]  /*19f0*/  BSSY.RECONVERGENT B1, `(.L_x_403) ;  /* 0x00000a4000017945 */ /* 0x000fe80003800200 */
[----:B------:R-:W-:-:S04]  /*1a00*/  ISETP.GE.AND P0, PT, R0, R3, PT ;  /* 0x000000030000720c */ /* 0x000fc80003f06270 */
[----:B------:R-:W-:-:S13]  /*1a10*/  ISETP.LE.U32.OR P0, PT, R2, UR4, P0 ;  /* 0x0000000402007c0c */ /* 0x000fda0008703470 */
[----:B------:R-:W-:Y:S05]  /*1a20*/  @P0 BRA `(.L_x_405) ;  /* 0x0000000800800947 */ /* 0x000fea0003800000 */
[----:B------:R-:W-:Y:S01]  /*1a30*/  LOP3.LUT R3, RZ, R0, RZ, 0x33, !PT ;  /* 0x00000000ff037212 */ /* 0x000fe200078e33ff */
[----:B------:R-:W-:Y:S03]  /*1a40*/  BSSY.RECONVERGENT B2, `(.L_x_406) ;  /* 0x0000053000027945 */ /* 0x000fe60003800200 */
[----:B------:R-:W-:-:S04]  /*1a50*/  IADD3 R3, PT, PT, R2, -UR4, R3 ;  /* 0x8000000402037c10 */ /* 0x000fc8000fffe003 */
[C---:B------:R-:W-:Y:S01]  /*1a60*/  ISETP.GE.U32.AND P0, PT, R3.reuse, 0x2580, PT ;  /* 0x000025800300780c */ /* 0x040fe20003f06070 */
[----:B------:R-:W-:-:S05]  /*1a70*/  IMAD.HI.U32 R2, R3, -0x33333333, RZ ;  /* 0xcccccccd03027827 */ /* 0x000fca00078e00ff */
[----:B------:R-:W-:Y:S01]  /*1a80*/  LEA.HI R3, R2, 0x1, RZ, 0x17 ;  /* 0x0000000102037811 */ /* 0x000fe200078fb8ff */
[----:B------:R-:W-:-:S03]  /*1a90*/  IMAD.MOV.U32 R2, RZ, RZ, R0 ;  /* 0x000000ffff027224 */ /* 0x000fc600078e0000 */
[----:B------:R-:W-:-:S03]  /*1aa0*/  LOP3.LUT R4, R3, 0xf, RZ, 0xc0, !PT ;  /* 0x0000000f03047812 */ /* 0x000fc600078ec0ff */
[----:B------:R-:W-:Y:S05]  /*1ab0*/  @!P0 BRA `(.L_x_407) ;  /* 0x00000004002c8947 */ /* 0x000fea0003800000 */
[----:B------:R-:W-:Y:S01]  /*1ac0*/  LOP3.LUT R42, R3, 0xfffff0, RZ, 0xc0, !PT ;  /* 0x00fffff0032a7812 */ /* 0x000fe200078ec0ff */
[----:B------:R-:W-:Y:S01]  /*1ad0*/  BSSY.RECONVERGENT B3, `(.L_x_408) ;  /* 0x0000048000037945 */ /* 0x000fe20003800200 */
[C---:B------:R-:W-:Y:S01]  /*1ae0*/  LOP3.LUT R2, R0.reuse, 0x1400, RZ, 0xfc, !PT ;  /* 0x0000140000027812 */ /* 0x040fe200078efcff */
[----:B------:R-:W-:Y:S02]  /*1af0*/  VIADD R5, R0, UR4 ;  /* 0x0000000400057c36 */ /* 0x000fe40008000000 */
[----:B------:R-:W-:-:S07]  /*1b00*/  IMAD.MOV R42, RZ, RZ, -R42 ;  /* 0x000000ffff2a7224 */ /* 0x000fce00078e0a2a */
.L_x_409:
        /* <DEDUP_REMOVED lines=68> */
[----:B------:R-:W-:Y:S05]  /*1f50*/  BSYNC.RECONVERGENT B3 ;  /* 0x0000000000037941 */ /* 0x000fea0003800200 */
.L_x_408:
[----:B------:R-:W-:-:S07]  /*1f60*/  VIADD R2, R2, 0xffffec00 ;  /* 0xffffec0002027836 */ /* 0x000fce0000000000 */
.L_x_407:
[----:B------:R-:W-:Y:S05]  /*1f70*/  BSYNC.RECONVERGENT B2 ;  /* 0x0000000000027941 */ /* 0x000fea0003800200 */
.L_x_406:
        /* <DEDUP_REMOVED lines=40> */
.L_x_411:
[----:B------:R-:W-:Y:S05]  /*2200*/  BSYNC.RECONVERGENT B2 ;  /* 0x0000000000027941 */ /* 0x000fea0003800200 */
.L_x_410:
        /* <DEDUP_REMOVED lines=23> */
.L_x_413:
[----:B------:R-:W-:Y:S05]  /*2380*/  BSYNC.RECONVERGENT B2 ;  /* 0x0000000000027941 */ /* 0x000fea0003800200 */
.L_x_412:
[----:B------:R-:W-:Y:S05]  /*2390*/  @!P1 BRA `(.L_x_405) ;  /* 0x0000000000249947 */ /* 0x000fea0003800000 */
[----:B------:R-:W-:Y:S02]  /*23a0*/  VIADD R5, R2, UR4 ;  /* 0x0000000402057c36 */ /* 0x000fe40008000000 */
[----:B------:R-:W-:-:S07]  /*23b0*/  IMAD.MOV R4, RZ, RZ, -R3 ;  /* 0x000000ffff047224 */ /* 0x000fce00078e0a03 */
.L_x_414:
[----:B------:R-:W-:-:S06]  /*23c0*/  IMAD.WIDE.U32 R2, R5, 0x8, R6 ;  /* 0x0000000805027825 */ /* 0x000fcc00078e0006 */
[----:B------:R-:W2:Y:S01]  /*23d0*/  LDG.E.64 R2, desc[UR6][R2.64] ;  /* 0x0000000602027981 */ /* 0x000ea2000c1e1b00 */
[----:B------:R-:W-:Y:S02]  /*23e0*/  VIADD R4, R4, 0x1 ;  /* 0x0000000104047836 */ /* 0x000fe40000000000 */
[----:B------:R-:W-:-:S03]  /*23f0*/  VIADD R5, R5, 0x280 ;  /* 0x0000028005057836 */ /* 0x000fc60000000000 */
[----:B------:R-:W-:Y:S01]  /*2400*/  ISETP.NE.AND P0, PT, R4, RZ, PT ;  /* 0x000000ff0400720c */ /* 0x000fe20003f05270 */
[----:B--2---:R-:W-:-:S12]  /*2410*/  DADD R38, R2, R38 ;  /* 0x0000000002267229 */ /* 0x004fd80000000026 */
[----:B------:R-:W-:Y:S05]  /*2420*/  @P0 BRA `(.L_x_414) ;  /* 0xfffffffc00e40947 */ /* 0x000fea000383ffff */
.L_x_405:
[----:B------:R-:W-:Y:S05]  /*2430*/  BSYNC.RECONVERGENT B1 ;  /* 0x0000000000017941 */ /* 0x000fea0003800200 */
.L_x_403:
        /* <DEDUP_REMOVED lines=49> */
[----:B------:R-:W0:Y:S05]  /*2750*/  LDS.128 R8, [UR4+0x50] ;  /* 0x00005004ff087984 */ /* 0x000e2a0008000c00 */
[----:B------:R-:W-:-:S08]  /*2760*/  DADD R12, R12, R14 ;  /* 0x000000000c0c7229 */ /* 0x000fd0000000000e */
[----:B-1----:R-:W-:-:S08]  /*2770*/  DADD R12, R12, R16 ;  /* 0x000000000c0c7229 */ /* 0x002fd00000000010 */
[----:B------:R-:W-:Y:S02]  /*2780*/  DADD R18, R12, R18 ;  /* 0x000000000c127229 */ /* 0x000fe40000000012 */
[----:B------:R-:W1:Y:S06]  /*2790*/  LDS.128 R12, [UR4+0x60] ;  /* 0x00006004ff0c7984 */ /* 0x000e6c0008000c00 */
        /* <DEDUP_REMOVED lines=12> */
[----:B0-----:R-:W-:Y:S01]  /*2860*/  DADD R2, R2, R8 ;  /* 0x0000000002027229 */ /* 0x001fe20000000008 */
[----:B------:R-:W0:Y:S07]  /*2870*/  LDS.64 R8, [UR4+0xb0] ;  /* 0x0000b004ff087984 */ /* 0x000e2e0008000a00 */
[----:B------:R-:W-:-:S08]  /*2880*/  DADD R2, R2, R10 ;  /* 0x0000000002027229 */ /* 0x000fd0000000000a */
[----:B-1----:R-:W-:-:S08]  /*2890*/  DADD R2, R2, R12 ;  /* 0x0000000002027229 */ /* 0x002fd0000000000c */
[----:B------:R-:W-:-:S08]  /*28a0*/  DADD R2, R2, R14 ;  /* 0x0000000002027229 */ /* 0x000fd0000000000e */
[----:B--2---:R-:W-:-:S08]  /*28b0*/  DADD R2, R2, R4 ;  /* 0x0000000002027229 */ /* 0x004fd00000000004 */
[----:B------:R-:W-:-:S08]  /*28c0*/  DADD R2, R2, R6 ;  /* 0x0000000002027229 */ /* 0x000fd00000000006 */
[----:B0-----:R-:W-:-:S11]  /*28d0*/  DADD R8, R2, R8 ;  /* 0x0000000002087229 */ /* 0x001fd60000000008 */
.L_x_401:
[----:B------:R-:W-:Y:S05]  /*28e0*/  BSYNC.RECONVERGENT B0 ;  /* 0x0000000000007941 */ /* 0x000fea0003800200 */
.L_x_386:
[----:B------:R-:W-:Y:S05]  /*28f0*/  @P0 EXIT ;  /* 0x000000000000094d */ /* 0x000fea0003800000 */
[----:B------:R-:W0:Y:S01]  /*2900*/  LDCU.64 UR4, c[0x0][0x398] ;  /* 0x00007300ff0477ac */ /* 0x000e220008000a00 */
[----:B--2---:R-:W2:Y:S01]  /*2910*/  LDC.64 R2, c[0x0][0x388] ;  /* 0x0000e200ff027b82 */ /* 0x004ea20000000a00 */
[----:B0-----:R-:W-:-:S07]  /*2920*/  DADD R8, R8, UR4 ;  /* 0x0000000408087e29 */ /* 0x001fce0008000000 */
[----:B--2---:R-:W-:Y:S01]  /*2930*/  STG.E.64 desc[UR6][R2.64], R8 ;  /* 0x0000000802007986 */ /* 0x004fe2000c101b06 */
[----:B------:R-:W-:Y:S05]  /*2940*/  EXIT ;  /* 0x000000000000794d */ /* 0x000fea0003800000 */
.L_x_415:
        /* <DEDUP_REMOVED lines=11> */
.L_x_428:


//--------------------- .text._ZN3cub18CUB_300001_SM_10006detail11EmptyKernelIvEEvv --------------------------
	.section	.text._ZN3cub18CUB_300001_SM_10006detail11EmptyKernelIvEEvv,"ax",@progbits
	.align	128
        .global         _ZN3cub18CUB_300001_SM_10006detail11EmptyKernelIvEEvv
        .type           _ZN3cub18CUB_300001_SM_10006detail11EmptyKernelIvEEvv,@function
        .size           _ZN3cub18CUB_300001_SM_10006detail11EmptyKernelIvEEvv,(.L_x_429 - _ZN3cub18CUB_300001_SM_10006detail11EmptyKernelIvEEvv)
        .other          _ZN3cub18CUB_300001_SM_10006detail11EmptyKernelIvEEvv,@"STO_CUDA_ENTRY STV_DEFAULT"
_ZN3cub18CUB_300001_SM_10006detail11EmptyKernelIvEEvv:
.text._ZN3cub18CUB_300001_SM_10006detail11EmptyKernelIvEEvv:
[----:B------:R-:W-:Y:S01]  /*0000*/  LDC R1, c[0x0][0x37c] ;  /* 0x0000df00ff017b82 */ /* 0x000fe20000000800 */
[----:B------:R-:W-:Y:S05]  /*0010*/  EXIT ;  /* 0x000000000000794d */ /* 0x000fea0003800000 */
.L_x_416:
        /* <DEDUP_REMOVED lines=14> */
.L_x_429:


//--------------------- .nv.shared._ZN3cub18CUB_300001_SM_10006detail6reduce28DeviceReduceSingleTileKernelINS2_10policy_hubIfyN4cuda3std3__44plusIfEEE10Policy1000EPfSC_iS9_ffNS7_10__identityEEEvT0_T1_T2_T3_T4_T6_ --------------------------
	.section	.nv.shared._ZN3cub18CUB_300001_SM_10006detail6reduce28DeviceReduceSingleTileKernelINS2_10policy_hubIfyN4cuda3std3__44plusIfEEE10Policy1000EPfSC_iS9_ffNS7_10__identityEEEvT0_T1_T2_T3_T4_T6_,"aw",@nobits
	.sectionflags	@""
	.align	4
.nv.shared._ZN3cub18CUB_300001_SM_10006detail6reduce28DeviceReduceSingleTileKernelINS2_10policy_hubIfyN4cuda3std3__44plusIfEEE10Policy1000EPfSC_iS9_ffNS7_10__identityEEEvT0_T1_T2_T3_T4_T6_:
	.zero		1068


//--------------------- .nv.shared.reserved.0     --------------------------
	.section	.nv.shared.reserved.0,"aw",@nobits
	.weak		__nv_reservedSMEM_offset_0_alias
	.size		__nv_reservedSMEM_offset_0_alias, 0, 64
	.other		__nv_reservedSMEM_offset_0_alias,@"STO_CUDA_RESERVED_SHARED STV_DEFAULT"
__nv_reservedSMEM_offset_0_alias:
	.zero		0
	.zero		64


//--------------------- .nv.global                --------------------------
	.section	.nv.global,"aw",@nobits
.nv.global:
	.type		_ZN30_INTERNAL_d2c16fa2_4_k_cu_main6thrust24THRUST_300001_SM_1000_NS3seqE,@object
	.size		_ZN30_INTERNAL_d2c16fa2_4_k_cu_main6thrust24THRUST_300001_SM_1000_NS3seqE,(_ZN30_INTERNAL_d2c16fa2_4_k_cu_main4cuda3std3__48in_placeE - _ZN30_INTERNAL_d2c16fa2_4_k_cu_main6thrust24THRUST_300001_SM_1000_NS3seqE)
_ZN30_INTERNAL_d2c16fa2_4_k_cu_main6thrust24THRUST_300001_SM_1000_NS3seqE:
	.zero		1
	.type		_ZN30_INTERNAL_d2c16fa2_4_k_cu_main4cuda3std3__48in_placeE,@object
	.size		_ZN30_INTERNAL_d2c16fa2_4_k_cu_main4cuda3std3__48in_placeE,(_ZN30_INTERNAL_d2c16fa2_4_k_cu_main4cuda3std6ranges3__45__cpo4sizeE - _ZN30_INTERNAL_d2c16fa2_4_k_cu_main4cuda3std3__48in_placeE)
_ZN30_INTERNAL_d2c16fa2_4_k_cu_main4cuda3std3__48in_placeE:
	.zero		1
	.type		_ZN30_INTERNAL_d2c16fa2_4_k_cu_main4cuda3std6ranges3__45__cpo4sizeE,@object
	.size		_ZN30_INTERNAL_d2c16fa2_4_k_cu_main4cuda3std6ranges3__45__cpo4sizeE,(_ZN30_INTERNAL_d2c16fa2_4_k_cu_main6thrust24THRUST_300001_SM_1000_NS12placeholders2_3E - _ZN30_INTERNAL_d2c16fa2_4_k_cu_main4cuda3std6ranges3__45__cpo4sizeE)
_ZN30_INTERNAL_d2c16fa2_4_k_cu_main4cuda3std6ranges3__45__cpo4sizeE:
	.zero		1
	.type		_ZN30_INTERNAL_d2c16fa2_4_k_cu_main6thrust24THRUST_300001_SM_1000_NS12placeholders2_3E,@object
	.size		_ZN30_INTERNAL_d2c16fa2_4_k_cu_main6thrust24THRUST_300001_SM_1000_NS12placeholders2_3E,(_ZN30_INTERNAL_d2c16fa2_4_k_cu_main4cuda3std3__45__cpo6cbeginE - _ZN30_INTERNAL_d2c16fa2_4_k_cu_main6thrust24THRUST_300001_SM_1000_NS12placeholders2_3E)
_ZN30_INTERNAL_d2c16fa2_4_k_cu_main6thrust24THRUST_300001_SM_1000_NS12placeholders2_3E:
	.zero		1
	.type		_ZN30_INTERNAL_d2c16fa2_4_k_cu_main4cuda3std3__45__cpo6cbeginE,@object
	.size		_ZN30_INTERNAL_d2c16fa2_4_k_cu_main4cuda3std3__45__cpo6cbeginE,(_ZN30_INTERNAL_d2c16fa2_4_k_cu_main4cuda3std6ranges3__45__cpo6cbeginE - _ZN30_INTERNAL_d2c16fa2_4_k_cu_main4cuda3std3__45__cpo6cbeginE)
_ZN30_INTERNAL_d2c16fa2_4_k_cu_main4cuda3std3__45__cpo6cbeginE:
	.zero		1
	.type		_ZN30_INTERNAL_d2c16fa2_4_k_cu_main4cuda3std6ranges3__45__cpo6cbeginE,@object
	.size		_ZN30_INTERNAL_d2c16fa2_4_k_cu_main4cuda3std6ranges3__45__cpo6cbeginE,(_ZN30_INTERNAL_d2c16fa2_4_k_cu_main6thrust24THRUST_300001_SM_1000_NS12placeholders2_7E - _ZN30_INTERNAL_d2c16fa2_4_k_cu_main4cuda3std6ranges3__45__cpo6cbeginE)
_ZN30_INTERNAL_d2c16fa2_4_k_cu_main4cuda3std6ranges3__45__cpo6cbeginE:
	.zero		1
	.type		_ZN30_INTERNAL_d2c16fa2_4_k_cu_main6thrust24THRUST_300001_SM_1000_NS12placeholders2_7E,@object
	.size		_ZN30_INTERNAL_d2c16fa2_4_k_cu_main6thrust24THRUST_300001_SM_1000_NS12placeholders2_7E,(_ZN30_INTERNAL_d2c16fa2_4_k_cu_main4cuda3std3__45__cpo7crbeginE - _ZN30_INTERNAL_d2c16fa2_4_k_cu_main6thrust24THRUST_300001_SM_1000_NS12placeholders2_7E)
_ZN30_INTERNAL_d2c16fa2_4_k_cu_main6thrust24THRUST_300001_SM_1000_NS12placeholders2_7E:
	.zero		1
	.type		_ZN30_INTERNAL_d2c16fa2_4_k_cu_main4cuda3std3__45__cpo7crbeginE,@object
	.size		_ZN30_INTERNAL_d2c16fa2_4_k_cu_main4cuda3std3__45__cpo7crbeginE,(_ZN30_INTERNAL_d2c16fa2_4_k_cu_main4cuda3std6ranges3__45__cpo4nextE - _ZN30_INTERNAL_d2c16fa2_4_k_cu_main4cuda3std3__45__cpo7crbeginE)
_ZN30_INTERNAL_d2c16fa2_4_k_cu_main4cuda3std3__45__cpo7crbeginE:
	.zero		1
	.type		_ZN30_INTERNAL_d2c16fa2_4_k_cu_main4cuda3std6ranges3__45__cpo4nextE,@object
	.size		_ZN30_INTERNAL_d2c16fa2_4_k_cu_main4cuda3std6ranges3__45__cpo4nextE,(_ZN30_INTERNAL_d2c16fa2_4_k_cu_main4cuda3std6ranges3__45__cpo4swapE - _ZN30_INTERNAL_d2c16fa2_4_k_cu_main4cuda3std6ranges3__45__cpo4nextE)
_ZN30_INTERNAL_d2c16fa2_4_k_cu_main4cuda3std6ranges3__45__cpo4nextE:
	.zero		1
	.type		_ZN30_INTERNAL_d2c16fa2_4_k_cu_main4cuda3std6ranges3__45__cpo4swapE,@object
	.size		_ZN30_INTERNAL_d2c16fa2_4_k_cu_main4cuda3std6ranges3__45__cpo4swapE,(_ZN30_INTERNAL_d2c16fa2_4_k_cu_main6thrust24THRUST_300001_SM_1000_NS8cuda_cub10par_nosyncE - _ZN30_INTERNAL_d2c16fa2_4_k_cu_main4cuda3std6ranges3__45__cpo4swapE)
_ZN30_INTERNAL_d2c16fa2_4_k_cu_main4cuda3std6ranges3__45__cpo4swapE:
	.zero		1
	.type		_ZN30_INTERNAL_d2c16fa2_4_k_cu_main6thrust24THRUST_300001_SM_1000_NS8cuda_cub10par_nosyncE,@object
	.size		_ZN30_INTERNAL_d2c16fa2_4_k_cu_main6thrust24THRUST_300001_SM_1000_NS8cuda_cub10par_nosyncE,(_ZN30_INTERNAL_d2c16fa2_4_k_cu_main6thrust24THRUST_300001_SM_1000_NS12placeholders2_9E - _ZN30_INTERNAL_d2c16fa2_4_k_cu_main6thrust24THRUST_300001_SM_1000_NS8cuda_cub10par_nosyncE)
_ZN30_INTERNAL_d2c16fa2_4_k_cu_main6thrust24THRUST_300001_SM_1000_NS8cuda_cub10par_nosyncE:
	.zero		1
	.type		_ZN30_INTERNAL_d2c16fa2_4_k_cu_main6thrust24THRUST_300001_SM_1000_NS12placeholders2_9E,@object
	.size		_ZN30_INTERNAL_d2c16fa2_4_k_cu_main6thrust24THRUST_300001_SM_1000_NS12placeholders2_9E,(_ZN30_INTERNAL_d2c16fa2_4_k_cu_main4cuda3std3__432_GLOBAL__N__d2c16fa2_4_k_cu_main6ignoreE - _ZN30_INTERNAL_d2c16fa2_4_k_cu_main6thrust24THRUST_300001_SM_1000_NS12placeholders2_9E)
_ZN30_INTERNAL_d2c16fa2_4_k_cu_main6thrust24THRUST_300001_SM_1000_NS12placeholders2_9E:
	.zero		1
	.type		_ZN30_INTERNAL_d2c16fa2_4_k_cu_main4cuda3std3__432_GLOBAL__N__d2c16fa2_4_k_cu_main6ignoreE,@object
	.size		_ZN30_INTERNAL_d2c16fa2_4_k_cu_main4cuda3std3__432_GLOBAL__N__d2c16fa2_4_k_cu_main6ignoreE,(_ZN30_INTERNAL_d2c16fa2_4_k_cu_main4cuda3std6ranges3__45__cpo4dataE - _ZN30_INTERNAL_d2c16fa2_4_k_cu_main4cuda3std3__432_GLOBAL__N__d2c16fa2_4_k_cu_main6ignoreE)
_ZN30_INTERNAL_d2c16fa2_4_k_cu_main4cuda3std3__432_GLOBAL__N__d2c16fa2_4_k_cu_main6ignoreE:
	.zero		1
	.type		_ZN30_INTERNAL_d2c16fa2_4_k_cu_main4cuda3std6ranges3__45__cpo4dataE,@object
	.size		_ZN30_INTERNAL_d2c16fa2_4_k_cu_main4cuda3std6ranges3__45__cpo4dataE,(_ZN30_INTERNAL_d2c16fa2_4_k_cu_main6thrust24THRUST_300001_SM_1000_NS12placeholders2_1E - _ZN30_INTERNAL_d2c16fa2_4_k_cu_main4cuda3std6ranges3__45__cpo4dataE)
_ZN30_INTERNAL_d2c16fa2_4_k_cu_main4cuda3std6ranges3__45__cpo4dataE:
	.zero		1
	.type		_ZN30_INTERNAL_d2c16fa2_4_k_cu_main6thrust24THRUST_300001_SM_1000_NS12placeholders2_1E,@object
	.size		_ZN30_INTERNAL_d2c16fa2_4_k_cu_main6thrust24THRUST_300001_SM_1000_NS12placeholders2_1E,(_ZN30_INTERNAL_d2c16fa2_4_k_cu_main4cuda3std3__45__cpo5beginE - _ZN30_INTERNAL_d2c16fa2_4_k_cu_main6thrust24THRUST_300001_SM_1000_NS12placeholders2_1E)
_ZN30_INTERNAL_d2c16fa2_4_k_cu_main6thrust24THRUST_300001_SM_1000_NS12placeholders2_1E:
	.zero		1
	.type		_ZN30_INTERNAL_d2c16fa2_4_k_cu_main4cuda3std3__45__cpo5beginE,@object
	.size		_ZN30_INTERNAL_d2c16fa2_4_k_cu_main4cuda3std3__45__cpo5beginE,(_ZN30_INTERNAL_d2c16fa2_4_k_cu_main4cuda3std6ranges3__45__cpo5beginE - _ZN30_INTERNAL_d2c16fa2_4_k_cu_main4cuda3std3__45__cpo5beginE)
_ZN30_INTERNAL_d2c16fa2_4_k_cu_main4cuda3std3__45__cpo5beginE:
	.zero		1
	.type		_ZN30_INTERNAL_d2c16fa2_4_k_cu_main4cuda3std6ranges3__45__cpo5beginE,@object
	.size		_ZN30_INTERNAL_d2c16fa2_4_k_cu_main4cuda3std6ranges3__45__cpo5beginE,(_ZN30_INTERNAL_d2c16fa2_4_k_cu_main6thrust24THRUST_300001_SM_1000_NS12placeholders2_5E - _ZN30_INTERNAL_d2c16fa2_4_k_cu_main4cuda3std6ranges3__45__cpo5beginE)
_ZN30_INTERNAL_d2c16fa2_4_k_cu_main4cuda3std6ranges3__45__cpo5beginE:
	.zero		1
	.type		_ZN30_INTERNAL_d2c16fa2_4_k_cu_main6thrust24THRUST_300001_SM_1000_NS12placeholders2_5E,@object
	.size		_ZN30_INTERNAL_d2c16fa2_4_k_cu_main6thrust24THRUST_300001_SM_1000_NS12placeholders2_5E,(_ZN30_INTERNAL_d2c16fa2_4_k_cu_main4cuda3std3__45__cpo6rbeginE - _ZN30_INTERNAL_d2c16fa2_4_k_cu_main6thrust24THRUST_300001_SM_1000_NS12placeholders2_5E)
_ZN30_INTERNAL_d2c16fa2_4_k_cu_main6thrust24THRUST_300001_SM_1000_NS12placeholders2_5E:
	.zero		1
	.type		_ZN30_INTERNAL_d2c16fa2_4_k_cu_main4cuda3std3__45__cpo6rbeginE,@object
	.size		_ZN30_INTERNAL_d2c16fa2_4_k_cu_main4cuda3std3__45__cpo6rbeginE,(_ZN30_INTERNAL_d2c16fa2_4_k_cu_main4cuda3std6ranges3__45__cpo7advanceE - _ZN30_INTERNAL_d2c16fa2_4_k_cu_main4cuda3std3__45__cpo6rbeginE)
_ZN30_INTERNAL_d2c16fa2_4_k_cu_main4cuda3std3__45__cpo6rbeginE:
	.zero		1
	.type		_ZN30_INTERNAL_d2c16fa2_4_k_cu_main4cuda3std6ranges3__45__cpo7advanceE,@object
	.size		_ZN30_INTERNAL_d2c16fa2_4_k_cu_main4cuda3std6ranges3__45__cpo7advanceE,(_ZN30_INTERNAL_d2c16fa2_4_k_cu_main4cuda3std3__47nulloptE - _ZN30_INTERNAL_d2c16fa2_4_k_cu_main4cuda3std6ranges3__45__cpo7advanceE)
_ZN30_INTERNAL_d2c16fa2_4_k_cu_main4cuda3std6ranges3__45__cpo7advanceE:
	.zero		1
	.type		_ZN30_INTERNAL_d2c16fa2_4_k_cu_main4cuda3std3__47nulloptE,@object
	.size		_ZN30_INTERNAL_d2c16fa2_4_k_cu_main4cuda3std3__47nulloptE,(_ZN30_INTERNAL_d2c16fa2_4_k_cu_main4cuda3std6ranges3__45__cpo8distanceE - _ZN30_INTERNAL_d2c16fa2_4_k_cu_main4cuda3std3__47nulloptE)
_ZN30_INTERNAL_d2c16fa2_4_k_cu_main4cuda3std3__47nulloptE:
	.zero		1
	.type		_ZN30_INTERNAL_d2c16fa2_4_k_cu_main4cuda3std6ranges3__45__cpo8distanceE,@object
	.size		_ZN30_INTERNAL_d2c16fa2_4_k_cu_main4cuda3std6ranges3__45__cpo8distanceE,(_ZN30_INTERNAL_d2c16fa2_4_k_cu_main6thrust24THRUST_300001_SM_1000_NS12placeholders3_10E - _ZN30_INTERNAL_d2c16fa2_4_k_cu_main4cuda3std6ranges3__45__cpo8distanceE)
_ZN30_INTERNAL_d2c16fa2_4_k_cu_main4cuda3std6ranges3__45__cpo8distanceE:
	.zero		1
	.type		_ZN30_INTERNAL_d2c16fa2_4_k_cu_main6thrust24THRUST_300001_SM_1000_NS12placeholders3_10E,@object
	.size		_ZN30_INTERNAL_d2c16fa2_4_k_cu_main6thrust24THRUST_300001_SM_1000_NS12placeholders3_10E,(_ZN30_INTERNAL_d2c16fa2_4_k_cu_main4cuda3std3__419piecewise_constructE - _ZN30_INTERNAL_d2c16fa2_4_k_cu_main6thrust24THRUST_300001_SM_1000_NS12placeholders3_10E)
_ZN30_INTERNAL_d2c16fa2_4_k_cu_main6thrust24THRUST_300001_SM_1000_NS12placeholders3_10E:
	.zero		1
	.type		_ZN30_INTERNAL_d2c16fa2_4_k_cu_main4cuda3std3__419piecewise_constructE,@object
	.size		_ZN30_INTERNAL_d2c16fa2_4_k_cu_main4cuda3std3__419piecewise_constructE,(_ZN30_INTERNAL_d2c16fa2_4_k_cu_main4cuda3std6ranges3__45__cpo5cdataE - _ZN30_INTERNAL_d2c16fa2_4_k_cu_main4cuda3std3__419piecewise_constructE)
_ZN30_INTERNAL_d2c16fa2_4_k_cu_main4cuda3std3__419piecewise_constructE:
	.zero		1
	.type		_ZN30_INTERNAL_d2c16fa2_4_k_cu_main4cuda3std6ranges3__45__cpo5cdataE,@object
	.size		_ZN30_INTERNAL_d2c16fa2_4_k_cu_main4cuda3std6ranges3__45__cpo5cdataE,(_ZN30_INTERNAL_d2c16fa2_4_k_cu_main6thrust24THRUST_300001_SM_1000_NS12placeholders2_2E - _ZN30_INTERNAL_d2c16fa2_4_k_cu_main4cuda3std6ranges3__45__cpo5cdataE)
_ZN30_INTERNAL_d2c16fa2_4_k_cu_main4cuda3std6ranges3__45__cpo5cdataE:
	.zero		1
	.type		_ZN30_INTERNAL_d2c16fa2_4_k_cu_main6thrust24THRUST_300001_SM_1000_NS12placeholders2_2E,@object
	.size		_ZN30_INTERNAL_d2c16fa2_4_k_cu_main6thrust24THRUST_300001_SM_1000_NS12placeholders2_2E,(_ZN30_INTERNAL_d2c16fa2_4_k_cu_main4cuda3std3__45__cpo3endE - _ZN30_INTERNAL_d2c16fa2_4_k_cu_main6thrust24THRUST_300001_SM_1000_NS12placeholders2_2E)
_ZN30_INTERNAL_d2c16fa2_4_k_cu_main6thrust24THRUST_300001_SM_1000_NS12placeholders2_2E:
	.zero		1
	.type		_ZN30_INTERNAL_d2c16fa2_4_k_cu_main4cuda3std3__45__cpo3endE,@object
	.size		_ZN30_INTERNAL_d2c16fa2_4_k_cu_main4cuda3std3__45__cpo3endE,(_ZN30_INTERNAL_d2c16fa2_4_k_cu_main4cuda3std6ranges3__45__cpo3endE - _ZN30_INTERNAL_d2c16fa2_4_k_cu_main4cuda3std3__45__cpo3endE)
_ZN30_INTERNAL_d2c16fa2_4_k_cu_main4cuda3std3__45__cpo3endE:
	.zero		1
	.type		_ZN30_INTERNAL_d2c16fa2_4_k_cu_main4cuda3std6ranges3__45__cpo3endE,@object
	.size		_ZN30_INTERNAL_d2c16fa2_4_k_cu_main4cuda3std6ranges3__45__cpo3endE,(_ZN30_INTERNAL_d2c16fa2_4_k_cu_main6thrust24THRUST_300001_SM_1000_NS12placeholders2_6E - _ZN30_INTERNAL_d2c16fa2_4_k_cu_main4cuda3std6ranges3__45__cpo3endE)
_ZN30_INTERNAL_d2c16fa2_4_k_cu_main4cuda3std6ranges3__45__cpo3endE:
	.zero		1
	.type		_ZN30_INTERNAL_d2c16fa2_4_k_cu_main6thrust24THRUST_300001_SM_1000_NS12placeholders2_6E,@object
	.size		_ZN30_INTERNAL_d2c16fa2_4_k_cu_main6thrust24THRUST_300001_SM_1000_NS12placeholders2_6E,(_ZN30_INTERNAL_d2c16fa2_4_k_cu_main4cuda3std3__45__cpo4rendE - _ZN30_INTERNAL_d2c16fa2_4_k_cu_main6thrust24THRUST_300001_SM_1000_NS12placeholders2_6E)
_ZN30_INTERNAL_d2c16fa2_4_k_cu_main6thrust24THRUST_300001_SM_1000_NS12placeholders2_6E:
	.zero		1
	.type		_ZN30_INTERNAL_d2c16fa2_4_k_cu_main4cuda3std3__45__cpo4rendE,@object
	.size		_ZN30_INTERNAL_d2c16fa2_4_k_cu_main4cuda3std3__45__cpo4rendE,(_ZN30_INTERNAL_d2c16fa2_4_k_cu_main4cuda3std6ranges3__45__cpo9iter_swapE - _ZN30_INTERNAL_d2c16fa2_4_k_cu_main4cuda3std3__45__cpo4rendE)
_ZN30_INTERNAL_d2c16fa2_4_k_cu_main4cuda3std3__45__cpo4rendE:
	.zero		1
	.type		_ZN30_INTERNAL_d2c16fa2_4_k_cu_main4cuda3std6ranges3__45__cpo9iter_swapE,@object
	.size		_ZN30_INTERNAL_d2c16fa2_4_k_cu_main4cuda3std6ranges3__45__cpo9iter_swapE,(_ZN30_INTERNAL_d2c16fa2_4_k_cu_main4cuda3std3__48unexpectE - _ZN30_INTERNAL_d2c16fa2_4_k_cu_main4cuda3std6ranges3__45__cpo9iter_swapE)
_ZN30_INTERNAL_d2c16fa2_4_k_cu_main4cuda3std6ranges3__45__cpo9iter_swapE:
	.zero		1
	.type		_ZN30_INTERNAL_d2c16fa2_4_k_cu_main4cuda3std3__48unexpectE,@object
	.size		_ZN30_INTERNAL_d2c16fa2_4_k_cu_main4cuda3std3__48unexpectE,(_ZN30_INTERNAL_d2c16fa2_4_k_cu_main6thrust24THRUST_300001_SM_1000_NS8cuda_cub3parE - _ZN30_INTERNAL_d2c16fa2_4_k_cu_main4cuda3std3__48unexpectE)
_ZN30_INTERNAL_d2c16fa2_4_k_cu_main4cuda3std3__48unexpectE:
	.zero		1
	.type		_ZN30_INTERNAL_d2c16fa2_4_k_cu_main6thrust24THRUST_300001_SM_1000_NS8cuda_cub3parE,@object
	.size		_ZN30_INTERNAL_d2c16fa2_4_k_cu_main6thrust24THRUST_300001_SM_1000_NS8cuda_cub3parE,(_ZN30_INTERNAL_d2c16fa2_4_k_cu_main6thrust24THRUST_300001_SM_1000_NS12placeholders2_4E - _ZN30_INTERNAL_d2c16fa2_4_k_cu_main6thrust24THRUST_300001_SM_1000_NS8cuda_cub3parE)
_ZN30_INTERNAL_d2c16fa2_4_k_cu_main6thrust24THRUST_300001_SM_1000_NS8cuda_cub3parE:
	.zero		1
	.type		_ZN30_INTERNAL_d2c16fa2_4_k_cu_main6thrust24THRUST_300001_SM_1000_NS12placeholders2_4E,@object
	.size		_ZN30_INTERNAL_d2c16fa2_4_k_cu_main6thrust24THRUST_300001_SM_1000_NS12placeholders2_4E,(_ZN30_INTERNAL_d2c16fa2_4_k_cu_main4cuda3std3__45__cpo4cendE - _ZN30_INTERNAL_d2c16fa2_4_k_cu_main6thrust24THRUST_300001_SM_1000_NS12placeholders2_4E)
_ZN30_INTERNAL_d2c16fa2_4_k_cu_main6thrust24THRUST_300001_SM_1000_NS12placeholders2_4E:
	.zero		1
	.type		_ZN30_INTERNAL_d2c16fa2_4_k_cu_main4cuda3std3__45__cpo4cendE,@object
	.size		_ZN30_INTERNAL_d2c16fa2_4_k_cu_main4cuda3std3__45__cpo4cendE,(_ZN30_INTERNAL_d2c16fa2_4_k_cu_main4cuda3std6ranges3__45__cpo4cendE - _ZN30_INTERNAL_d2c16fa2_4_k_cu_main4cuda3std3__45__cpo4cendE)
_ZN30_INTERNAL_d2c16fa2_4_k_cu_main4cuda3std3__45__cpo4cendE:
	.zero		1
	.type		_ZN30_INTERNAL_d2c16fa2_4_k_cu_main4cuda3std6ranges3__45__cpo4cendE,@object
	.size		_ZN30_INTERNAL_d2c16fa2_4_k_cu_main4cuda3std6ranges3__45__cpo4cendE,(_ZN30_INTERNAL_d2c16fa2_4_k_cu_main4cuda3std3__420unreachable_sentinelE - _ZN30_INTERNAL_d2c16fa2_4_k_cu_main4cuda3std6ranges3__45__cpo4cendE)
_ZN30_INTERNAL_d2c16fa2_4_k_cu_main4cuda3std6ranges3__45__cpo4cendE:
	.zero		1
	.type		_ZN30_INTERNAL_d2c16fa2_4_k_cu_main4cuda3std3__420unreachable_sentinelE,@object
	.size		_ZN30_INTERNAL_d2c16fa2_4_k_cu_main4cuda3std3__420unreachable_sentinelE,(_ZN30_INTERNAL_d2c16fa2_4_k_cu_main4cuda3std6ranges3__45__cpo5ssizeE - _ZN30_INTERNAL_d2c16fa2_4_k_cu_main4cuda3std3__420unreachable_sentinelE)
_ZN30_INTERNAL_d2c16fa2_4_k_cu_main4cuda3std3__420unreachable_sentinelE:
	.zero		1
	.type		_ZN30_INTERNAL_d2c16fa2_4_k_cu_main4cuda3std6ranges3__45__cpo5ssizeE,@object
	.size		_ZN30_INTERNAL_d2c16fa2_4_k_cu_main4cuda3std6ranges3__45__cpo5ssizeE,(_ZN30_INTERNAL_d2c16fa2_4_k_cu_main6thrust24THRUST_300001_SM_1000_NS12placeholders2_8E - _ZN30_INTERNAL_d2c16fa2_4_k_cu_main4cuda3std6ranges3__45__cpo5ssizeE)
_ZN30_INTERNAL_d2c16fa2_4_k_cu_main4cuda3std6ranges3__45__cpo5ssizeE:
	.zero		1
	.type		_ZN30_INTERNAL_d2c16fa2_4_k_cu_main6thrust24THRUST_300001_SM_1000_NS12placeholders2_8E,@object
	.size		_ZN30_INTERNAL_d2c16fa2_4_k_cu_main6thrust24THRUST_300001_SM_1000_NS12placeholders2_8E,(_ZN30_INTERNAL_d2c16fa2_4_k_cu_main4cuda3std3__45__cpo5crendE - _ZN30_INTERNAL_d2c16fa2_4_k_cu_main6thrust24THRUST_300001_SM_1000_NS12placeholders2_8E)
_ZN30_INTERNAL_d2c16fa2_4_k_cu_main6thrust24THRUST_300001_SM_1000_NS12placeholders2_8E:
	.zero		1
	.type		_ZN30_INTERNAL_d2c16fa2_4_k_cu_main4cuda3std3__45__cpo5crendE,@object
	.size		_ZN30_INTERNAL_d2c16fa2_4_k_cu_main4cuda3std3__45__cpo5crendE,(_ZN30_INTERNAL_d2c16fa2_4_k_cu_main4cuda3std6ranges3__45__cpo4prevE - _ZN30_INTERNAL_d2c16fa2_4_k_cu_main4cuda3std3__45__cpo5crendE)
_ZN30_INTERNAL_d2c16fa2_4_k_cu_main4cuda3std3__45__cpo5crendE:
	.zero		1
	.type		_ZN30_INTERNAL_d2c16fa2_4_k_cu_main4cuda3std6ranges3__45__cpo4prevE,@object
	.size		_ZN30_INTERNAL_d2c16fa2_4_k_cu_main4cuda3std6ranges3__45__cpo4prevE,(_ZN30_INTERNAL_d2c16fa2_4_k_cu_main4cuda3std6ranges3__45__cpo9iter_moveE - _ZN30_INTERNAL_d2c16fa2_4_k_cu_main4cuda3std6ranges3__45__cpo4prevE)
_ZN30_INTERNAL_d2c16fa2_4_k_cu_main4cuda3std6ranges3__45__cpo4prevE:
	.zero		1
	.type		_ZN30_INTERNAL_d2c16fa2_4_k_cu_main4cuda3std6ranges3__45__cpo9iter_moveE,@object
	.size		_ZN30_INTERNAL_d2c16fa2_4_k_cu_main4cuda3std6ranges3__45__cpo9iter_moveE,(_ZN30_INTERNAL_d2c16fa2_4_k_cu_main6thrust24THRUST_300001_SM_1000_NS6system6detail10sequential3seqE - _ZN30_INTERNAL_d2c16fa2_4_k_cu_main4cuda3std6ranges3__45__cpo9iter_moveE)
_ZN30_INTERNAL_d2c16fa2_4_k_cu_main4cuda3std6ranges3__45__cpo9iter_moveE:
	.zero		1
	.type		_ZN30_INTERNAL_d2c16fa2_4_k_cu_main6thrust24THRUST_300001_SM_1000_NS6system6detail10sequential3seqE,@object
	.size		_ZN30_INTERNAL_d2c16fa2_4_k_cu_main6thrust24THRUST_300001_SM_1000_NS6system6detail10sequential3seqE,(.L_31 - _ZN30_INTERNAL_d2c16fa2_4_k_cu_main6thrust24THRUST_300001_SM_1000_NS6system6detail10sequential3seqE)
_ZN30_INTERNAL_d2c16fa2_4_k_cu_main6thrust24THRUST_300001_SM_1000_NS6system6detail10sequential3seqE:
	.zero		1
.L_31:


//--------------------- .nv.shared._ZN3cub18CUB_300001_SM_10006detail6reduce18DeviceReduceKernelINS2_10policy_hubIfyN4cuda3std3__44plusIfEEE10Policy1000EN6thrust24THRUST_300001_SM_1000_NS6detail15normal_iteratorINSD_10device_ptrIfEEEEyS9_f6squareIfEEEvT0_PT3_T1_NS0_13GridEvenShareISO_EET2_T4_ --------------------------
	.section	.nv.shared._ZN3cub18CUB_300001_SM_10006detail6reduce18DeviceReduceKernelINS2_10policy_hubIfyN4cuda3std3__44plusIfEEE10Policy1000EN6thrust24THRUST_300001_SM_1000_NS6detail15normal_iteratorINSD_10device_ptrIfEEEEyS9_f6squareIfEEEvT0_PT3_T1_NS0_13GridEvenShareISO_EET2_T4_,"aw",@nobits
	.sectionflags	@""
	.align	4
.nv.shared._ZN3cub18CUB_300001_SM_10006detail6reduce18DeviceReduceKernelINS2_10policy_hubIfyN4cuda3std3__44plusIfEEE10Policy1000EN6thrust24THRUST_300001_SM_1000_NS6detail15normal_iteratorINSD_10device_ptrIfEEEEyS9_f6squareIfEEEvT0_PT3_T1_NS0_13GridEvenShareISO_EET2_T4_:
	.zero		1068


//--------------------- .nv.shared._ZN3cub18CUB_300001_SM_10006detail6reduce28DeviceReduceSingleTileKernelINS2_10policy_hubIfyN4cuda3std3__44plusIfEEE10Policy1000EN6thrust24THRUST_300001_SM_1000_NS6detail15normal_iteratorINSD_10device_ptrIfEEEEPfyS9_ff6squareIfEEEvT0_T1_T2_T3_T4_T6_ --------------------------
	.section	.nv.shared._ZN3cub18CUB_300001_SM_10006detail6reduce28DeviceReduceSingleTileKernelINS2_10policy_hubIfyN4cuda3std3__44plusIfEEE10Policy1000EN6thrust24THRUST_300001_SM_1000_NS6detail15normal_iteratorINSD_10device_ptrIfEEEEPfyS9_ff6squareIfEEEvT0_T1_T2_T3_T4_T6_,"aw",@nobits
	.sectionflags	@""
	.align	4
.nv.shared._ZN3cub18CUB_300001_SM_10006detail6reduce28DeviceReduceSingleTileKernelINS2_10policy_hubIfyN4cuda3std3__44plusIfEEE10Policy1000EN6thrust24THRUST_300001_SM_1000_NS6detail15normal_iteratorINSD_10device_ptrIfEEEEPfyS9_ff6squareIfEEEvT0_T1_T2_T3_T4_T6_:
	.zero		1068


//--------------------- .nv.shared._ZN3cub18CUB_300001_SM_10006detail6reduce28DeviceReduceSingleTileKernelINS2_10policy_hubIfjN4cuda3std3__44plusIfEEE10Policy1000EPfSC_iS9_ffNS7_10__identityEEEvT0_T1_T2_T3_T4_T6_ --------------------------
	.section	.nv.shared._ZN3cub18CUB_300001_SM_10006detail6reduce28DeviceReduceSingleTileKernelINS2_10policy_hubIfjN4cuda3std3__44plusIfEEE10Policy1000EPfSC_iS9_ffNS7_10__identityEEEvT0_T1_T2_T3_T4_T6_,"aw",@nobits
	.sectionflags	@""
	.align	4
.nv.shared._ZN3cub18CUB_300001_SM_10006detail6reduce28DeviceReduceSingleTileKernelINS2_10policy_hubIfjN4cuda3std3__44plusIfEEE10Policy1000EPfSC_iS9_ffNS7_10__identityEEEvT0_T1_T2_T3_T4_T6_:
	.zero		1108


//--------------------- .nv.shared._ZN3cub18CUB_300001_SM_10006detail6reduce18DeviceReduceKernelINS2_10policy_hubIfjN4cuda3std3__44plusIfEEE10Policy1000EN6thrust24THRUST_300001_SM_1000_NS6detail15normal_iteratorINSD_10device_ptrIfEEEEjS9_f6squareIfEEEvT0_PT3_T1_NS0_13GridEvenShareISO_EET2_T4_ --------------------------
	.section	.nv.shared._ZN3cub18CUB_300001_SM_10006detail6reduce18DeviceReduceKernelINS2_10policy_hubIfjN4cuda3std3__44plusIfEEE10Policy1000EN6thrust24THRUST_300001_SM_1000_NS6detail15normal_iteratorINSD_10device_ptrIfEEEEjS9_f6squareIfEEEvT0_PT3_T1_NS0_13GridEvenShareISO_EET2_T4_,"aw",@nobits
	.sectionflags	@""
	.align	4
.nv.shared._ZN3cub18CUB_300001_SM_10006detail6reduce18DeviceReduceKernelINS2_10policy_hubIfjN4cuda3std3__44plusIfEEE10Policy1000EN6thrust24THRUST_300001_SM_1000_NS6detail15normal_iteratorINSD_10device_ptrIfEEEEjS9_f6squareIfEEEvT0_PT3_T1_NS0_13GridEvenShareISO_EET2_T4_:
	.zero		1108


//--------------------- .nv.shared._ZN3cub18CUB_300001_SM_10006detail6reduce28DeviceReduceSingleTileKernelINS2_10policy_hubIfjN4cuda3std3__44plusIfEEE10Policy1000EN6thrust24THRUST_300001_SM_1000_NS6detail15normal_iteratorINSD_10device_ptrIfEEEEPfjS9_ff6squareIfEEEvT0_T1_T2_T3_T4_T6_ --------------------------
	.section	.nv.shared._ZN3cub18CUB_300001_SM_10006detail6reduce28DeviceReduceSingleTileKernelINS2_10policy_hubIfjN4cuda3std3__44plusIfEEE10Policy1000EN6thrust24THRUST_300001_SM_1000_NS6detail15normal_iteratorINSD_10device_ptrIfEEEEPfjS9_ff6squareIfEEEvT0_T1_T2_T3_T4_T6_,"aw",@nobits
	.sectionflags	@""
	.align	4
.nv.shared._ZN3cub18CUB_300001_SM_10006detail6reduce28DeviceReduceSingleTileKernelINS2_10policy_hubIfjN4cuda3std3__44plusIfEEE10Policy1000EN6thrust24THRUST_300001_SM_1000_NS6detail15normal_iteratorINSD_10device_ptrIfEEEEPfjS9_ff6squareIfEEEvT0_T1_T2_T3_T4_T6_:
	.zero		1108


//--------------------- .nv.shared._ZN3cub18CUB_300001_SM_10006detail6reduce28DeviceReduceSingleTileKernelINS2_10policy_hubIdyN4cuda3std3__44plusIdEEE10Policy1000EPdSC_iS9_ddNS7_10__identityEEEvT0_T1_T2_T3_T4_T6_ --------------------------
	.section	.nv.shared._ZN3cub18CUB_300001_SM_10006detail6reduce28DeviceReduceSingleTileKernelINS2_10policy_hubIdyN4cuda3std3__44plusIdEEE10Policy1000EPdSC_iS9_ddNS7_10__identityEEEvT0_T1_T2_T3_T4_T6_,"aw",@nobits
	.sectionflags	@""
	.align	8
.nv.shared._ZN3cub18CUB_300001_SM_10006detail6reduce28DeviceReduceSingleTileKernelINS2_10policy_hubIdyN4cuda3std3__44plusIdEEE10Policy1000EPdSC_iS9_ddNS7_10__identityEEEvT0_T1_T2_T3_T4_T6_:
	.zero		1176


//--------------------- .nv.shared._ZN3cub18CUB_300001_SM_10006detail6reduce18DeviceReduceKernelINS2_10policy_hubIdyN4cuda3std3__44plusIdEEE10Policy1000EN6thrust24THRUST_300001_SM_1000_NS10device_ptrIdEEyS9_dNS7_10__identityEEEvT0_PT3_T1_NS0_13GridEvenShareISK_EET2_T4_ --------------------------
	.section	.nv.shared._ZN3cub18CUB_300001_SM_10006detail6reduce18DeviceReduceKernelINS2_10policy_hubIdyN4cuda3std3__44plusIdEEE10Policy1000EN6thrust24THRUST_300001_SM_1000_NS10device_ptrIdEEyS9_dNS7_10__identityEEEvT0_PT3_T1_NS0_13GridEvenShareISK_EET2_T4_,"aw",@nobits
	.sectionflags	@""
	.align	8
.nv.shared._ZN3cub18CUB_300001_SM_10006detail6reduce18DeviceReduceKernelINS2_10policy_hubIdyN4cuda3std3__44plusIdEEE10Policy1000EN6thrust24THRUST_300001_SM_1000_NS10device_ptrIdEEyS9_dNS7_10__identityEEEvT0_PT3_T1_NS0_13GridEvenShareISK_EET2_T4_:
	.zero		1176


//--------------------- .nv.shared._ZN3cub18CUB_300001_SM_10006detail6reduce28DeviceReduceSingleTileKernelINS2_10policy_hubIdyN4cuda3std3__44plusIdEEE10Policy1000EN6thrust24THRUST_300001_SM_1000_NS10device_ptrIdEEPdyS9_ddNS7_10__identityEEEvT0_T1_T2_T3_T4_T6_ --------------------------
	.section	.nv.shared._ZN3cub18CUB_300001_SM_10006detail6reduce28DeviceReduceSingleTileKernelINS2_10policy_hubIdyN4cuda3std3__44plusIdEEE10Policy1000EN6thrust24THRUST_300001_SM_1000_NS10device_ptrIdEEPdyS9_ddNS7_10__identityEEEvT0_T1_T2_T3_T4_T6_,"aw",@nobits
	.sectionflags	@""
	.align	8
.nv.shared._ZN3cub18CUB_300001_SM_10006detail6reduce28DeviceReduceSingleTileKernelINS2_10policy_hubIdyN4cuda3std3__44plusIdEEE10Policy1000EN6thrust24THRUST_300001_SM_1000_NS10device_ptrIdEEPdyS9_ddNS7_10__identityEEEvT0_T1_T2_T3_T4_T6_:
	.zero		1176


//--------------------- .nv.shared._ZN3cub18CUB_300001_SM_10006detail6reduce28DeviceReduceSingleTileKernelINS2_10policy_hubIdjN4cuda3std3__44plusIdEEE10Policy1000EPdSC_iS9_ddNS7_10__identityEEEvT0_T1_T2_T3_T4_T6_ --------------------------
	.section	.nv.shared._ZN3cub18CUB_300001_SM_10006detail6reduce28DeviceReduceSingleTileKernelINS2_10policy_hubIdjN4cuda3std3__44plusIdEEE10Policy1000EPdSC_iS9_ddNS7_10__identityEEEvT0_T1_T2_T3_T4_T6_,"aw",@nobits
	.sectionflags	@""
	.align	8
.nv.shared._ZN3cub18CUB_300001_SM_10006detail6reduce28DeviceReduceSingleTileKernelINS2_10policy_hubIdjN4cuda3std3__44plusIdEEE10Policy1000EPdSC_iS9_ddNS7_10__identityEEEvT0_T1_T2_T3_T4_T6_:
	.zero		1216


//--------------------- .nv.shared._ZN3cub18CUB_300001_SM_10006detail6reduce18DeviceReduceKernelINS2_10policy_hubIdjN4cuda3std3__44plusIdEEE10Policy1000EN6thrust24THRUST_300001_SM_1000_NS10device_ptrIdEEjS9_dNS7_10__identityEEEvT0_PT3_T1_NS0_13GridEvenShareISK_EET2_T4_ --------------------------
	.section	.nv.shared._ZN3cub18CUB_300001_SM_10006detail6reduce18DeviceReduceKernelINS2_10policy_hubIdjN4cuda3std3__44plusIdEEE10Policy1000EN6thrust24THRUST_300001_SM_1000_NS10device_ptrIdEEjS9_dNS7_10__identityEEEvT0_PT3_T1_NS0_13GridEvenShareISK_EET2_T4_,"aw",@nobits
	.sectionflags	@""
	.align	8
.nv.shared._ZN3cub18CUB_300001_SM_10006detail6reduce18DeviceReduceKernelINS2_10policy_hubIdjN4cuda3std3__44plusIdEEE10Policy1000EN6thrust24THRUST_300001_SM_1000_NS10device_ptrIdEEjS9_dNS7_10__identityEEEvT0_PT3_T1_NS0_13GridEvenShareISK_EET2_T4_:
	.zero		1216


//--------------------- .nv.shared._ZN3cub18CUB_300001_SM_10006detail6reduce28DeviceReduceSingleTileKernelINS2_10policy_hubIdjN4cuda3std3__44plusIdEEE10Policy1000EN6thrust24THRUST_300001_SM_1000_NS10device_ptrIdEEPdjS9_ddNS7_10__identityEEEvT0_T1_T2_T3_T4_T6_ --------------------------
	.section	.nv.shared._ZN3cub18CUB_300001_SM_10006detail6reduce28DeviceReduceSingleTileKernelINS2_10policy_hubIdjN4cuda3std3__44plusIdEEE10Policy1000EN6thrust24THRUST_300001_SM_1000_NS10device_ptrIdEEPdjS9_ddNS7_10__identityEEEvT0_T1_T2_T3_T4_T6_,"aw",@nobits
	.sectionflags	@""
	.align	8
.nv.shared._ZN3cub18CUB_300001_SM_10006detail6reduce28DeviceReduceSingleTileKernelINS2_10policy_hubIdjN4cuda3std3__44plusIdEEE10Policy1000EN6thrust24THRUST_300001_SM_1000_NS10device_ptrIdEEPdjS9_ddNS7_10__identityEEEvT0_T1_T2_T3_T4_T6_:
	.zero		1216


//--------------------- .nv.constant0._ZN3cub18CUB_300001_SM_10006detail6reduce28DeviceReduceSingleTileKernelINS2_10policy_hubIfyN4cuda3std3__44plusIfEEE10Policy1000EPfSC_iS9_ffNS7_10__identityEEEvT0_T1_T2_T3_T4_T6_ --------------------------
	.section	.nv.constant0._ZN3cub18CUB_300001_SM_10006detail6reduce28DeviceReduceSingleTileKernelINS2_10policy_hubIfyN4cuda3std3__44plusIfEEE10Policy1000EPfSC_iS9_ffNS7_10__identityEEEvT0_T1_T2_T3_T4_T6_,"a",@progbits
	.sectionflags	@""
	.align	4
.nv.constant0._ZN3cub18CUB_300001_SM_10006detail6reduce28DeviceReduceSingleTileKernelINS2_10policy_hubIfyN4cuda3std3__44plusIfEEE10Policy1000EPfSC_iS9_ffNS7_10__identityEEEvT0_T1_T2_T3_T4_T6_:
	.zero		925


//--------------------- .nv.constant0._ZN3cub18CUB_300001_SM_10006detail6reduce18DeviceReduceKernelINS2_10policy_hubIfyN4cuda3std3__44plusIfEEE10Policy1000EN6thrust24THRUST_300001_SM_1000_NS6detail15normal_iteratorINSD_10device_ptrIfEEEEyS9_f6squareIfEEEvT0_PT3_T1_NS0_13GridEvenShareISO_EET2_T4_ --------------------------
	.section	.nv.constant0._ZN3cub18CUB_300001_SM_10006detail6reduce18DeviceReduceKernelINS2_10policy_hubIfyN4cuda3std3__44plusIfEEE10Policy1000EN6thrust24THRUST_300001_SM_1000_NS6detail15normal_iteratorINSD_10device_ptrIfEEEEyS9_f6squareIfEEEvT0_PT3_T1_NS0_13GridEvenShareISO_EET2_T4_,"a",@progbits
	.sectionflags	@""
	.align	4
.nv.constant0._ZN3cub18CUB_300001_SM_10006detail6reduce18DeviceReduceKernelINS2_10policy_hubIfyN4cuda3std3__44plusIfEEE10Policy1000EN6thrust24THRUST_300001_SM_1000_NS6detail15normal_iteratorINSD_10device_ptrIfEEEEyS9_f6squareIfEEEvT0_PT3_T1_NS0_13GridEvenShareISO_EET2_T4_:
	.zero		994


//--------------------- .nv.constant0._ZN3cub18CUB_300001_SM_10006detail6reduce28DeviceReduceSingleTileKernelINS2_10policy_hubIfyN4cuda3std3__44plusIfEEE10Policy1000EN6thrust24THRUST_300001_SM_1000_NS6detail15normal_iteratorINSD_10device_ptrIfEEEEPfyS9_ff6squareIfEEEvT0_T1_T2_T3_T4_T6_ --------------------------
	.section	.nv.constant0._ZN3cub18CUB_300001_SM_10006detail6reduce28DeviceReduceSingleTileKernelINS2_10policy_hubIfyN4cuda3std3__44plusIfEEE10Policy1000EN6thrust24THRUST_300001_SM_1000_NS6detail15normal_iteratorINSD_10device_ptrIfEEEEPfyS9_ff6squareIfEEEvT0_T1_T2_T3_T4_T6_,"a",@progbits
	.sectionflags	@""
	.align	4
.nv.constant0._ZN3cub18CUB_300001_SM_10006detail6reduce28DeviceReduceSingleTileKernelINS2_10policy_hubIfyN4cuda3std3__44plusIfEEE10Policy1000EN6thrust24THRUST_300001_SM_1000_NS6detail15normal_iteratorINSD_10device_ptrIfEEEEPfyS9_ff6squareIfEEEvT0_T1_T2_T3_T4_T6_:
	.zero		929


//--------------------- .nv.constant0._ZN3cub18CUB_300001_SM_10006detail6reduce28DeviceReduceSingleTileKernelINS2_10policy_hubIfjN4cuda3std3__44plusIfEEE10Policy1000EPfSC_iS9_ffNS7_10__identityEEEvT0_T1_T2_T3_T4_T6_ --------------------------
	.section	.nv.constant0._ZN3cub18CUB_300001_SM_10006detail6reduce28DeviceReduceSingleTileKernelINS2_10policy_hubIfjN4cuda3std3__44plusIfEEE10Policy1000EPfSC_iS9_ffNS7_10__identityEEEvT0_T1_T2_T3_T4_T6_,"a",@progbits
	.sectionflags	@""
	.align	4
.nv.constant0._ZN3cub18CUB_300001_SM_10006detail6reduce28DeviceReduceSingleTileKernelINS2_10policy_hubIfjN4cuda3std3__44plusIfEEE10Policy1000EPfSC_iS9_ffNS7_10__identityEEEvT0_T1_T2_T3_T4_T6_:
	.zero		925


//--------------------- .nv.constant0._ZN3cub18CUB_300001_SM_10006detail6reduce18DeviceReduceKernelINS2_10policy_hubIfjN4cuda3std3__44plusIfEEE10Policy1000EN6thrust24THRUST_300001_SM_1000_NS6detail15normal_iteratorINSD_10device_ptrIfEEEEjS9_f6squareIfEEEvT0_PT3_T1_NS0_13GridEvenShareISO_EET2_T4_ --------------------------
	.section	.nv.constant0._ZN3cub18CUB_300001_SM_10006detail6reduce18DeviceReduceKernelINS2_10policy_hubIfjN4cuda3std3__44plusIfEEE10Policy1000EN6thrust24THRUST_300001_SM_1000_NS6detail15normal_iteratorINSD_10device_ptrIfEEEEjS9_f6squareIfEEEvT0_PT3_T1_NS0_13GridEvenShareISO_EET2_T4_,"a",@progbits
	.sectionflags	@""
	.align	4
.nv.constant0._ZN3cub18CUB_300001_SM_10006detail6reduce18DeviceReduceKernelINS2_10policy_hubIfjN4cuda3std3__44plusIfEEE10Policy1000EN6thrust24THRUST_300001_SM_1000_NS6detail15normal_iteratorINSD_10device_ptrIfEEEEjS9_f6squareIfEEEvT0_PT3_T1_NS0_13GridEvenShareISO_EET2_T4_:
	.zero		958


//--------------------- .nv.constant0._ZN3cub18CUB_300001_SM_10006detail6reduce28DeviceReduceSingleTileKernelINS2_10policy_hubIfjN4cuda3std3__44plusIfEEE10Policy1000EN6thrust24THRUST_300001_SM_1000_NS6detail15normal_iteratorINSD_10device_ptrIfEEEEPfjS9_ff6squareIfEEEvT0_T1_T2_T3_T4_T6_ --------------------------
	.section	.nv.constant0._ZN3cub18CUB_300001_SM_10006detail6reduce28DeviceReduceSingleTileKernelINS2_10policy_hubIfjN4cuda3std3__44plusIfEEE10Policy1000EN6thrust24THRUST_300001_SM_1000_NS6detail15normal_iteratorINSD_10device_ptrIfEEEEPfjS9_ff6squareIfEEEvT0_T1_T2_T3_T4_T6_,"a",@progbits
	.sectionflags	@""
	.align	4
.nv.constant0._ZN3cub18CUB_300001_SM_10006detail6reduce28DeviceReduceSingleTileKernelINS2_10policy_hubIfjN4cuda3std3__44plusIfEEE10Policy1000EN6thrust24THRUST_300001_SM_1000_NS6detail15normal_iteratorINSD_10device_ptrIfEEEEPfjS9_ff6squareIfEEEvT0_T1_T2_T3_T4_T6_:
	.zero		925


//--------------------- .nv.constant0._ZN3cub18CUB_300001_SM_10006detail6reduce28DeviceReduceSingleTileKernelINS2_10policy_hubIdyN4cuda3std3__44plusIdEEE10Policy1000EPdSC_iS9_ddNS7_10__identityEEEvT0_T1_T2_T3_T4_T6_ --------------------------
	.section	.nv.constant0._ZN3cub18CUB_300001_SM_10006detail6reduce28DeviceReduceSingleTileKernelINS2_10policy_hubIdyN4cuda3std3__44plusIdEEE10Policy1000EPdSC_iS9_ddNS7_10__identityEEEvT0_T1_T2_T3_T4_T6_,"a",@progbits
	.sectionflags	@""
	.align	4
.nv.constant0._ZN3cub18CUB_300001_SM_10006detail6reduce28DeviceReduceSingleTileKernelINS2_10policy_hubIdyN4cuda3std3__44plusIdEEE10Policy1000EPdSC_iS9_ddNS7_10__identityEEEvT0_T1_T2_T3_T4_T6_:
	.zero		929


//--------------------- .nv.constant0._ZN3cub18CUB_300001_SM_10006detail6reduce18DeviceReduceKernelINS2_10policy_hubIdyN4cuda3std3__44plusIdEEE10Policy1000EN6thrust24THRUST_300001_SM_1000_NS10device_ptrIdEEyS9_dNS7_10__identityEEEvT0_PT3_T1_NS0_13GridEvenShareISK_EET2_T4_ --------------------------
	.section	.nv.constant0._ZN3cub18CUB_300001_SM_10006detail6reduce18DeviceReduceKernelINS2_10policy_hubIdyN4cuda3std3__44plusIdEEE10Policy1000EN6thrust24THRUST_300001_SM_1000_NS10device_ptrIdEEyS9_dNS7_10__identityEEEvT0_PT3_T1_NS0_13GridEvenShareISK_EET2_T4_,"a",@progbits
	.sectionflags	@""
	.align	4
.nv.constant0._ZN3cub18CUB_300001_SM_10006detail6reduce18DeviceReduceKernelINS2_10policy_hubIdyN4cuda3std3__44plusIdEEE10Policy1000EN6thrust24THRUST_300001_SM_1000_NS10device_ptrIdEEyS9_dNS7_10__identityEEEvT0_PT3_T1_NS0_13GridEvenShareISK_EET2_T4_:
	.zero		994


//--------------------- .nv.constant0._ZN3cub18CUB_300001_SM_10006detail6reduce28DeviceReduceSingleTileKernelINS2_10policy_hubIdyN4cuda3std3__44plusIdEEE10Policy1000EN6thrust24THRUST_300001_SM_1000_NS10device_ptrIdEEPdyS9_ddNS7_10__identityEEEvT0_T1_T2_T3_T4_T6_ --------------------------
	.section	.nv.constant0._ZN3cub18CUB_300001_SM_10006detail6reduce28DeviceReduceSingleTileKernelINS2_10policy_hubIdyN4cuda3std3__44plusIdEEE10Policy1000EN6thrust24THRUST_300001_SM_1000_NS10device_ptrIdEEPdyS9_ddNS7_10__identityEEEvT0_T1_T2_T3_T4_T6_,"a",@progbits
	.sectionflags	@""
	.align	4
.nv.constant0._ZN3cub18CUB_300001_SM_10006detail6reduce28DeviceReduceSingleTileKernelINS2_10policy_hubIdyN4cuda3std3__44plusIdEEE10Policy1000EN6thrust24THRUST_300001_SM_1000_NS10device_ptrIdEEPdyS9_ddNS7_10__identityEEEvT0_T1_T2_T3_T4_T6_:
	.zero		937


//--------------------- .nv.constant0._ZN3cub18CUB_300001_SM_10006detail6reduce28DeviceReduceSingleTileKernelINS2_10policy_hubIdjN4cuda3std3__44plusIdEEE10Policy1000EPdSC_iS9_ddNS7_10__identityEEEvT0_T1_T2_T3_T4_T6_ --------------------------
	.section	.nv.constant0._ZN3cub18CUB_300001_SM_10006detail6reduce28DeviceReduceSingleTileKernelINS2_10policy_hubIdjN4cuda3std3__44plusIdEEE10Policy1000EPdSC_iS9_ddNS7_10__identityEEEvT0_T1_T2_T3_T4_T6_,"a",@progbits
	.sectionflags	@""
	.align	4
.nv.constant0._ZN3cub18CUB_300001_SM_10006detail6reduce28DeviceReduceSingleTileKernelINS2_10policy_hubIdjN4cuda3std3__44plusIdEEE10Policy1000EPdSC_iS9_ddNS7_10__identityEEEvT0_T1_T2_T3_T4_T6_:
	.zero		929


//--------------------- .nv.constant0._ZN3cub18CUB_300001_SM_10006detail6reduce18DeviceReduceKernelINS2_10policy_hubIdjN4cuda3std3__44plusIdEEE10Policy1000EN6thrust24THRUST_300001_SM_1000_NS10device_ptrIdEEjS9_dNS7_10__identityEEEvT0_PT3_T1_NS0_13GridEvenShareISK_EET2_T4_ --------------------------
	.section	.nv.constant0._ZN3cub18CUB_300001_SM_10006detail6reduce18DeviceReduceKernelINS2_10policy_hubIdjN4cuda3std3__44plusIdEEE10Policy1000EN6thrust24THRUST_300001_SM_1000_NS10device_ptrIdEEjS9_dNS7_10__identityEEEvT0_PT3_T1_NS0_13GridEvenShareISK_EET2_T4_,"a",@progbits
	.sectionflags	@""
	.align	4
.nv.constant0._ZN3cub18CUB_300001_SM_10006detail6reduce18DeviceReduceKernelINS2_10policy_hubIdjN4cuda3std3__44plusIdEEE10Policy1000EN6thrust24THRUST_300001_SM_1000_NS10device_ptrIdEEjS9_dNS7_10__identityEEEvT0_PT3_T1_NS0_13GridEvenShareISK_EET2_T4_:
	.zero		958


//--------------------- .nv.constant0._ZN3cub18CUB_300001_SM_10006detail6reduce28DeviceReduceSingleTileKernelINS2_10policy_hubIdjN4cuda3std3__44plusIdEEE10Policy1000EN6thrust24THRUST_300001_SM_1000_NS10device_ptrIdEEPdjS9_ddNS7_10__identityEEEvT0_T1_T2_T3_T4_T6_ --------------------------
	.section	.nv.constant0._ZN3cub18CUB_300001_SM_10006detail6reduce28DeviceReduceSingleTileKernelINS2_10policy_hubIdjN4cuda3std3__44plusIdEEE10Policy1000EN6thrust24THRUST_300001_SM_1000_NS10device_ptrIdEEPdjS9_ddNS7_10__identityEEEvT0_T1_T2_T3_T4_T6_,"a",@progbits
	.sectionflags	@""
	.align	4
.nv.constant0._ZN3cub18CUB_300001_SM_10006detail6reduce28DeviceReduceSingleTileKernelINS2_10policy_hubIdjN4cuda3std3__44plusIdEEE10Policy1000EN6thrust24THRUST_300001_SM_1000_NS10device_ptrIdEEPdjS9_ddNS7_10__identityEEEvT0_T1_T2_T3_T4_T6_:
	.zero		929


//--------------------- .nv.constant0._ZN3cub18CUB_300001_SM_10006detail11EmptyKernelIvEEvv --------------------------
	.section	.nv.constant0._ZN3cub18CUB_300001_SM_10006detail11EmptyKernelIvEEvv,"a",@progbits
	.sectionflags	@""
	.align	4
.nv.constant0._ZN3cub18CUB_300001_SM_10006detail11EmptyKernelIvEEvv:
	.zero		896


//--------------------- SYMBOLS --------------------------

	.type		.nv.reservedSmem.offset0,@object
	.size		.nv.reservedSmem.offset0,0x4
	.type		.nv.reservedSmem.cap,@object
	.size		.nv.reservedSmem.cap,0x4
